//
// Generated by NVIDIA NVVM Compiler
//
// Compiler Build ID: CL-36424714
// Cuda compilation tools, release 13.0, V13.0.88
// Based on NVVM 20.0.0
//

.version 9.0
.target sm_100
.address_size 64


.func _Z11SegSegForcedddddddddddddddddddddiiPdS_S_S_S_S_S_S_S_S_S_S_(
	.param .b64 _Z11SegSegForcedddddddddddddddddddddiiPdS_S_S_S_S_S_S_S_S_S_S__param_0,
	.param .b64 _Z11SegSegForcedddddddddddddddddddddiiPdS_S_S_S_S_S_S_S_S_S_S__param_1,
	.param .b64 _Z11SegSegForcedddddddddddddddddddddiiPdS_S_S_S_S_S_S_S_S_S_S__param_2,
	.param .b64 _Z11SegSegForcedddddddddddddddddddddiiPdS_S_S_S_S_S_S_S_S_S_S__param_3,
	.param .b64 _Z11SegSegForcedddddddddddddddddddddiiPdS_S_S_S_S_S_S_S_S_S_S__param_4,
	.param .b64 _Z11SegSegForcedddddddddddddddddddddiiPdS_S_S_S_S_S_S_S_S_S_S__param_5,
	.param .b64 _Z11SegSegForcedddddddddddddddddddddiiPdS_S_S_S_S_S_S_S_S_S_S__param_6,
	.param .b64 _Z11SegSegForcedddddddddddddddddddddiiPdS_S_S_S_S_S_S_S_S_S_S__param_7,
	.param .b64 _Z11SegSegForcedddddddddddddddddddddiiPdS_S_S_S_S_S_S_S_S_S_S__param_8,
	.param .b64 _Z11SegSegForcedddddddddddddddddddddiiPdS_S_S_S_S_S_S_S_S_S_S__param_9,
	.param .b64 _Z11SegSegForcedddddddddddddddddddddiiPdS_S_S_S_S_S_S_S_S_S_S__param_10,
	.param .b64 _Z11SegSegForcedddddddddddddddddddddiiPdS_S_S_S_S_S_S_S_S_S_S__param_11,
	.param .b64 _Z11SegSegForcedddddddddddddddddddddiiPdS_S_S_S_S_S_S_S_S_S_S__param_12,
	.param .b64 _Z11SegSegForcedddddddddddddddddddddiiPdS_S_S_S_S_S_S_S_S_S_S__param_13,
	.param .b64 _Z11SegSegForcedddddddddddddddddddddiiPdS_S_S_S_S_S_S_S_S_S_S__param_14,
	.param .b64 _Z11SegSegForcedddddddddddddddddddddiiPdS_S_S_S_S_S_S_S_S_S_S__param_15,
	.param .b64 _Z11SegSegForcedddddddddddddddddddddiiPdS_S_S_S_S_S_S_S_S_S_S__param_16,
	.param .b64 _Z11SegSegForcedddddddddddddddddddddiiPdS_S_S_S_S_S_S_S_S_S_S__param_17,
	.param .b64 _Z11SegSegForcedddddddddddddddddddddiiPdS_S_S_S_S_S_S_S_S_S_S__param_18,
	.param .b64 _Z11SegSegForcedddddddddddddddddddddiiPdS_S_S_S_S_S_S_S_S_S_S__param_19,
	.param .b64 _Z11SegSegForcedddddddddddddddddddddiiPdS_S_S_S_S_S_S_S_S_S_S__param_20,
	.param .b64 _Z11SegSegForcedddddddddddddddddddddiiPdS_S_S_S_S_S_S_S_S_S_S__param_21,
	.param .b64 _Z11SegSegForcedddddddddddddddddddddiiPdS_S_S_S_S_S_S_S_S_S_S__param_22,
	.param .b64 _Z11SegSegForcedddddddddddddddddddddiiPdS_S_S_S_S_S_S_S_S_S_S__param_23,
	.param .b64 _Z11SegSegForcedddddddddddddddddddddiiPdS_S_S_S_S_S_S_S_S_S_S__param_24,
	.param .b64 _Z11SegSegForcedddddddddddddddddddddiiPdS_S_S_S_S_S_S_S_S_S_S__param_25,
	.param .b64 _Z11SegSegForcedddddddddddddddddddddiiPdS_S_S_S_S_S_S_S_S_S_S__param_26,
	.param .b64 _Z11SegSegForcedddddddddddddddddddddiiPdS_S_S_S_S_S_S_S_S_S_S__param_27,
	.param .b64 _Z11SegSegForcedddddddddddddddddddddiiPdS_S_S_S_S_S_S_S_S_S_S__param_28,
	.param .b64 _Z11SegSegForcedddddddddddddddddddddiiPdS_S_S_S_S_S_S_S_S_S_S__param_29,
	.param .b64 _Z11SegSegForcedddddddddddddddddddddiiPdS_S_S_S_S_S_S_S_S_S_S__param_30,
	.param .b64 _Z11SegSegForcedddddddddddddddddddddiiPdS_S_S_S_S_S_S_S_S_S_S__param_31,
	.param .b64 _Z11SegSegForcedddddddddddddddddddddiiPdS_S_S_S_S_S_S_S_S_S_S__param_32
)
{
	.local .align 8 .b8 	__local_depot0[96];
	.reg .b64 	%SP;
	.reg .b64 	%SPL;
	.reg .pred 	%p<74>;
	.reg .b32 	%r<337>;
	.reg .b64 	%rd<109>;
	.reg .b64 	%fd<2352>;

	mov.u64 	%SPL, __local_depot0;
	cvta.local.u64 	%SP, %SPL;
	ld.param.f64 	%fd2303, [_Z11SegSegForcedddddddddddddddddddddiiPdS_S_S_S_S_S_S_S_S_S_S__param_0];
	ld.param.f64 	%fd2302, [_Z11SegSegForcedddddddddddddddddddddiiPdS_S_S_S_S_S_S_S_S_S_S__param_1];
	ld.param.f64 	%fd2301, [_Z11SegSegForcedddddddddddddddddddddiiPdS_S_S_S_S_S_S_S_S_S_S__param_2];
	ld.param.f64 	%fd366, [_Z11SegSegForcedddddddddddddddddddddiiPdS_S_S_S_S_S_S_S_S_S_S__param_3];
	ld.param.f64 	%fd367, [_Z11SegSegForcedddddddddddddddddddddiiPdS_S_S_S_S_S_S_S_S_S_S__param_4];
	ld.param.f64 	%fd368, [_Z11SegSegForcedddddddddddddddddddddiiPdS_S_S_S_S_S_S_S_S_S_S__param_5];
	ld.param.f64 	%fd2327, [_Z11SegSegForcedddddddddddddddddddddiiPdS_S_S_S_S_S_S_S_S_S_S__param_6];
	ld.param.f64 	%fd2326, [_Z11SegSegForcedddddddddddddddddddddiiPdS_S_S_S_S_S_S_S_S_S_S__param_7];
	ld.param.f64 	%fd2325, [_Z11SegSegForcedddddddddddddddddddddiiPdS_S_S_S_S_S_S_S_S_S_S__param_8];
	ld.param.f64 	%fd372, [_Z11SegSegForcedddddddddddddddddddddiiPdS_S_S_S_S_S_S_S_S_S_S__param_9];
	ld.param.f64 	%fd373, [_Z11SegSegForcedddddddddddddddddddddiiPdS_S_S_S_S_S_S_S_S_S_S__param_10];
	ld.param.f64 	%fd374, [_Z11SegSegForcedddddddddddddddddddddiiPdS_S_S_S_S_S_S_S_S_S_S__param_11];
	ld.param.u64 	%rd14, [_Z11SegSegForcedddddddddddddddddddddiiPdS_S_S_S_S_S_S_S_S_S_S__param_21];
	ld.param.u64 	%rd15, [_Z11SegSegForcedddddddddddddddddddddiiPdS_S_S_S_S_S_S_S_S_S_S__param_22];
	ld.param.u64 	%rd16, [_Z11SegSegForcedddddddddddddddddddddiiPdS_S_S_S_S_S_S_S_S_S_S__param_23];
	ld.param.u64 	%rd17, [_Z11SegSegForcedddddddddddddddddddddiiPdS_S_S_S_S_S_S_S_S_S_S__param_24];
	ld.param.u64 	%rd18, [_Z11SegSegForcedddddddddddddddddddddiiPdS_S_S_S_S_S_S_S_S_S_S__param_25];
	ld.param.u64 	%rd19, [_Z11SegSegForcedddddddddddddddddddddiiPdS_S_S_S_S_S_S_S_S_S_S__param_26];
	ld.param.u64 	%rd20, [_Z11SegSegForcedddddddddddddddddddddiiPdS_S_S_S_S_S_S_S_S_S_S__param_27];
	ld.param.u64 	%rd21, [_Z11SegSegForcedddddddddddddddddddddiiPdS_S_S_S_S_S_S_S_S_S_S__param_28];
	ld.param.u64 	%rd22, [_Z11SegSegForcedddddddddddddddddddddiiPdS_S_S_S_S_S_S_S_S_S_S__param_29];
	ld.param.u64 	%rd23, [_Z11SegSegForcedddddddddddddddddddddiiPdS_S_S_S_S_S_S_S_S_S_S__param_30];
	ld.param.u64 	%rd24, [_Z11SegSegForcedddddddddddddddddddddiiPdS_S_S_S_S_S_S_S_S_S_S__param_31];
	ld.param.u64 	%rd25, [_Z11SegSegForcedddddddddddddddddddddiiPdS_S_S_S_S_S_S_S_S_S_S__param_32];
	cvta.to.local.u64 	%rd1, %rd25;
	cvta.to.local.u64 	%rd2, %rd24;
	cvta.to.local.u64 	%rd3, %rd23;
	cvta.to.local.u64 	%rd4, %rd22;
	cvta.to.local.u64 	%rd5, %rd21;
	cvta.to.local.u64 	%rd6, %rd20;
	cvta.to.local.u64 	%rd26, %rd19;
	cvta.to.local.u64 	%rd27, %rd18;
	cvta.to.local.u64 	%rd28, %rd17;
	cvta.to.local.u64 	%rd29, %rd16;
	cvta.to.local.u64 	%rd7, %rd15;
	cvta.to.local.u64 	%rd30, %rd14;
	mov.b64 	%rd31, 0;
	st.local.u64 	[%rd30], %rd31;
	st.local.u64 	[%rd7], %rd31;
	st.local.u64 	[%rd29], %rd31;
	st.local.u64 	[%rd28], %rd31;
	st.local.u64 	[%rd27], %rd31;
	st.local.u64 	[%rd26], %rd31;
	st.local.u64 	[%rd6], %rd31;
	st.local.u64 	[%rd5], %rd31;
	st.local.u64 	[%rd4], %rd31;
	st.local.u64 	[%rd3], %rd31;
	st.local.u64 	[%rd2], %rd31;
	st.local.u64 	[%rd1], %rd31;
	sub.f64 	%fd1, %fd372, %fd2327;
	sub.f64 	%fd2, %fd373, %fd2326;
	sub.f64 	%fd3, %fd374, %fd2325;
	mul.f64 	%fd384, %fd2, %fd2;
	fma.rn.f64 	%fd385, %fd1, %fd1, %fd384;
	fma.rn.f64 	%fd386, %fd3, %fd3, %fd385;
	sqrt.rn.f64 	%fd387, %fd386;
	rcp.rn.f64 	%fd388, %fd387;
	mul.f64 	%fd4, %fd1, %fd388;
	mul.f64 	%fd5, %fd2, %fd388;
	mul.f64 	%fd6, %fd3, %fd388;
	sub.f64 	%fd389, %fd366, %fd2303;
	sub.f64 	%fd390, %fd367, %fd2302;
	sub.f64 	%fd391, %fd368, %fd2301;
	mul.f64 	%fd392, %fd390, %fd390;
	fma.rn.f64 	%fd393, %fd389, %fd389, %fd392;
	fma.rn.f64 	%fd394, %fd391, %fd391, %fd393;
	sqrt.rn.f64 	%fd395, %fd394;
	rcp.rn.f64 	%fd7, %fd395;
	mul.f64 	%fd2295, %fd389, %fd7;
	mul.f64 	%fd2296, %fd390, %fd7;
	mul.f64 	%fd2297, %fd391, %fd7;
	mul.f64 	%fd396, %fd2297, %fd5;
	mul.f64 	%fd397, %fd2296, %fd6;
	sub.f64 	%fd11, %fd396, %fd397;
	mul.f64 	%fd398, %fd2295, %fd6;
	mul.f64 	%fd399, %fd2297, %fd4;
	sub.f64 	%fd12, %fd398, %fd399;
	mul.f64 	%fd400, %fd2296, %fd4;
	mul.f64 	%fd401, %fd2295, %fd5;
	sub.f64 	%fd13, %fd400, %fd401;
	mul.f64 	%fd402, %fd2296, %fd5;
	fma.rn.f64 	%fd403, %fd2295, %fd4, %fd402;
	fma.rn.f64 	%fd14, %fd2297, %fd6, %fd403;
	mul.f64 	%fd15, %fd14, %fd14;
	mov.f64 	%fd404, 0d3FF0000000000000;
	sub.f64 	%fd16, %fd404, %fd15;
	setp.leu.f64 	%p1, %fd16, 0d3EB0C6F7A0B5ED8D;
	@%p1 bra 	$L__BB0_66;
	ld.param.f64 	%fd2252, [_Z11SegSegForcedddddddddddddddddddddiiPdS_S_S_S_S_S_S_S_S_S_S__param_18];
	ld.param.f64 	%fd2219, [_Z11SegSegForcedddddddddddddddddddddiiPdS_S_S_S_S_S_S_S_S_S_S__param_11];
	ld.param.f64 	%fd2214, [_Z11SegSegForcedddddddddddddddddddddiiPdS_S_S_S_S_S_S_S_S_S_S__param_10];
	ld.param.f64 	%fd2209, [_Z11SegSegForcedddddddddddddddddddddiiPdS_S_S_S_S_S_S_S_S_S_S__param_9];
	rcp.rn.f64 	%fd17, %fd16;
	sub.f64 	%fd1038, %fd2327, %fd2303;
	sub.f64 	%fd1039, %fd2326, %fd2302;
	sub.f64 	%fd1040, %fd2325, %fd2301;
	sub.f64 	%fd1041, %fd2209, %fd366;
	sub.f64 	%fd1042, %fd2214, %fd367;
	sub.f64 	%fd1043, %fd2219, %fd368;
	mul.f64 	%fd1044, %fd1042, %fd12;
	fma.rn.f64 	%fd1045, %fd1041, %fd11, %fd1044;
	fma.rn.f64 	%fd1046, %fd1043, %fd13, %fd1045;
	mul.f64 	%fd18, %fd1046, %fd17;
	mul.f64 	%fd1047, %fd1039, %fd5;
	fma.rn.f64 	%fd1048, %fd1038, %fd4, %fd1047;
	fma.rn.f64 	%fd1049, %fd1040, %fd6, %fd1048;
	mul.f64 	%fd1050, %fd1042, %fd5;
	fma.rn.f64 	%fd1051, %fd1041, %fd4, %fd1050;
	fma.rn.f64 	%fd1052, %fd1043, %fd6, %fd1051;
	mul.f64 	%fd1053, %fd1039, %fd2296;
	fma.rn.f64 	%fd1054, %fd1038, %fd2295, %fd1053;
	fma.rn.f64 	%fd1055, %fd1040, %fd2297, %fd1054;
	mul.f64 	%fd1056, %fd1042, %fd2296;
	fma.rn.f64 	%fd1057, %fd1041, %fd2295, %fd1056;
	fma.rn.f64 	%fd1058, %fd2297, %fd1043, %fd1057;
	mul.f64 	%fd1059, %fd1055, %fd14;
	sub.f64 	%fd1060, %fd1049, %fd1059;
	mul.f64 	%fd19, %fd1060, %fd17;
	mul.f64 	%fd1061, %fd1058, %fd14;
	sub.f64 	%fd1062, %fd1052, %fd1061;
	mul.f64 	%fd20, %fd1062, %fd17;
	mul.f64 	%fd1063, %fd14, %fd1049;
	sub.f64 	%fd1064, %fd1055, %fd1063;
	mul.f64 	%fd21, %fd1064, %fd17;
	mul.f64 	%fd1065, %fd14, %fd1052;
	sub.f64 	%fd1066, %fd1058, %fd1065;
	mul.f64 	%fd22, %fd1066, %fd17;
	mul.f64 	%fd1067, %fd18, %fd18;
	mul.f64 	%fd1068, %fd16, %fd1067;
	fma.rn.f64 	%fd23, %fd2252, %fd2252, %fd1068;
	mul.f64 	%fd24, %fd19, %fd19;
	mul.f64 	%fd25, %fd21, %fd21;
	add.f64 	%fd26, %fd24, %fd23;
	add.f64 	%fd1069, %fd25, %fd26;
	add.f64 	%fd27, %fd19, %fd19;
	mul.f64 	%fd1070, %fd21, %fd27;
	fma.rn.f64 	%fd1071, %fd14, %fd1070, %fd1069;
	sqrt.rn.f64 	%fd28, %fd1071;
	add.f64 	%fd1072, %fd21, %fd28;
	mul.f64 	%fd29, %fd14, %fd19;
	add.f64 	%fd30, %fd29, %fd1072;
	add.f64 	%fd31, %fd19, %fd28;
	mul.f64 	%fd32, %fd14, %fd21;
	add.f64 	%fd2267, %fd32, %fd31;
	{
	.reg .b32 %temp; 
	mov.b64 	{%temp, %r289}, %fd30;
	}
	{
	.reg .b32 %temp; 
	mov.b64 	{%r290, %temp}, %fd30;
	}
	setp.gt.s32 	%p30, %r289, 1048575;
	mov.b32 	%r291, -1023;
	mov.f64 	%fd2264, %fd30;
	@%p30 bra 	$L__BB0_3;
	mul.f64 	%fd2264, %fd30, 0d4350000000000000;
	{
	.reg .b32 %temp; 
	mov.b64 	{%temp, %r289}, %fd2264;
	}
	{
	.reg .b32 %temp; 
	mov.b64 	{%r290, %temp}, %fd2264;
	}
	mov.b32 	%r291, -1077;
$L__BB0_3:
	add.s32 	%r179, %r289, -1;
	setp.gt.u32 	%p31, %r179, 2146435070;
	@%p31 bra 	$L__BB0_7;
	shr.u32 	%r182, %r289, 20;
	add.s32 	%r292, %r291, %r182;
	and.b32  	%r183, %r289, 1048575;
	or.b32  	%r184, %r183, 1072693248;
	mov.b64 	%fd2265, {%r290, %r184};
	setp.lt.u32 	%p33, %r184, 1073127583;
	@%p33 bra 	$L__BB0_6;
	{
	.reg .b32 %temp; 
	mov.b64 	{%r185, %temp}, %fd2265;
	}
	{
	.reg .b32 %temp; 
	mov.b64 	{%temp, %r186}, %fd2265;
	}
	add.s32 	%r187, %r186, -1048576;
	mov.b64 	%fd2265, {%r185, %r187};
	add.s32 	%r292, %r292, 1;
$L__BB0_6:
	add.f64 	%fd1074, %fd2265, 0dBFF0000000000000;
	add.f64 	%fd1075, %fd2265, 0d3FF0000000000000;
	rcp.approx.ftz.f64 	%fd1076, %fd1075;
	neg.f64 	%fd1077, %fd1075;
	fma.rn.f64 	%fd1078, %fd1077, %fd1076, 0d3FF0000000000000;
	fma.rn.f64 	%fd1079, %fd1078, %fd1078, %fd1078;
	fma.rn.f64 	%fd1080, %fd1079, %fd1076, %fd1076;
	mul.f64 	%fd1081, %fd1074, %fd1080;
	fma.rn.f64 	%fd1082, %fd1074, %fd1080, %fd1081;
	mul.f64 	%fd1083, %fd1082, %fd1082;
	fma.rn.f64 	%fd1084, %fd1083, 0d3EB1380B3AE80F1E, 0d3ED0EE258B7A8B04;
	fma.rn.f64 	%fd1085, %fd1084, %fd1083, 0d3EF3B2669F02676F;
	fma.rn.f64 	%fd1086, %fd1085, %fd1083, 0d3F1745CBA9AB0956;
	fma.rn.f64 	%fd1087, %fd1086, %fd1083, 0d3F3C71C72D1B5154;
	fma.rn.f64 	%fd1088, %fd1087, %fd1083, 0d3F624924923BE72D;
	fma.rn.f64 	%fd1089, %fd1088, %fd1083, 0d3F8999999999A3C4;
	fma.rn.f64 	%fd1090, %fd1089, %fd1083, 0d3FB5555555555554;
	sub.f64 	%fd1091, %fd1074, %fd1082;
	add.f64 	%fd1092, %fd1091, %fd1091;
	neg.f64 	%fd1093, %fd1082;
	fma.rn.f64 	%fd1094, %fd1093, %fd1074, %fd1092;
	mul.f64 	%fd1095, %fd1080, %fd1094;
	mul.f64 	%fd1096, %fd1083, %fd1090;
	fma.rn.f64 	%fd1097, %fd1096, %fd1082, %fd1095;
	xor.b32  	%r188, %r292, -2147483648;
	mov.b32 	%r189, 1127219200;
	mov.b64 	%fd1098, {%r188, %r189};
	mov.b32 	%r190, -2147483648;
	mov.b64 	%fd1099, {%r190, %r189};
	sub.f64 	%fd1100, %fd1098, %fd1099;
	fma.rn.f64 	%fd1101, %fd1100, 0d3FE62E42FEFA39EF, %fd1082;
	fma.rn.f64 	%fd1102, %fd1100, 0dBFE62E42FEFA39EF, %fd1101;
	sub.f64 	%fd1103, %fd1102, %fd1082;
	sub.f64 	%fd1104, %fd1097, %fd1103;
	fma.rn.f64 	%fd1105, %fd1100, 0d3C7ABC9E3B39803F, %fd1104;
	add.f64 	%fd2266, %fd1101, %fd1105;
	bra.uni 	$L__BB0_8;
$L__BB0_7:
	fma.rn.f64 	%fd1073, %fd2264, 0d7FF0000000000000, 0d7FF0000000000000;
	{
	.reg .b32 %temp; 
	mov.b64 	{%temp, %r180}, %fd2264;
	}
	and.b32  	%r181, %r180, 2147483647;
	setp.eq.s32 	%p32, %r181, 0;
	selp.f64 	%fd2266, 0dFFF0000000000000, %fd1073, %p32;
$L__BB0_8:
	{
	.reg .b32 %temp; 
	mov.b64 	{%temp, %r293}, %fd2267;
	}
	{
	.reg .b32 %temp; 
	mov.b64 	{%r294, %temp}, %fd2267;
	}
	setp.gt.s32 	%p34, %r293, 1048575;
	mov.b32 	%r295, -1023;
	@%p34 bra 	$L__BB0_10;
	mul.f64 	%fd2267, %fd2267, 0d4350000000000000;
	{
	.reg .b32 %temp; 
	mov.b64 	{%temp, %r293}, %fd2267;
	}
	{
	.reg .b32 %temp; 
	mov.b64 	{%r294, %temp}, %fd2267;
	}
	mov.b32 	%r295, -1077;
$L__BB0_10:
	add.s32 	%r193, %r293, -1;
	setp.gt.u32 	%p35, %r193, 2146435070;
	@%p35 bra 	$L__BB0_14;
	shr.u32 	%r196, %r293, 20;
	add.s32 	%r296, %r295, %r196;
	and.b32  	%r197, %r293, 1048575;
	or.b32  	%r198, %r197, 1072693248;
	mov.b64 	%fd2268, {%r294, %r198};
	setp.lt.u32 	%p37, %r198, 1073127583;
	@%p37 bra 	$L__BB0_13;
	{
	.reg .b32 %temp; 
	mov.b64 	{%r199, %temp}, %fd2268;
	}
	{
	.reg .b32 %temp; 
	mov.b64 	{%temp, %r200}, %fd2268;
	}
	add.s32 	%r201, %r200, -1048576;
	mov.b64 	%fd2268, {%r199, %r201};
	add.s32 	%r296, %r296, 1;
$L__BB0_13:
	add.f64 	%fd1107, %fd2268, 0dBFF0000000000000;
	add.f64 	%fd1108, %fd2268, 0d3FF0000000000000;
	rcp.approx.ftz.f64 	%fd1109, %fd1108;
	neg.f64 	%fd1110, %fd1108;
	fma.rn.f64 	%fd1111, %fd1110, %fd1109, 0d3FF0000000000000;
	fma.rn.f64 	%fd1112, %fd1111, %fd1111, %fd1111;
	fma.rn.f64 	%fd1113, %fd1112, %fd1109, %fd1109;
	mul.f64 	%fd1114, %fd1107, %fd1113;
	fma.rn.f64 	%fd1115, %fd1107, %fd1113, %fd1114;
	mul.f64 	%fd1116, %fd1115, %fd1115;
	fma.rn.f64 	%fd1117, %fd1116, 0d3EB1380B3AE80F1E, 0d3ED0EE258B7A8B04;
	fma.rn.f64 	%fd1118, %fd1117, %fd1116, 0d3EF3B2669F02676F;
	fma.rn.f64 	%fd1119, %fd1118, %fd1116, 0d3F1745CBA9AB0956;
	fma.rn.f64 	%fd1120, %fd1119, %fd1116, 0d3F3C71C72D1B5154;
	fma.rn.f64 	%fd1121, %fd1120, %fd1116, 0d3F624924923BE72D;
	fma.rn.f64 	%fd1122, %fd1121, %fd1116, 0d3F8999999999A3C4;
	fma.rn.f64 	%fd1123, %fd1122, %fd1116, 0d3FB5555555555554;
	sub.f64 	%fd1124, %fd1107, %fd1115;
	add.f64 	%fd1125, %fd1124, %fd1124;
	neg.f64 	%fd1126, %fd1115;
	fma.rn.f64 	%fd1127, %fd1126, %fd1107, %fd1125;
	mul.f64 	%fd1128, %fd1113, %fd1127;
	mul.f64 	%fd1129, %fd1116, %fd1123;
	fma.rn.f64 	%fd1130, %fd1129, %fd1115, %fd1128;
	xor.b32  	%r202, %r296, -2147483648;
	mov.b32 	%r203, 1127219200;
	mov.b64 	%fd1131, {%r202, %r203};
	mov.b32 	%r204, -2147483648;
	mov.b64 	%fd1132, {%r204, %r203};
	sub.f64 	%fd1133, %fd1131, %fd1132;
	fma.rn.f64 	%fd1134, %fd1133, 0d3FE62E42FEFA39EF, %fd1115;
	fma.rn.f64 	%fd1135, %fd1133, 0dBFE62E42FEFA39EF, %fd1134;
	sub.f64 	%fd1136, %fd1135, %fd1115;
	sub.f64 	%fd1137, %fd1130, %fd1136;
	fma.rn.f64 	%fd1138, %fd1133, 0d3C7ABC9E3B39803F, %fd1137;
	add.f64 	%fd2269, %fd1134, %fd1138;
	bra.uni 	$L__BB0_15;
$L__BB0_14:
	fma.rn.f64 	%fd1106, %fd2267, 0d7FF0000000000000, 0d7FF0000000000000;
	{
	.reg .b32 %temp; 
	mov.b64 	{%temp, %r194}, %fd2267;
	}
	and.b32  	%r195, %r194, 2147483647;
	setp.eq.s32 	%p36, %r195, 0;
	selp.f64 	%fd2269, 0dFFF0000000000000, %fd1106, %p36;
$L__BB0_15:
	mul.f64 	%fd1139, %fd16, %fd23;
	sqrt.rn.f64 	%fd1140, %fd1139;
	rcp.rn.f64 	%fd50, %fd1140;
	mul.f64 	%fd51, %fd50, 0dC000000000000000;
	add.f64 	%fd52, %fd14, 0d3FF0000000000000;
	add.f64 	%fd1141, %fd21, %fd31;
	mul.f64 	%fd1142, %fd52, %fd1141;
	mul.f64 	%fd53, %fd50, %fd1142;
	abs.f64 	%fd54, %fd53;
	setp.leu.f64 	%p38, %fd54, 0d3FF0000000000000;
	mov.f64 	%fd2270, %fd54;
	@%p38 bra 	$L__BB0_17;
	rcp.approx.ftz.f64 	%fd1143, %fd54;
	neg.f64 	%fd1144, %fd54;
	fma.rn.f64 	%fd1145, %fd1144, %fd1143, 0d3FF0000000000000;
	fma.rn.f64 	%fd1146, %fd1145, %fd1145, %fd1145;
	fma.rn.f64 	%fd1147, %fd1146, %fd1143, %fd1143;
	setp.eq.f64 	%p39, %fd54, 0d7FF0000000000000;
	selp.f64 	%fd2270, 0d0000000000000000, %fd1147, %p39;
$L__BB0_17:
	rcp.rn.f64 	%fd1148, %fd28;
	div.rn.f64 	%fd1149, %fd1148, %fd30;
	mul.f64 	%fd1150, %fd19, %fd1149;
	add.f64 	%fd1152, %fd32, %fd31;
	div.rn.f64 	%fd1153, %fd1148, %fd1152;
	mul.f64 	%fd1154, %fd21, %fd1153;
	mul.f64 	%fd1155, %fd21, %fd1154;
	setp.gt.f64 	%p40, %fd54, 0d3FF0000000000000;
	mul.f64 	%fd1156, %fd2270, %fd2270;
	fma.rn.f64 	%fd1157, %fd1156, 0dBEF53E1D2A25FF7E, 0d3F2D3B63DBB65B49;
	fma.rn.f64 	%fd1158, %fd1157, %fd1156, 0dBF5312788DDE082E;
	fma.rn.f64 	%fd1159, %fd1158, %fd1156, 0d3F6F9690C8249315;
	fma.rn.f64 	%fd1160, %fd1159, %fd1156, 0dBF82CF5AABC7CF0D;
	fma.rn.f64 	%fd1161, %fd1160, %fd1156, 0d3F9162B0B2A3BFDE;
	fma.rn.f64 	%fd1162, %fd1161, %fd1156, 0dBF9A7256FEB6FC6B;
	fma.rn.f64 	%fd1163, %fd1162, %fd1156, 0d3FA171560CE4A489;
	fma.rn.f64 	%fd1164, %fd1163, %fd1156, 0dBFA4F44D841450E4;
	fma.rn.f64 	%fd1165, %fd1164, %fd1156, 0d3FA7EE3D3F36BB95;
	fma.rn.f64 	%fd1166, %fd1165, %fd1156, 0dBFAAD32AE04A9FD1;
	fma.rn.f64 	%fd1167, %fd1166, %fd1156, 0d3FAE17813D66954F;
	fma.rn.f64 	%fd1168, %fd1167, %fd1156, 0dBFB11089CA9A5BCD;
	fma.rn.f64 	%fd1169, %fd1168, %fd1156, 0d3FB3B12B2DB51738;
	fma.rn.f64 	%fd1170, %fd1169, %fd1156, 0dBFB745D022F8DC5C;
	fma.rn.f64 	%fd1171, %fd1170, %fd1156, 0d3FBC71C709DFE927;
	fma.rn.f64 	%fd1172, %fd1171, %fd1156, 0dBFC2492491FA1744;
	fma.rn.f64 	%fd1173, %fd1172, %fd1156, 0d3FC99999999840D2;
	fma.rn.f64 	%fd1174, %fd1173, %fd1156, 0dBFD555555555544C;
	mul.f64 	%fd1175, %fd1156, %fd1174;
	fma.rn.f64 	%fd1176, %fd1175, %fd2270, %fd2270;
	mov.f64 	%fd1177, 0d3FF921FB54442D18;
	sub.f64 	%fd1178, %fd1177, %fd1176;
	selp.f64 	%fd1179, %fd1178, %fd1176, %p40;
	copysign.f64 	%fd1180, %fd53, %fd1179;
	mul.f64 	%fd57, %fd51, %fd1180;
	mul.f64 	%fd1181, %fd23, %fd57;
	mul.f64 	%fd1182, %fd14, %fd28;
	sub.f64 	%fd1183, %fd1182, %fd1181;
	mul.f64 	%fd1184, %fd17, %fd1183;
	mul.f64 	%fd1185, %fd14, %fd2269;
	sub.f64 	%fd1186, %fd1185, %fd2266;
	mul.f64 	%fd58, %fd17, %fd1186;
	mul.f64 	%fd1187, %fd14, %fd2266;
	sub.f64 	%fd1188, %fd1187, %fd2269;
	mul.f64 	%fd59, %fd17, %fd1188;
	mul.f64 	%fd1189, %fd14, %fd1181;
	sub.f64 	%fd1190, %fd1189, %fd28;
	mul.f64 	%fd60, %fd17, %fd1190;
	fma.rn.f64 	%fd1191, %fd21, %fd2269, %fd1184;
	fma.rn.f64 	%fd61, %fd19, %fd2266, %fd1184;
	mul.f64 	%fd1192, %fd14, %fd1148;
	sub.f64 	%fd1193, %fd57, %fd1192;
	mul.f64 	%fd1194, %fd14, %fd1150;
	sub.f64 	%fd1195, %fd1194, %fd1148;
	mul.f64 	%fd1196, %fd19, %fd1195;
	mul.f64 	%fd1197, %fd14, %fd1154;
	sub.f64 	%fd1198, %fd1197, %fd1148;
	mul.f64 	%fd1199, %fd21, %fd1198;
	sub.f64 	%fd1200, %fd19, %fd32;
	mul.f64 	%fd1201, %fd1200, %fd1148;
	sub.f64 	%fd1202, %fd2269, %fd1201;
	mul.f64 	%fd1203, %fd15, %fd1155;
	sub.f64 	%fd1204, %fd1202, %fd1203;
	mul.f64 	%fd1205, %fd21, %fd1204;
	sub.f64 	%fd1206, %fd21, %fd29;
	mul.f64 	%fd1207, %fd1206, %fd1148;
	sub.f64 	%fd1208, %fd2266, %fd1207;
	mul.f64 	%fd1209, %fd19, %fd1150;
	mul.f64 	%fd1210, %fd15, %fd1209;
	sub.f64 	%fd1211, %fd1208, %fd1210;
	add.f64 	%fd1212, %fd60, %fd60;
	sub.f64 	%fd1213, %fd57, %fd1150;
	sub.f64 	%fd1214, %fd1213, %fd1154;
	div.rn.f64 	%fd62, %fd1214, %fd23;
	mul.f64 	%fd1215, %fd14, %fd1153;
	sub.f64 	%fd1216, %fd1149, %fd1215;
	mul.f64 	%fd63, %fd17, %fd1216;
	mul.f64 	%fd1217, %fd14, %fd1149;
	sub.f64 	%fd1218, %fd1153, %fd1217;
	mul.f64 	%fd64, %fd17, %fd1218;
	add.f64 	%fd1219, %fd1150, %fd1154;
	add.f64 	%fd1220, %fd1219, %fd57;
	mul.f64 	%fd1221, %fd14, %fd1220;
	sub.f64 	%fd1222, %fd1148, %fd1221;
	mul.f64 	%fd65, %fd17, %fd1222;
	fma.rn.f64 	%fd1223, %fd15, %fd1154, %fd1150;
	add.f64 	%fd1224, %fd1223, %fd1193;
	mul.f64 	%fd66, %fd17, %fd1224;
	fma.rn.f64 	%fd1225, %fd15, %fd1150, %fd1154;
	add.f64 	%fd67, %fd1225, %fd1193;
	sub.f64 	%fd1226, %fd59, %fd1196;
	sub.f64 	%fd1227, %fd1199, %fd58;
	fma.rn.f64 	%fd68, %fd14, %fd1227, %fd1226;
	sub.f64 	%fd1228, %fd58, %fd1199;
	sub.f64 	%fd1229, %fd1196, %fd59;
	fma.rn.f64 	%fd69, %fd14, %fd1229, %fd1228;
	sub.f64 	%fd1230, %fd1191, %fd1205;
	mul.f64 	%fd1231, %fd24, %fd1195;
	sub.f64 	%fd1232, %fd1231, %fd1212;
	fma.rn.f64 	%fd70, %fd14, %fd1232, %fd1230;
	fma.rn.f64 	%fd1233, %fd14, %fd1211, %fd1155;
	fma.rn.f64 	%fd71, %fd59, 0d4000000000000000, %fd1233;
	mul.f64 	%fd1234, %fd25, %fd1198;
	sub.f64 	%fd1235, %fd1212, %fd1234;
	mul.f64 	%fd1236, %fd19, %fd1211;
	sub.f64 	%fd1237, %fd1236, %fd61;
	fma.rn.f64 	%fd72, %fd14, %fd1237, %fd1235;
	fma.rn.f64 	%fd1238, %fd22, %fd22, %fd26;
	mul.f64 	%fd1239, %fd22, %fd27;
	fma.rn.f64 	%fd1240, %fd14, %fd1239, %fd1238;
	sqrt.rn.f64 	%fd73, %fd1240;
	add.f64 	%fd1241, %fd22, %fd73;
	add.f64 	%fd74, %fd29, %fd1241;
	add.f64 	%fd75, %fd19, %fd73;
	mul.f64 	%fd76, %fd14, %fd22;
	{
	.reg .b32 %temp; 
	mov.b64 	{%temp, %r297}, %fd74;
	}
	{
	.reg .b32 %temp; 
	mov.b64 	{%r298, %temp}, %fd74;
	}
	setp.gt.s32 	%p41, %r297, 1048575;
	mov.b32 	%r299, -1023;
	mov.f64 	%fd2271, %fd74;
	@%p41 bra 	$L__BB0_19;
	mul.f64 	%fd2271, %fd74, 0d4350000000000000;
	{
	.reg .b32 %temp; 
	mov.b64 	{%temp, %r297}, %fd2271;
	}
	{
	.reg .b32 %temp; 
	mov.b64 	{%r298, %temp}, %fd2271;
	}
	mov.b32 	%r299, -1077;
$L__BB0_19:
	add.s32 	%r207, %r297, -1;
	setp.gt.u32 	%p42, %r207, 2146435070;
	@%p42 bra 	$L__BB0_23;
	shr.u32 	%r210, %r297, 20;
	add.s32 	%r300, %r299, %r210;
	and.b32  	%r211, %r297, 1048575;
	or.b32  	%r212, %r211, 1072693248;
	mov.b64 	%fd2272, {%r298, %r212};
	setp.lt.u32 	%p44, %r212, 1073127583;
	@%p44 bra 	$L__BB0_22;
	{
	.reg .b32 %temp; 
	mov.b64 	{%r213, %temp}, %fd2272;
	}
	{
	.reg .b32 %temp; 
	mov.b64 	{%temp, %r214}, %fd2272;
	}
	add.s32 	%r215, %r214, -1048576;
	mov.b64 	%fd2272, {%r213, %r215};
	add.s32 	%r300, %r300, 1;
$L__BB0_22:
	add.f64 	%fd1243, %fd2272, 0dBFF0000000000000;
	add.f64 	%fd1244, %fd2272, 0d3FF0000000000000;
	rcp.approx.ftz.f64 	%fd1245, %fd1244;
	neg.f64 	%fd1246, %fd1244;
	fma.rn.f64 	%fd1247, %fd1246, %fd1245, 0d3FF0000000000000;
	fma.rn.f64 	%fd1248, %fd1247, %fd1247, %fd1247;
	fma.rn.f64 	%fd1249, %fd1248, %fd1245, %fd1245;
	mul.f64 	%fd1250, %fd1243, %fd1249;
	fma.rn.f64 	%fd1251, %fd1243, %fd1249, %fd1250;
	mul.f64 	%fd1252, %fd1251, %fd1251;
	fma.rn.f64 	%fd1253, %fd1252, 0d3EB1380B3AE80F1E, 0d3ED0EE258B7A8B04;
	fma.rn.f64 	%fd1254, %fd1253, %fd1252, 0d3EF3B2669F02676F;
	fma.rn.f64 	%fd1255, %fd1254, %fd1252, 0d3F1745CBA9AB0956;
	fma.rn.f64 	%fd1256, %fd1255, %fd1252, 0d3F3C71C72D1B5154;
	fma.rn.f64 	%fd1257, %fd1256, %fd1252, 0d3F624924923BE72D;
	fma.rn.f64 	%fd1258, %fd1257, %fd1252, 0d3F8999999999A3C4;
	fma.rn.f64 	%fd1259, %fd1258, %fd1252, 0d3FB5555555555554;
	sub.f64 	%fd1260, %fd1243, %fd1251;
	add.f64 	%fd1261, %fd1260, %fd1260;
	neg.f64 	%fd1262, %fd1251;
	fma.rn.f64 	%fd1263, %fd1262, %fd1243, %fd1261;
	mul.f64 	%fd1264, %fd1249, %fd1263;
	mul.f64 	%fd1265, %fd1252, %fd1259;
	fma.rn.f64 	%fd1266, %fd1265, %fd1251, %fd1264;
	xor.b32  	%r216, %r300, -2147483648;
	mov.b32 	%r217, 1127219200;
	mov.b64 	%fd1267, {%r216, %r217};
	mov.b32 	%r218, -2147483648;
	mov.b64 	%fd1268, {%r218, %r217};
	sub.f64 	%fd1269, %fd1267, %fd1268;
	fma.rn.f64 	%fd1270, %fd1269, 0d3FE62E42FEFA39EF, %fd1251;
	fma.rn.f64 	%fd1271, %fd1269, 0dBFE62E42FEFA39EF, %fd1270;
	sub.f64 	%fd1272, %fd1271, %fd1251;
	sub.f64 	%fd1273, %fd1266, %fd1272;
	fma.rn.f64 	%fd1274, %fd1269, 0d3C7ABC9E3B39803F, %fd1273;
	add.f64 	%fd2273, %fd1270, %fd1274;
	bra.uni 	$L__BB0_24;
$L__BB0_23:
	fma.rn.f64 	%fd1242, %fd2271, 0d7FF0000000000000, 0d7FF0000000000000;
	{
	.reg .b32 %temp; 
	mov.b64 	{%temp, %r208}, %fd2271;
	}
	and.b32  	%r209, %r208, 2147483647;
	setp.eq.s32 	%p43, %r209, 0;
	selp.f64 	%fd2273, 0dFFF0000000000000, %fd1242, %p43;
$L__BB0_24:
	add.f64 	%fd2274, %fd76, %fd75;
	{
	.reg .b32 %temp; 
	mov.b64 	{%temp, %r301}, %fd2274;
	}
	{
	.reg .b32 %temp; 
	mov.b64 	{%r302, %temp}, %fd2274;
	}
	setp.gt.s32 	%p45, %r301, 1048575;
	mov.b32 	%r303, -1023;
	@%p45 bra 	$L__BB0_26;
	add.f64 	%fd1275, %fd76, %fd75;
	mul.f64 	%fd2274, %fd1275, 0d4350000000000000;
	{
	.reg .b32 %temp; 
	mov.b64 	{%temp, %r301}, %fd2274;
	}
	{
	.reg .b32 %temp; 
	mov.b64 	{%r302, %temp}, %fd2274;
	}
	mov.b32 	%r303, -1077;
$L__BB0_26:
	add.s32 	%r221, %r301, -1;
	setp.gt.u32 	%p46, %r221, 2146435070;
	@%p46 bra 	$L__BB0_30;
	shr.u32 	%r224, %r301, 20;
	add.s32 	%r304, %r303, %r224;
	and.b32  	%r225, %r301, 1048575;
	or.b32  	%r226, %r225, 1072693248;
	mov.b64 	%fd2275, {%r302, %r226};
	setp.lt.u32 	%p48, %r226, 1073127583;
	@%p48 bra 	$L__BB0_29;
	{
	.reg .b32 %temp; 
	mov.b64 	{%r227, %temp}, %fd2275;
	}
	{
	.reg .b32 %temp; 
	mov.b64 	{%temp, %r228}, %fd2275;
	}
	add.s32 	%r229, %r228, -1048576;
	mov.b64 	%fd2275, {%r227, %r229};
	add.s32 	%r304, %r304, 1;
$L__BB0_29:
	add.f64 	%fd1277, %fd2275, 0dBFF0000000000000;
	add.f64 	%fd1278, %fd2275, 0d3FF0000000000000;
	rcp.approx.ftz.f64 	%fd1279, %fd1278;
	neg.f64 	%fd1280, %fd1278;
	fma.rn.f64 	%fd1281, %fd1280, %fd1279, 0d3FF0000000000000;
	fma.rn.f64 	%fd1282, %fd1281, %fd1281, %fd1281;
	fma.rn.f64 	%fd1283, %fd1282, %fd1279, %fd1279;
	mul.f64 	%fd1284, %fd1277, %fd1283;
	fma.rn.f64 	%fd1285, %fd1277, %fd1283, %fd1284;
	mul.f64 	%fd1286, %fd1285, %fd1285;
	fma.rn.f64 	%fd1287, %fd1286, 0d3EB1380B3AE80F1E, 0d3ED0EE258B7A8B04;
	fma.rn.f64 	%fd1288, %fd1287, %fd1286, 0d3EF3B2669F02676F;
	fma.rn.f64 	%fd1289, %fd1288, %fd1286, 0d3F1745CBA9AB0956;
	fma.rn.f64 	%fd1290, %fd1289, %fd1286, 0d3F3C71C72D1B5154;
	fma.rn.f64 	%fd1291, %fd1290, %fd1286, 0d3F624924923BE72D;
	fma.rn.f64 	%fd1292, %fd1291, %fd1286, 0d3F8999999999A3C4;
	fma.rn.f64 	%fd1293, %fd1292, %fd1286, 0d3FB5555555555554;
	sub.f64 	%fd1294, %fd1277, %fd1285;
	add.f64 	%fd1295, %fd1294, %fd1294;
	neg.f64 	%fd1296, %fd1285;
	fma.rn.f64 	%fd1297, %fd1296, %fd1277, %fd1295;
	mul.f64 	%fd1298, %fd1283, %fd1297;
	mul.f64 	%fd1299, %fd1286, %fd1293;
	fma.rn.f64 	%fd1300, %fd1299, %fd1285, %fd1298;
	xor.b32  	%r230, %r304, -2147483648;
	mov.b32 	%r231, 1127219200;
	mov.b64 	%fd1301, {%r230, %r231};
	mov.b32 	%r232, -2147483648;
	mov.b64 	%fd1302, {%r232, %r231};
	sub.f64 	%fd1303, %fd1301, %fd1302;
	fma.rn.f64 	%fd1304, %fd1303, 0d3FE62E42FEFA39EF, %fd1285;
	fma.rn.f64 	%fd1305, %fd1303, 0dBFE62E42FEFA39EF, %fd1304;
	sub.f64 	%fd1306, %fd1305, %fd1285;
	sub.f64 	%fd1307, %fd1300, %fd1306;
	fma.rn.f64 	%fd1308, %fd1303, 0d3C7ABC9E3B39803F, %fd1307;
	add.f64 	%fd2276, %fd1304, %fd1308;
	bra.uni 	$L__BB0_31;
$L__BB0_30:
	fma.rn.f64 	%fd1276, %fd2274, 0d7FF0000000000000, 0d7FF0000000000000;
	{
	.reg .b32 %temp; 
	mov.b64 	{%temp, %r222}, %fd2274;
	}
	and.b32  	%r223, %r222, 2147483647;
	setp.eq.s32 	%p47, %r223, 0;
	selp.f64 	%fd2276, 0dFFF0000000000000, %fd1276, %p47;
$L__BB0_31:
	add.f64 	%fd1309, %fd22, %fd75;
	mul.f64 	%fd1310, %fd52, %fd1309;
	mul.f64 	%fd94, %fd50, %fd1310;
	abs.f64 	%fd95, %fd94;
	setp.leu.f64 	%p49, %fd95, 0d3FF0000000000000;
	mov.f64 	%fd2277, %fd95;
	@%p49 bra 	$L__BB0_33;
	rcp.approx.ftz.f64 	%fd1311, %fd95;
	neg.f64 	%fd1312, %fd95;
	fma.rn.f64 	%fd1313, %fd1312, %fd1311, 0d3FF0000000000000;
	fma.rn.f64 	%fd1314, %fd1313, %fd1313, %fd1313;
	fma.rn.f64 	%fd1315, %fd1314, %fd1311, %fd1311;
	setp.eq.f64 	%p50, %fd95, 0d7FF0000000000000;
	selp.f64 	%fd2277, 0d0000000000000000, %fd1315, %p50;
$L__BB0_33:
	rcp.rn.f64 	%fd1316, %fd73;
	div.rn.f64 	%fd1317, %fd1316, %fd74;
	mul.f64 	%fd1318, %fd19, %fd1317;
	add.f64 	%fd1321, %fd76, %fd75;
	div.rn.f64 	%fd1322, %fd1316, %fd1321;
	mul.f64 	%fd1323, %fd22, %fd1322;
	mul.f64 	%fd1324, %fd22, %fd1323;
	setp.gt.f64 	%p51, %fd95, 0d3FF0000000000000;
	mul.f64 	%fd1325, %fd2277, %fd2277;
	fma.rn.f64 	%fd1326, %fd1325, 0dBEF53E1D2A25FF7E, 0d3F2D3B63DBB65B49;
	fma.rn.f64 	%fd1327, %fd1326, %fd1325, 0dBF5312788DDE082E;
	fma.rn.f64 	%fd1328, %fd1327, %fd1325, 0d3F6F9690C8249315;
	fma.rn.f64 	%fd1329, %fd1328, %fd1325, 0dBF82CF5AABC7CF0D;
	fma.rn.f64 	%fd1330, %fd1329, %fd1325, 0d3F9162B0B2A3BFDE;
	fma.rn.f64 	%fd1331, %fd1330, %fd1325, 0dBF9A7256FEB6FC6B;
	fma.rn.f64 	%fd1332, %fd1331, %fd1325, 0d3FA171560CE4A489;
	fma.rn.f64 	%fd1333, %fd1332, %fd1325, 0dBFA4F44D841450E4;
	fma.rn.f64 	%fd1334, %fd1333, %fd1325, 0d3FA7EE3D3F36BB95;
	fma.rn.f64 	%fd1335, %fd1334, %fd1325, 0dBFAAD32AE04A9FD1;
	fma.rn.f64 	%fd1336, %fd1335, %fd1325, 0d3FAE17813D66954F;
	fma.rn.f64 	%fd1337, %fd1336, %fd1325, 0dBFB11089CA9A5BCD;
	fma.rn.f64 	%fd1338, %fd1337, %fd1325, 0d3FB3B12B2DB51738;
	fma.rn.f64 	%fd1339, %fd1338, %fd1325, 0dBFB745D022F8DC5C;
	fma.rn.f64 	%fd1340, %fd1339, %fd1325, 0d3FBC71C709DFE927;
	fma.rn.f64 	%fd1341, %fd1340, %fd1325, 0dBFC2492491FA1744;
	fma.rn.f64 	%fd1342, %fd1341, %fd1325, 0d3FC99999999840D2;
	fma.rn.f64 	%fd1343, %fd1342, %fd1325, 0dBFD555555555544C;
	mul.f64 	%fd1344, %fd1325, %fd1343;
	fma.rn.f64 	%fd1345, %fd1344, %fd2277, %fd2277;
	mov.f64 	%fd1346, 0d3FF921FB54442D18;
	sub.f64 	%fd1347, %fd1346, %fd1345;
	selp.f64 	%fd1348, %fd1347, %fd1345, %p51;
	copysign.f64 	%fd1349, %fd94, %fd1348;
	mul.f64 	%fd1350, %fd51, %fd1349;
	mul.f64 	%fd1351, %fd23, %fd1350;
	mul.f64 	%fd1352, %fd14, %fd73;
	sub.f64 	%fd1353, %fd1352, %fd1351;
	mul.f64 	%fd1354, %fd17, %fd1353;
	mul.f64 	%fd1355, %fd14, %fd2276;
	sub.f64 	%fd1356, %fd1355, %fd2273;
	mul.f64 	%fd1357, %fd17, %fd1356;
	mul.f64 	%fd1358, %fd14, %fd2273;
	sub.f64 	%fd1359, %fd1358, %fd2276;
	mul.f64 	%fd1360, %fd17, %fd1359;
	mul.f64 	%fd1361, %fd14, %fd1351;
	sub.f64 	%fd1362, %fd1361, %fd73;
	mul.f64 	%fd1363, %fd17, %fd1362;
	fma.rn.f64 	%fd1364, %fd22, %fd2276, %fd1354;
	fma.rn.f64 	%fd1365, %fd19, %fd2273, %fd1354;
	mul.f64 	%fd1366, %fd14, %fd1316;
	sub.f64 	%fd1367, %fd1350, %fd1366;
	mul.f64 	%fd1368, %fd14, %fd1318;
	sub.f64 	%fd1369, %fd1368, %fd1316;
	mul.f64 	%fd1370, %fd19, %fd1369;
	mul.f64 	%fd1371, %fd14, %fd1323;
	sub.f64 	%fd1372, %fd1371, %fd1316;
	mul.f64 	%fd1373, %fd22, %fd1372;
	sub.f64 	%fd1374, %fd19, %fd76;
	mul.f64 	%fd1375, %fd1374, %fd1316;
	sub.f64 	%fd1376, %fd2276, %fd1375;
	mul.f64 	%fd1377, %fd15, %fd1324;
	sub.f64 	%fd1378, %fd1376, %fd1377;
	mul.f64 	%fd1379, %fd22, %fd1378;
	sub.f64 	%fd1381, %fd22, %fd29;
	mul.f64 	%fd1382, %fd1381, %fd1316;
	sub.f64 	%fd1383, %fd2273, %fd1382;
	mul.f64 	%fd1384, %fd19, %fd1318;
	mul.f64 	%fd1385, %fd15, %fd1384;
	sub.f64 	%fd1386, %fd1383, %fd1385;
	add.f64 	%fd1387, %fd1363, %fd1363;
	sub.f64 	%fd1388, %fd1350, %fd1318;
	sub.f64 	%fd1389, %fd1388, %fd1323;
	div.rn.f64 	%fd1390, %fd1389, %fd23;
	mul.f64 	%fd1391, %fd14, %fd1322;
	sub.f64 	%fd1392, %fd1317, %fd1391;
	mul.f64 	%fd1393, %fd17, %fd1392;
	mul.f64 	%fd1394, %fd14, %fd1317;
	sub.f64 	%fd1395, %fd1322, %fd1394;
	mul.f64 	%fd1396, %fd17, %fd1395;
	add.f64 	%fd1397, %fd1318, %fd1323;
	add.f64 	%fd1398, %fd1397, %fd1350;
	mul.f64 	%fd1399, %fd14, %fd1398;
	sub.f64 	%fd1400, %fd1316, %fd1399;
	mul.f64 	%fd1401, %fd17, %fd1400;
	fma.rn.f64 	%fd1402, %fd15, %fd1323, %fd1318;
	add.f64 	%fd1403, %fd1402, %fd1367;
	mul.f64 	%fd1404, %fd17, %fd1403;
	fma.rn.f64 	%fd1405, %fd15, %fd1318, %fd1323;
	add.f64 	%fd1406, %fd1405, %fd1367;
	mul.f64 	%fd1407, %fd17, %fd1406;
	sub.f64 	%fd1408, %fd1360, %fd1370;
	sub.f64 	%fd1409, %fd1373, %fd1357;
	fma.rn.f64 	%fd1410, %fd14, %fd1409, %fd1408;
	mul.f64 	%fd1411, %fd17, %fd1410;
	sub.f64 	%fd1412, %fd1357, %fd1373;
	sub.f64 	%fd1413, %fd1370, %fd1360;
	fma.rn.f64 	%fd1414, %fd14, %fd1413, %fd1412;
	mul.f64 	%fd1415, %fd17, %fd1414;
	sub.f64 	%fd1416, %fd1364, %fd1379;
	mul.f64 	%fd1418, %fd24, %fd1369;
	sub.f64 	%fd1419, %fd1418, %fd1387;
	fma.rn.f64 	%fd1420, %fd14, %fd1419, %fd1416;
	mul.f64 	%fd1421, %fd17, %fd1420;
	fma.rn.f64 	%fd1422, %fd14, %fd1386, %fd1324;
	fma.rn.f64 	%fd1423, %fd1360, 0d4000000000000000, %fd1422;
	mul.f64 	%fd1424, %fd17, %fd1423;
	mul.f64 	%fd1425, %fd22, %fd22;
	mul.f64 	%fd1426, %fd1425, %fd1372;
	sub.f64 	%fd1427, %fd1387, %fd1426;
	mul.f64 	%fd1428, %fd19, %fd1386;
	sub.f64 	%fd1429, %fd1428, %fd1365;
	fma.rn.f64 	%fd1430, %fd14, %fd1429, %fd1427;
	mul.f64 	%fd1431, %fd17, %fd1430;
	sub.f64 	%fd98, %fd57, %fd1350;
	sub.f64 	%fd99, %fd58, %fd1357;
	sub.f64 	%fd100, %fd59, %fd1360;
	sub.f64 	%fd101, %fd60, %fd1363;
	sub.f64 	%fd102, %fd61, %fd1365;
	sub.f64 	%fd103, %fd62, %fd1390;
	sub.f64 	%fd104, %fd63, %fd1393;
	sub.f64 	%fd105, %fd64, %fd1396;
	sub.f64 	%fd106, %fd65, %fd1401;
	sub.f64 	%fd107, %fd66, %fd1404;
	mul.f64 	%fd1432, %fd17, %fd67;
	sub.f64 	%fd108, %fd1432, %fd1407;
	mul.f64 	%fd1433, %fd17, %fd68;
	sub.f64 	%fd109, %fd1433, %fd1411;
	mul.f64 	%fd1434, %fd17, %fd69;
	sub.f64 	%fd110, %fd1434, %fd1415;
	mul.f64 	%fd1435, %fd17, %fd70;
	sub.f64 	%fd111, %fd1435, %fd1421;
	mul.f64 	%fd1436, %fd17, %fd71;
	sub.f64 	%fd112, %fd1436, %fd1424;
	mul.f64 	%fd1437, %fd17, %fd72;
	sub.f64 	%fd113, %fd1437, %fd1431;
	fma.rn.f64 	%fd1438, %fd20, %fd20, %fd23;
	fma.rn.f64 	%fd1439, %fd21, %fd21, %fd1438;
	add.f64 	%fd1440, %fd20, %fd20;
	mul.f64 	%fd1441, %fd21, %fd1440;
	fma.rn.f64 	%fd1442, %fd14, %fd1441, %fd1439;
	sqrt.rn.f64 	%fd114, %fd1442;
	add.f64 	%fd1443, %fd21, %fd114;
	fma.rn.f64 	%fd115, %fd14, %fd20, %fd1443;
	add.f64 	%fd116, %fd20, %fd114;
	{
	.reg .b32 %temp; 
	mov.b64 	{%temp, %r305}, %fd115;
	}
	{
	.reg .b32 %temp; 
	mov.b64 	{%r306, %temp}, %fd115;
	}
	setp.gt.s32 	%p52, %r305, 1048575;
	mov.b32 	%r307, -1023;
	mov.f64 	%fd2278, %fd115;
	@%p52 bra 	$L__BB0_35;
	mul.f64 	%fd2278, %fd115, 0d4350000000000000;
	{
	.reg .b32 %temp; 
	mov.b64 	{%temp, %r305}, %fd2278;
	}
	{
	.reg .b32 %temp; 
	mov.b64 	{%r306, %temp}, %fd2278;
	}
	mov.b32 	%r307, -1077;
$L__BB0_35:
	add.s32 	%r235, %r305, -1;
	setp.gt.u32 	%p53, %r235, 2146435070;
	@%p53 bra 	$L__BB0_39;
	shr.u32 	%r238, %r305, 20;
	add.s32 	%r308, %r307, %r238;
	and.b32  	%r239, %r305, 1048575;
	or.b32  	%r240, %r239, 1072693248;
	mov.b64 	%fd2279, {%r306, %r240};
	setp.lt.u32 	%p55, %r240, 1073127583;
	@%p55 bra 	$L__BB0_38;
	{
	.reg .b32 %temp; 
	mov.b64 	{%r241, %temp}, %fd2279;
	}
	{
	.reg .b32 %temp; 
	mov.b64 	{%temp, %r242}, %fd2279;
	}
	add.s32 	%r243, %r242, -1048576;
	mov.b64 	%fd2279, {%r241, %r243};
	add.s32 	%r308, %r308, 1;
$L__BB0_38:
	add.f64 	%fd1445, %fd2279, 0dBFF0000000000000;
	add.f64 	%fd1446, %fd2279, 0d3FF0000000000000;
	rcp.approx.ftz.f64 	%fd1447, %fd1446;
	neg.f64 	%fd1448, %fd1446;
	fma.rn.f64 	%fd1449, %fd1448, %fd1447, 0d3FF0000000000000;
	fma.rn.f64 	%fd1450, %fd1449, %fd1449, %fd1449;
	fma.rn.f64 	%fd1451, %fd1450, %fd1447, %fd1447;
	mul.f64 	%fd1452, %fd1445, %fd1451;
	fma.rn.f64 	%fd1453, %fd1445, %fd1451, %fd1452;
	mul.f64 	%fd1454, %fd1453, %fd1453;
	fma.rn.f64 	%fd1455, %fd1454, 0d3EB1380B3AE80F1E, 0d3ED0EE258B7A8B04;
	fma.rn.f64 	%fd1456, %fd1455, %fd1454, 0d3EF3B2669F02676F;
	fma.rn.f64 	%fd1457, %fd1456, %fd1454, 0d3F1745CBA9AB0956;
	fma.rn.f64 	%fd1458, %fd1457, %fd1454, 0d3F3C71C72D1B5154;
	fma.rn.f64 	%fd1459, %fd1458, %fd1454, 0d3F624924923BE72D;
	fma.rn.f64 	%fd1460, %fd1459, %fd1454, 0d3F8999999999A3C4;
	fma.rn.f64 	%fd1461, %fd1460, %fd1454, 0d3FB5555555555554;
	sub.f64 	%fd1462, %fd1445, %fd1453;
	add.f64 	%fd1463, %fd1462, %fd1462;
	neg.f64 	%fd1464, %fd1453;
	fma.rn.f64 	%fd1465, %fd1464, %fd1445, %fd1463;
	mul.f64 	%fd1466, %fd1451, %fd1465;
	mul.f64 	%fd1467, %fd1454, %fd1461;
	fma.rn.f64 	%fd1468, %fd1467, %fd1453, %fd1466;
	xor.b32  	%r244, %r308, -2147483648;
	mov.b32 	%r245, 1127219200;
	mov.b64 	%fd1469, {%r244, %r245};
	mov.b32 	%r246, -2147483648;
	mov.b64 	%fd1470, {%r246, %r245};
	sub.f64 	%fd1471, %fd1469, %fd1470;
	fma.rn.f64 	%fd1472, %fd1471, 0d3FE62E42FEFA39EF, %fd1453;
	fma.rn.f64 	%fd1473, %fd1471, 0dBFE62E42FEFA39EF, %fd1472;
	sub.f64 	%fd1474, %fd1473, %fd1453;
	sub.f64 	%fd1475, %fd1468, %fd1474;
	fma.rn.f64 	%fd1476, %fd1471, 0d3C7ABC9E3B39803F, %fd1475;
	add.f64 	%fd2280, %fd1472, %fd1476;
	bra.uni 	$L__BB0_40;
$L__BB0_39:
	fma.rn.f64 	%fd1444, %fd2278, 0d7FF0000000000000, 0d7FF0000000000000;
	{
	.reg .b32 %temp; 
	mov.b64 	{%temp, %r236}, %fd2278;
	}
	and.b32  	%r237, %r236, 2147483647;
	setp.eq.s32 	%p54, %r237, 0;
	selp.f64 	%fd2280, 0dFFF0000000000000, %fd1444, %p54;
$L__BB0_40:
	add.f64 	%fd2281, %fd32, %fd116;
	{
	.reg .b32 %temp; 
	mov.b64 	{%temp, %r309}, %fd2281;
	}
	{
	.reg .b32 %temp; 
	mov.b64 	{%r310, %temp}, %fd2281;
	}
	setp.gt.s32 	%p56, %r309, 1048575;
	mov.b32 	%r311, -1023;
	@%p56 bra 	$L__BB0_42;
	add.f64 	%fd1477, %fd32, %fd116;
	mul.f64 	%fd2281, %fd1477, 0d4350000000000000;
	{
	.reg .b32 %temp; 
	mov.b64 	{%temp, %r309}, %fd2281;
	}
	{
	.reg .b32 %temp; 
	mov.b64 	{%r310, %temp}, %fd2281;
	}
	mov.b32 	%r311, -1077;
$L__BB0_42:
	add.s32 	%r249, %r309, -1;
	setp.gt.u32 	%p57, %r249, 2146435070;
	@%p57 bra 	$L__BB0_46;
	shr.u32 	%r252, %r309, 20;
	add.s32 	%r312, %r311, %r252;
	and.b32  	%r253, %r309, 1048575;
	or.b32  	%r254, %r253, 1072693248;
	mov.b64 	%fd2282, {%r310, %r254};
	setp.lt.u32 	%p59, %r254, 1073127583;
	@%p59 bra 	$L__BB0_45;
	{
	.reg .b32 %temp; 
	mov.b64 	{%r255, %temp}, %fd2282;
	}
	{
	.reg .b32 %temp; 
	mov.b64 	{%temp, %r256}, %fd2282;
	}
	add.s32 	%r257, %r256, -1048576;
	mov.b64 	%fd2282, {%r255, %r257};
	add.s32 	%r312, %r312, 1;
$L__BB0_45:
	add.f64 	%fd1479, %fd2282, 0dBFF0000000000000;
	add.f64 	%fd1480, %fd2282, 0d3FF0000000000000;
	rcp.approx.ftz.f64 	%fd1481, %fd1480;
	neg.f64 	%fd1482, %fd1480;
	fma.rn.f64 	%fd1483, %fd1482, %fd1481, 0d3FF0000000000000;
	fma.rn.f64 	%fd1484, %fd1483, %fd1483, %fd1483;
	fma.rn.f64 	%fd1485, %fd1484, %fd1481, %fd1481;
	mul.f64 	%fd1486, %fd1479, %fd1485;
	fma.rn.f64 	%fd1487, %fd1479, %fd1485, %fd1486;
	mul.f64 	%fd1488, %fd1487, %fd1487;
	fma.rn.f64 	%fd1489, %fd1488, 0d3EB1380B3AE80F1E, 0d3ED0EE258B7A8B04;
	fma.rn.f64 	%fd1490, %fd1489, %fd1488, 0d3EF3B2669F02676F;
	fma.rn.f64 	%fd1491, %fd1490, %fd1488, 0d3F1745CBA9AB0956;
	fma.rn.f64 	%fd1492, %fd1491, %fd1488, 0d3F3C71C72D1B5154;
	fma.rn.f64 	%fd1493, %fd1492, %fd1488, 0d3F624924923BE72D;
	fma.rn.f64 	%fd1494, %fd1493, %fd1488, 0d3F8999999999A3C4;
	fma.rn.f64 	%fd1495, %fd1494, %fd1488, 0d3FB5555555555554;
	sub.f64 	%fd1496, %fd1479, %fd1487;
	add.f64 	%fd1497, %fd1496, %fd1496;
	neg.f64 	%fd1498, %fd1487;
	fma.rn.f64 	%fd1499, %fd1498, %fd1479, %fd1497;
	mul.f64 	%fd1500, %fd1485, %fd1499;
	mul.f64 	%fd1501, %fd1488, %fd1495;
	fma.rn.f64 	%fd1502, %fd1501, %fd1487, %fd1500;
	xor.b32  	%r258, %r312, -2147483648;
	mov.b32 	%r259, 1127219200;
	mov.b64 	%fd1503, {%r258, %r259};
	mov.b32 	%r260, -2147483648;
	mov.b64 	%fd1504, {%r260, %r259};
	sub.f64 	%fd1505, %fd1503, %fd1504;
	fma.rn.f64 	%fd1506, %fd1505, 0d3FE62E42FEFA39EF, %fd1487;
	fma.rn.f64 	%fd1507, %fd1505, 0dBFE62E42FEFA39EF, %fd1506;
	sub.f64 	%fd1508, %fd1507, %fd1487;
	sub.f64 	%fd1509, %fd1502, %fd1508;
	fma.rn.f64 	%fd1510, %fd1505, 0d3C7ABC9E3B39803F, %fd1509;
	add.f64 	%fd2283, %fd1506, %fd1510;
	bra.uni 	$L__BB0_47;
$L__BB0_46:
	fma.rn.f64 	%fd1478, %fd2281, 0d7FF0000000000000, 0d7FF0000000000000;
	{
	.reg .b32 %temp; 
	mov.b64 	{%temp, %r250}, %fd2281;
	}
	and.b32  	%r251, %r250, 2147483647;
	setp.eq.s32 	%p58, %r251, 0;
	selp.f64 	%fd2283, 0dFFF0000000000000, %fd1478, %p58;
$L__BB0_47:
	add.f64 	%fd1511, %fd21, %fd116;
	mul.f64 	%fd1513, %fd52, %fd1511;
	mul.f64 	%fd135, %fd50, %fd1513;
	abs.f64 	%fd136, %fd135;
	setp.leu.f64 	%p60, %fd136, 0d3FF0000000000000;
	mov.f64 	%fd2284, %fd136;
	@%p60 bra 	$L__BB0_49;
	rcp.approx.ftz.f64 	%fd1514, %fd136;
	neg.f64 	%fd1515, %fd136;
	fma.rn.f64 	%fd1516, %fd1515, %fd1514, 0d3FF0000000000000;
	fma.rn.f64 	%fd1517, %fd1516, %fd1516, %fd1516;
	fma.rn.f64 	%fd1518, %fd1517, %fd1514, %fd1514;
	setp.eq.f64 	%p61, %fd136, 0d7FF0000000000000;
	selp.f64 	%fd2284, 0d0000000000000000, %fd1518, %p61;
$L__BB0_49:
	rcp.rn.f64 	%fd1519, %fd114;
	div.rn.f64 	%fd1520, %fd1519, %fd115;
	mul.f64 	%fd1521, %fd20, %fd1520;
	add.f64 	%fd1524, %fd32, %fd116;
	div.rn.f64 	%fd1525, %fd1519, %fd1524;
	mul.f64 	%fd1526, %fd21, %fd1525;
	mul.f64 	%fd1527, %fd21, %fd1526;
	setp.gt.f64 	%p62, %fd136, 0d3FF0000000000000;
	mul.f64 	%fd1528, %fd2284, %fd2284;
	fma.rn.f64 	%fd1529, %fd1528, 0dBEF53E1D2A25FF7E, 0d3F2D3B63DBB65B49;
	fma.rn.f64 	%fd1530, %fd1529, %fd1528, 0dBF5312788DDE082E;
	fma.rn.f64 	%fd1531, %fd1530, %fd1528, 0d3F6F9690C8249315;
	fma.rn.f64 	%fd1532, %fd1531, %fd1528, 0dBF82CF5AABC7CF0D;
	fma.rn.f64 	%fd1533, %fd1532, %fd1528, 0d3F9162B0B2A3BFDE;
	fma.rn.f64 	%fd1534, %fd1533, %fd1528, 0dBF9A7256FEB6FC6B;
	fma.rn.f64 	%fd1535, %fd1534, %fd1528, 0d3FA171560CE4A489;
	fma.rn.f64 	%fd1536, %fd1535, %fd1528, 0dBFA4F44D841450E4;
	fma.rn.f64 	%fd1537, %fd1536, %fd1528, 0d3FA7EE3D3F36BB95;
	fma.rn.f64 	%fd1538, %fd1537, %fd1528, 0dBFAAD32AE04A9FD1;
	fma.rn.f64 	%fd1539, %fd1538, %fd1528, 0d3FAE17813D66954F;
	fma.rn.f64 	%fd1540, %fd1539, %fd1528, 0dBFB11089CA9A5BCD;
	fma.rn.f64 	%fd1541, %fd1540, %fd1528, 0d3FB3B12B2DB51738;
	fma.rn.f64 	%fd1542, %fd1541, %fd1528, 0dBFB745D022F8DC5C;
	fma.rn.f64 	%fd1543, %fd1542, %fd1528, 0d3FBC71C709DFE927;
	fma.rn.f64 	%fd1544, %fd1543, %fd1528, 0dBFC2492491FA1744;
	fma.rn.f64 	%fd1545, %fd1544, %fd1528, 0d3FC99999999840D2;
	fma.rn.f64 	%fd1546, %fd1545, %fd1528, 0dBFD555555555544C;
	mul.f64 	%fd1547, %fd1528, %fd1546;
	fma.rn.f64 	%fd1548, %fd1547, %fd2284, %fd2284;
	mov.f64 	%fd1549, 0d3FF921FB54442D18;
	sub.f64 	%fd1550, %fd1549, %fd1548;
	selp.f64 	%fd1551, %fd1550, %fd1548, %p62;
	copysign.f64 	%fd1552, %fd135, %fd1551;
	mul.f64 	%fd1553, %fd51, %fd1552;
	mul.f64 	%fd1554, %fd23, %fd1553;
	mul.f64 	%fd1555, %fd14, %fd114;
	sub.f64 	%fd1556, %fd1555, %fd1554;
	mul.f64 	%fd1557, %fd17, %fd1556;
	mul.f64 	%fd1558, %fd14, %fd2283;
	sub.f64 	%fd1559, %fd1558, %fd2280;
	mul.f64 	%fd1560, %fd17, %fd1559;
	mul.f64 	%fd1561, %fd14, %fd2280;
	sub.f64 	%fd1562, %fd1561, %fd2283;
	mul.f64 	%fd1563, %fd17, %fd1562;
	mul.f64 	%fd1564, %fd14, %fd1554;
	sub.f64 	%fd1565, %fd1564, %fd114;
	mul.f64 	%fd1566, %fd17, %fd1565;
	fma.rn.f64 	%fd1567, %fd21, %fd2283, %fd1557;
	fma.rn.f64 	%fd1568, %fd20, %fd2280, %fd1557;
	mul.f64 	%fd1569, %fd14, %fd1519;
	sub.f64 	%fd1570, %fd1553, %fd1569;
	mul.f64 	%fd1571, %fd14, %fd1521;
	sub.f64 	%fd1572, %fd1571, %fd1519;
	mul.f64 	%fd1573, %fd20, %fd1572;
	mul.f64 	%fd1574, %fd14, %fd1526;
	sub.f64 	%fd1575, %fd1574, %fd1519;
	mul.f64 	%fd1576, %fd21, %fd1575;
	sub.f64 	%fd1577, %fd20, %fd32;
	mul.f64 	%fd1578, %fd1577, %fd1519;
	sub.f64 	%fd1579, %fd2283, %fd1578;
	mul.f64 	%fd1580, %fd15, %fd1527;
	sub.f64 	%fd1581, %fd1579, %fd1580;
	mul.f64 	%fd1582, %fd21, %fd1581;
	mul.f64 	%fd1583, %fd14, %fd20;
	sub.f64 	%fd1584, %fd21, %fd1583;
	mul.f64 	%fd1585, %fd1584, %fd1519;
	sub.f64 	%fd1586, %fd2280, %fd1585;
	mul.f64 	%fd1587, %fd20, %fd1521;
	mul.f64 	%fd1588, %fd15, %fd1587;
	sub.f64 	%fd1589, %fd1586, %fd1588;
	add.f64 	%fd1590, %fd1566, %fd1566;
	sub.f64 	%fd1591, %fd1553, %fd1521;
	sub.f64 	%fd1592, %fd1591, %fd1526;
	div.rn.f64 	%fd1593, %fd1592, %fd23;
	mul.f64 	%fd1594, %fd14, %fd1525;
	sub.f64 	%fd1595, %fd1520, %fd1594;
	mul.f64 	%fd1596, %fd17, %fd1595;
	mul.f64 	%fd1597, %fd14, %fd1520;
	sub.f64 	%fd1598, %fd1525, %fd1597;
	mul.f64 	%fd1599, %fd17, %fd1598;
	add.f64 	%fd1600, %fd1521, %fd1526;
	add.f64 	%fd1601, %fd1600, %fd1553;
	mul.f64 	%fd1602, %fd14, %fd1601;
	sub.f64 	%fd1603, %fd1519, %fd1602;
	mul.f64 	%fd1604, %fd17, %fd1603;
	fma.rn.f64 	%fd1605, %fd15, %fd1526, %fd1521;
	add.f64 	%fd1606, %fd1605, %fd1570;
	mul.f64 	%fd1607, %fd17, %fd1606;
	fma.rn.f64 	%fd1608, %fd15, %fd1521, %fd1526;
	add.f64 	%fd1609, %fd1608, %fd1570;
	mul.f64 	%fd1610, %fd17, %fd1609;
	sub.f64 	%fd1611, %fd1563, %fd1573;
	sub.f64 	%fd1612, %fd1576, %fd1560;
	fma.rn.f64 	%fd1613, %fd14, %fd1612, %fd1611;
	mul.f64 	%fd1614, %fd17, %fd1613;
	sub.f64 	%fd1615, %fd1560, %fd1576;
	sub.f64 	%fd1616, %fd1573, %fd1563;
	fma.rn.f64 	%fd1617, %fd14, %fd1616, %fd1615;
	mul.f64 	%fd1618, %fd17, %fd1617;
	sub.f64 	%fd1619, %fd1567, %fd1582;
	mul.f64 	%fd1620, %fd20, %fd20;
	mul.f64 	%fd1621, %fd1620, %fd1572;
	sub.f64 	%fd1622, %fd1621, %fd1590;
	fma.rn.f64 	%fd1623, %fd14, %fd1622, %fd1619;
	mul.f64 	%fd1624, %fd17, %fd1623;
	fma.rn.f64 	%fd1625, %fd14, %fd1589, %fd1527;
	fma.rn.f64 	%fd1626, %fd1563, 0d4000000000000000, %fd1625;
	mul.f64 	%fd1627, %fd17, %fd1626;
	mul.f64 	%fd1628, %fd21, %fd21;
	mul.f64 	%fd1629, %fd1628, %fd1575;
	sub.f64 	%fd1630, %fd1590, %fd1629;
	mul.f64 	%fd1631, %fd20, %fd1589;
	sub.f64 	%fd1632, %fd1631, %fd1568;
	fma.rn.f64 	%fd1633, %fd14, %fd1632, %fd1630;
	mul.f64 	%fd1634, %fd17, %fd1633;
	sub.f64 	%fd139, %fd98, %fd1553;
	sub.f64 	%fd140, %fd99, %fd1560;
	sub.f64 	%fd141, %fd100, %fd1563;
	sub.f64 	%fd142, %fd101, %fd1566;
	sub.f64 	%fd143, %fd102, %fd1568;
	sub.f64 	%fd144, %fd103, %fd1593;
	sub.f64 	%fd145, %fd104, %fd1596;
	sub.f64 	%fd146, %fd105, %fd1599;
	sub.f64 	%fd147, %fd106, %fd1604;
	sub.f64 	%fd148, %fd107, %fd1607;
	sub.f64 	%fd149, %fd108, %fd1610;
	sub.f64 	%fd150, %fd109, %fd1614;
	sub.f64 	%fd151, %fd110, %fd1618;
	sub.f64 	%fd152, %fd111, %fd1624;
	sub.f64 	%fd153, %fd112, %fd1627;
	sub.f64 	%fd154, %fd113, %fd1634;
	add.f64 	%fd1635, %fd1620, %fd23;
	fma.rn.f64 	%fd1636, %fd22, %fd22, %fd1635;
	mul.f64 	%fd1638, %fd22, %fd1440;
	fma.rn.f64 	%fd1639, %fd14, %fd1638, %fd1636;
	sqrt.rn.f64 	%fd155, %fd1639;
	add.f64 	%fd1640, %fd22, %fd155;
	add.f64 	%fd156, %fd1583, %fd1640;
	add.f64 	%fd157, %fd20, %fd155;
	{
	.reg .b32 %temp; 
	mov.b64 	{%temp, %r313}, %fd156;
	}
	{
	.reg .b32 %temp; 
	mov.b64 	{%r314, %temp}, %fd156;
	}
	setp.gt.s32 	%p63, %r313, 1048575;
	mov.b32 	%r315, -1023;
	mov.f64 	%fd2285, %fd156;
	@%p63 bra 	$L__BB0_51;
	mul.f64 	%fd2285, %fd156, 0d4350000000000000;
	{
	.reg .b32 %temp; 
	mov.b64 	{%temp, %r313}, %fd2285;
	}
	{
	.reg .b32 %temp; 
	mov.b64 	{%r314, %temp}, %fd2285;
	}
	mov.b32 	%r315, -1077;
$L__BB0_51:
	add.s32 	%r263, %r313, -1;
	setp.gt.u32 	%p64, %r263, 2146435070;
	@%p64 bra 	$L__BB0_55;
	shr.u32 	%r266, %r313, 20;
	add.s32 	%r316, %r315, %r266;
	and.b32  	%r267, %r313, 1048575;
	or.b32  	%r268, %r267, 1072693248;
	mov.b64 	%fd2286, {%r314, %r268};
	setp.lt.u32 	%p66, %r268, 1073127583;
	@%p66 bra 	$L__BB0_54;
	{
	.reg .b32 %temp; 
	mov.b64 	{%r269, %temp}, %fd2286;
	}
	{
	.reg .b32 %temp; 
	mov.b64 	{%temp, %r270}, %fd2286;
	}
	add.s32 	%r271, %r270, -1048576;
	mov.b64 	%fd2286, {%r269, %r271};
	add.s32 	%r316, %r316, 1;
$L__BB0_54:
	add.f64 	%fd1642, %fd2286, 0dBFF0000000000000;
	add.f64 	%fd1643, %fd2286, 0d3FF0000000000000;
	rcp.approx.ftz.f64 	%fd1644, %fd1643;
	neg.f64 	%fd1645, %fd1643;
	fma.rn.f64 	%fd1646, %fd1645, %fd1644, 0d3FF0000000000000;
	fma.rn.f64 	%fd1647, %fd1646, %fd1646, %fd1646;
	fma.rn.f64 	%fd1648, %fd1647, %fd1644, %fd1644;
	mul.f64 	%fd1649, %fd1642, %fd1648;
	fma.rn.f64 	%fd1650, %fd1642, %fd1648, %fd1649;
	mul.f64 	%fd1651, %fd1650, %fd1650;
	fma.rn.f64 	%fd1652, %fd1651, 0d3EB1380B3AE80F1E, 0d3ED0EE258B7A8B04;
	fma.rn.f64 	%fd1653, %fd1652, %fd1651, 0d3EF3B2669F02676F;
	fma.rn.f64 	%fd1654, %fd1653, %fd1651, 0d3F1745CBA9AB0956;
	fma.rn.f64 	%fd1655, %fd1654, %fd1651, 0d3F3C71C72D1B5154;
	fma.rn.f64 	%fd1656, %fd1655, %fd1651, 0d3F624924923BE72D;
	fma.rn.f64 	%fd1657, %fd1656, %fd1651, 0d3F8999999999A3C4;
	fma.rn.f64 	%fd1658, %fd1657, %fd1651, 0d3FB5555555555554;
	sub.f64 	%fd1659, %fd1642, %fd1650;
	add.f64 	%fd1660, %fd1659, %fd1659;
	neg.f64 	%fd1661, %fd1650;
	fma.rn.f64 	%fd1662, %fd1661, %fd1642, %fd1660;
	mul.f64 	%fd1663, %fd1648, %fd1662;
	mul.f64 	%fd1664, %fd1651, %fd1658;
	fma.rn.f64 	%fd1665, %fd1664, %fd1650, %fd1663;
	xor.b32  	%r272, %r316, -2147483648;
	mov.b32 	%r273, 1127219200;
	mov.b64 	%fd1666, {%r272, %r273};
	mov.b32 	%r274, -2147483648;
	mov.b64 	%fd1667, {%r274, %r273};
	sub.f64 	%fd1668, %fd1666, %fd1667;
	fma.rn.f64 	%fd1669, %fd1668, 0d3FE62E42FEFA39EF, %fd1650;
	fma.rn.f64 	%fd1670, %fd1668, 0dBFE62E42FEFA39EF, %fd1669;
	sub.f64 	%fd1671, %fd1670, %fd1650;
	sub.f64 	%fd1672, %fd1665, %fd1671;
	fma.rn.f64 	%fd1673, %fd1668, 0d3C7ABC9E3B39803F, %fd1672;
	add.f64 	%fd2287, %fd1669, %fd1673;
	bra.uni 	$L__BB0_56;
$L__BB0_55:
	fma.rn.f64 	%fd1641, %fd2285, 0d7FF0000000000000, 0d7FF0000000000000;
	{
	.reg .b32 %temp; 
	mov.b64 	{%temp, %r264}, %fd2285;
	}
	and.b32  	%r265, %r264, 2147483647;
	setp.eq.s32 	%p65, %r265, 0;
	selp.f64 	%fd2287, 0dFFF0000000000000, %fd1641, %p65;
$L__BB0_56:
	add.f64 	%fd2288, %fd76, %fd157;
	{
	.reg .b32 %temp; 
	mov.b64 	{%temp, %r317}, %fd2288;
	}
	{
	.reg .b32 %temp; 
	mov.b64 	{%r318, %temp}, %fd2288;
	}
	setp.gt.s32 	%p67, %r317, 1048575;
	mov.b32 	%r319, -1023;
	@%p67 bra 	$L__BB0_58;
	add.f64 	%fd1674, %fd76, %fd157;
	mul.f64 	%fd2288, %fd1674, 0d4350000000000000;
	{
	.reg .b32 %temp; 
	mov.b64 	{%temp, %r317}, %fd2288;
	}
	{
	.reg .b32 %temp; 
	mov.b64 	{%r318, %temp}, %fd2288;
	}
	mov.b32 	%r319, -1077;
$L__BB0_58:
	add.s32 	%r277, %r317, -1;
	setp.gt.u32 	%p68, %r277, 2146435070;
	@%p68 bra 	$L__BB0_62;
	shr.u32 	%r280, %r317, 20;
	add.s32 	%r320, %r319, %r280;
	and.b32  	%r281, %r317, 1048575;
	or.b32  	%r282, %r281, 1072693248;
	mov.b64 	%fd2289, {%r318, %r282};
	setp.lt.u32 	%p70, %r282, 1073127583;
	@%p70 bra 	$L__BB0_61;
	{
	.reg .b32 %temp; 
	mov.b64 	{%r283, %temp}, %fd2289;
	}
	{
	.reg .b32 %temp; 
	mov.b64 	{%temp, %r284}, %fd2289;
	}
	add.s32 	%r285, %r284, -1048576;
	mov.b64 	%fd2289, {%r283, %r285};
	add.s32 	%r320, %r320, 1;
$L__BB0_61:
	add.f64 	%fd1676, %fd2289, 0dBFF0000000000000;
	add.f64 	%fd1677, %fd2289, 0d3FF0000000000000;
	rcp.approx.ftz.f64 	%fd1678, %fd1677;
	neg.f64 	%fd1679, %fd1677;
	fma.rn.f64 	%fd1680, %fd1679, %fd1678, 0d3FF0000000000000;
	fma.rn.f64 	%fd1681, %fd1680, %fd1680, %fd1680;
	fma.rn.f64 	%fd1682, %fd1681, %fd1678, %fd1678;
	mul.f64 	%fd1683, %fd1676, %fd1682;
	fma.rn.f64 	%fd1684, %fd1676, %fd1682, %fd1683;
	mul.f64 	%fd1685, %fd1684, %fd1684;
	fma.rn.f64 	%fd1686, %fd1685, 0d3EB1380B3AE80F1E, 0d3ED0EE258B7A8B04;
	fma.rn.f64 	%fd1687, %fd1686, %fd1685, 0d3EF3B2669F02676F;
	fma.rn.f64 	%fd1688, %fd1687, %fd1685, 0d3F1745CBA9AB0956;
	fma.rn.f64 	%fd1689, %fd1688, %fd1685, 0d3F3C71C72D1B5154;
	fma.rn.f64 	%fd1690, %fd1689, %fd1685, 0d3F624924923BE72D;
	fma.rn.f64 	%fd1691, %fd1690, %fd1685, 0d3F8999999999A3C4;
	fma.rn.f64 	%fd1692, %fd1691, %fd1685, 0d3FB5555555555554;
	sub.f64 	%fd1693, %fd1676, %fd1684;
	add.f64 	%fd1694, %fd1693, %fd1693;
	neg.f64 	%fd1695, %fd1684;
	fma.rn.f64 	%fd1696, %fd1695, %fd1676, %fd1694;
	mul.f64 	%fd1697, %fd1682, %fd1696;
	mul.f64 	%fd1698, %fd1685, %fd1692;
	fma.rn.f64 	%fd1699, %fd1698, %fd1684, %fd1697;
	xor.b32  	%r286, %r320, -2147483648;
	mov.b32 	%r287, 1127219200;
	mov.b64 	%fd1700, {%r286, %r287};
	mov.b32 	%r288, -2147483648;
	mov.b64 	%fd1701, {%r288, %r287};
	sub.f64 	%fd1702, %fd1700, %fd1701;
	fma.rn.f64 	%fd1703, %fd1702, 0d3FE62E42FEFA39EF, %fd1684;
	fma.rn.f64 	%fd1704, %fd1702, 0dBFE62E42FEFA39EF, %fd1703;
	sub.f64 	%fd1705, %fd1704, %fd1684;
	sub.f64 	%fd1706, %fd1699, %fd1705;
	fma.rn.f64 	%fd1707, %fd1702, 0d3C7ABC9E3B39803F, %fd1706;
	add.f64 	%fd2290, %fd1703, %fd1707;
	bra.uni 	$L__BB0_63;
$L__BB0_62:
	fma.rn.f64 	%fd1675, %fd2288, 0d7FF0000000000000, 0d7FF0000000000000;
	{
	.reg .b32 %temp; 
	mov.b64 	{%temp, %r278}, %fd2288;
	}
	and.b32  	%r279, %r278, 2147483647;
	setp.eq.s32 	%p69, %r279, 0;
	selp.f64 	%fd2290, 0dFFF0000000000000, %fd1675, %p69;
$L__BB0_63:
	add.f64 	%fd1708, %fd22, %fd157;
	mul.f64 	%fd1710, %fd52, %fd1708;
	mul.f64 	%fd176, %fd50, %fd1710;
	abs.f64 	%fd177, %fd176;
	setp.leu.f64 	%p71, %fd177, 0d3FF0000000000000;
	mov.f64 	%fd2291, %fd177;
	@%p71 bra 	$L__BB0_65;
	rcp.approx.ftz.f64 	%fd1711, %fd177;
	neg.f64 	%fd1712, %fd177;
	fma.rn.f64 	%fd1713, %fd1712, %fd1711, 0d3FF0000000000000;
	fma.rn.f64 	%fd1714, %fd1713, %fd1713, %fd1713;
	fma.rn.f64 	%fd1715, %fd1714, %fd1711, %fd1711;
	setp.eq.f64 	%p72, %fd177, 0d7FF0000000000000;
	selp.f64 	%fd2291, 0d0000000000000000, %fd1715, %p72;
$L__BB0_65:
	ld.param.u64 	%rd108, [_Z11SegSegForcedddddddddddddddddddddiiPdS_S_S_S_S_S_S_S_S_S_S__param_26];
	ld.param.u64 	%rd104, [_Z11SegSegForcedddddddddddddddddddddiiPdS_S_S_S_S_S_S_S_S_S_S__param_25];
	ld.param.u64 	%rd100, [_Z11SegSegForcedddddddddddddddddddddiiPdS_S_S_S_S_S_S_S_S_S_S__param_24];
	ld.param.u64 	%rd96, [_Z11SegSegForcedddddddddddddddddddddiiPdS_S_S_S_S_S_S_S_S_S_S__param_23];
	ld.param.u64 	%rd89, [_Z11SegSegForcedddddddddddddddddddddiiPdS_S_S_S_S_S_S_S_S_S_S__param_21];
	ld.param.f64 	%fd2263, [_Z11SegSegForcedddddddddddddddddddddiiPdS_S_S_S_S_S_S_S_S_S_S__param_20];
	ld.param.f64 	%fd2258, [_Z11SegSegForcedddddddddddddddddddddiiPdS_S_S_S_S_S_S_S_S_S_S__param_19];
	ld.param.f64 	%fd2253, [_Z11SegSegForcedddddddddddddddddddddiiPdS_S_S_S_S_S_S_S_S_S_S__param_18];
	ld.param.f64 	%fd2246, [_Z11SegSegForcedddddddddddddddddddddiiPdS_S_S_S_S_S_S_S_S_S_S__param_17];
	ld.param.f64 	%fd2240, [_Z11SegSegForcedddddddddddddddddddddiiPdS_S_S_S_S_S_S_S_S_S_S__param_16];
	ld.param.f64 	%fd2234, [_Z11SegSegForcedddddddddddddddddddddiiPdS_S_S_S_S_S_S_S_S_S_S__param_15];
	ld.param.f64 	%fd2228, [_Z11SegSegForcedddddddddddddddddddddiiPdS_S_S_S_S_S_S_S_S_S_S__param_14];
	ld.param.f64 	%fd2225, [_Z11SegSegForcedddddddddddddddddddddiiPdS_S_S_S_S_S_S_S_S_S_S__param_13];
	ld.param.f64 	%fd2222, [_Z11SegSegForcedddddddddddddddddddddiiPdS_S_S_S_S_S_S_S_S_S_S__param_12];
	rcp.rn.f64 	%fd1716, %fd155;
	div.rn.f64 	%fd1717, %fd1716, %fd156;
	mul.f64 	%fd1718, %fd20, %fd1717;
	add.f64 	%fd1719, %fd20, %fd155;
	mul.f64 	%fd1720, %fd14, %fd22;
	add.f64 	%fd1721, %fd1720, %fd1719;
	div.rn.f64 	%fd1722, %fd1716, %fd1721;
	mul.f64 	%fd1723, %fd22, %fd1722;
	mul.f64 	%fd1724, %fd22, %fd1723;
	setp.gt.f64 	%p73, %fd177, 0d3FF0000000000000;
	mul.f64 	%fd1725, %fd2291, %fd2291;
	fma.rn.f64 	%fd1726, %fd1725, 0dBEF53E1D2A25FF7E, 0d3F2D3B63DBB65B49;
	fma.rn.f64 	%fd1727, %fd1726, %fd1725, 0dBF5312788DDE082E;
	fma.rn.f64 	%fd1728, %fd1727, %fd1725, 0d3F6F9690C8249315;
	fma.rn.f64 	%fd1729, %fd1728, %fd1725, 0dBF82CF5AABC7CF0D;
	fma.rn.f64 	%fd1730, %fd1729, %fd1725, 0d3F9162B0B2A3BFDE;
	fma.rn.f64 	%fd1731, %fd1730, %fd1725, 0dBF9A7256FEB6FC6B;
	fma.rn.f64 	%fd1732, %fd1731, %fd1725, 0d3FA171560CE4A489;
	fma.rn.f64 	%fd1733, %fd1732, %fd1725, 0dBFA4F44D841450E4;
	fma.rn.f64 	%fd1734, %fd1733, %fd1725, 0d3FA7EE3D3F36BB95;
	fma.rn.f64 	%fd1735, %fd1734, %fd1725, 0dBFAAD32AE04A9FD1;
	fma.rn.f64 	%fd1736, %fd1735, %fd1725, 0d3FAE17813D66954F;
	fma.rn.f64 	%fd1737, %fd1736, %fd1725, 0dBFB11089CA9A5BCD;
	fma.rn.f64 	%fd1738, %fd1737, %fd1725, 0d3FB3B12B2DB51738;
	fma.rn.f64 	%fd1739, %fd1738, %fd1725, 0dBFB745D022F8DC5C;
	fma.rn.f64 	%fd1740, %fd1739, %fd1725, 0d3FBC71C709DFE927;
	fma.rn.f64 	%fd1741, %fd1740, %fd1725, 0dBFC2492491FA1744;
	fma.rn.f64 	%fd1742, %fd1741, %fd1725, 0d3FC99999999840D2;
	fma.rn.f64 	%fd1743, %fd1742, %fd1725, 0dBFD555555555544C;
	mul.f64 	%fd1744, %fd1725, %fd1743;
	fma.rn.f64 	%fd1745, %fd1744, %fd2291, %fd2291;
	mov.f64 	%fd1746, 0d3FF921FB54442D18;
	sub.f64 	%fd1747, %fd1746, %fd1745;
	selp.f64 	%fd1748, %fd1747, %fd1745, %p73;
	copysign.f64 	%fd1749, %fd176, %fd1748;
	mul.f64 	%fd1750, %fd51, %fd1749;
	mul.f64 	%fd1751, %fd23, %fd1750;
	mul.f64 	%fd1752, %fd14, %fd155;
	sub.f64 	%fd1753, %fd1752, %fd1751;
	mul.f64 	%fd1754, %fd17, %fd1753;
	mul.f64 	%fd1755, %fd14, %fd2290;
	sub.f64 	%fd1756, %fd1755, %fd2287;
	mul.f64 	%fd1757, %fd17, %fd1756;
	mul.f64 	%fd1758, %fd14, %fd2287;
	sub.f64 	%fd1759, %fd1758, %fd2290;
	mul.f64 	%fd1760, %fd17, %fd1759;
	mul.f64 	%fd1761, %fd14, %fd1751;
	sub.f64 	%fd1762, %fd1761, %fd155;
	mul.f64 	%fd1763, %fd17, %fd1762;
	fma.rn.f64 	%fd1764, %fd22, %fd2290, %fd1754;
	fma.rn.f64 	%fd1765, %fd20, %fd2287, %fd1754;
	mul.f64 	%fd1766, %fd14, %fd1716;
	sub.f64 	%fd1767, %fd1750, %fd1766;
	mul.f64 	%fd1768, %fd14, %fd1718;
	sub.f64 	%fd1769, %fd1768, %fd1716;
	mul.f64 	%fd1770, %fd20, %fd1769;
	mul.f64 	%fd1771, %fd14, %fd1723;
	sub.f64 	%fd1772, %fd1771, %fd1716;
	mul.f64 	%fd1773, %fd22, %fd1772;
	sub.f64 	%fd1774, %fd20, %fd1720;
	mul.f64 	%fd1775, %fd1774, %fd1716;
	sub.f64 	%fd1776, %fd2290, %fd1775;
	mul.f64 	%fd1777, %fd15, %fd1724;
	sub.f64 	%fd1778, %fd1776, %fd1777;
	mul.f64 	%fd1779, %fd22, %fd1778;
	mul.f64 	%fd1780, %fd14, %fd20;
	sub.f64 	%fd1781, %fd22, %fd1780;
	mul.f64 	%fd1782, %fd1781, %fd1716;
	sub.f64 	%fd1783, %fd2287, %fd1782;
	mul.f64 	%fd1784, %fd20, %fd1718;
	mul.f64 	%fd1785, %fd15, %fd1784;
	sub.f64 	%fd1786, %fd1783, %fd1785;
	fma.rn.f64 	%fd1787, %fd17, %fd1762, %fd1763;
	sub.f64 	%fd1788, %fd1750, %fd1718;
	sub.f64 	%fd1789, %fd1788, %fd1723;
	div.rn.f64 	%fd1790, %fd1789, %fd23;
	mul.f64 	%fd1791, %fd14, %fd1722;
	sub.f64 	%fd1792, %fd1717, %fd1791;
	mul.f64 	%fd1793, %fd14, %fd1717;
	sub.f64 	%fd1794, %fd1722, %fd1793;
	add.f64 	%fd1795, %fd1718, %fd1723;
	add.f64 	%fd1796, %fd1795, %fd1750;
	mul.f64 	%fd1797, %fd14, %fd1796;
	sub.f64 	%fd1798, %fd1716, %fd1797;
	fma.rn.f64 	%fd1799, %fd15, %fd1723, %fd1718;
	add.f64 	%fd1800, %fd1799, %fd1767;
	fma.rn.f64 	%fd1801, %fd15, %fd1718, %fd1723;
	add.f64 	%fd1802, %fd1801, %fd1767;
	sub.f64 	%fd1803, %fd1760, %fd1770;
	sub.f64 	%fd1804, %fd1773, %fd1757;
	fma.rn.f64 	%fd1805, %fd14, %fd1804, %fd1803;
	sub.f64 	%fd1806, %fd1757, %fd1773;
	sub.f64 	%fd1807, %fd1770, %fd1760;
	fma.rn.f64 	%fd1808, %fd14, %fd1807, %fd1806;
	sub.f64 	%fd1809, %fd1764, %fd1779;
	mul.f64 	%fd1810, %fd20, %fd20;
	mul.f64 	%fd1811, %fd1810, %fd1769;
	sub.f64 	%fd1812, %fd1811, %fd1787;
	fma.rn.f64 	%fd1813, %fd14, %fd1812, %fd1809;
	fma.rn.f64 	%fd1814, %fd14, %fd1786, %fd1724;
	fma.rn.f64 	%fd1815, %fd1760, 0d4000000000000000, %fd1814;
	mul.f64 	%fd1816, %fd22, %fd22;
	mul.f64 	%fd1817, %fd1816, %fd1772;
	sub.f64 	%fd1818, %fd1787, %fd1817;
	mul.f64 	%fd1819, %fd20, %fd1786;
	sub.f64 	%fd1820, %fd1819, %fd1765;
	fma.rn.f64 	%fd1821, %fd14, %fd1820, %fd1818;
	add.f64 	%fd1822, %fd139, %fd1750;
	add.f64 	%fd1823, %fd140, %fd1757;
	add.f64 	%fd1824, %fd141, %fd1760;
	add.f64 	%fd1825, %fd142, %fd1763;
	add.f64 	%fd1826, %fd143, %fd1765;
	add.f64 	%fd1827, %fd144, %fd1790;
	fma.rn.f64 	%fd1828, %fd17, %fd1792, %fd145;
	fma.rn.f64 	%fd1829, %fd17, %fd1794, %fd146;
	fma.rn.f64 	%fd1830, %fd17, %fd1798, %fd147;
	fma.rn.f64 	%fd1831, %fd17, %fd1800, %fd148;
	fma.rn.f64 	%fd1832, %fd17, %fd1802, %fd149;
	fma.rn.f64 	%fd1833, %fd17, %fd1805, %fd150;
	fma.rn.f64 	%fd1834, %fd17, %fd1808, %fd151;
	fma.rn.f64 	%fd1835, %fd17, %fd1813, %fd152;
	fma.rn.f64 	%fd1836, %fd17, %fd1815, %fd153;
	fma.rn.f64 	%fd1837, %fd17, %fd1821, %fd154;
	mul.f64 	%fd1838, %fd2258, 0d3FD0000000000000;
	div.rn.f64 	%fd1839, %fd1838, 0d400921FB54442D18;
	mul.f64 	%fd1840, %fd1839, %fd18;
	mul.f64 	%fd1841, %fd1839, 0d3FE0000000000000;
	mul.f64 	%fd1842, %fd1841, %fd18;
	mov.f64 	%fd1843, 0d3FF0000000000000;
	sub.f64 	%fd1844, %fd1843, %fd2263;
	div.rn.f64 	%fd1845, %fd1839, %fd1844;
	mul.f64 	%fd1846, %fd1845, %fd18;
	mul.f64 	%fd1847, %fd18, %fd1846;
	mul.f64 	%fd1848, %fd18, %fd1847;
	mul.f64 	%fd1849, %fd2253, %fd2253;
	mul.f64 	%fd1850, %fd1849, %fd1846;
	mul.f64 	%fd1851, %fd1849, %fd1842;
	mul.f64 	%fd1852, %fd1849, %fd1845;
	mul.f64 	%fd1853, %fd1849, %fd1841;
	mul.f64 	%fd1854, %fd2295, %fd6;
	mul.f64 	%fd1855, %fd2297, %fd4;
	sub.f64 	%fd1856, %fd1854, %fd1855;
	neg.f64 	%fd1857, %fd1856;
	mul.f64 	%fd1858, %fd2240, %fd6;
	mul.f64 	%fd1859, %fd2246, %fd5;
	sub.f64 	%fd1860, %fd1858, %fd1859;
	mul.f64 	%fd1861, %fd2246, %fd4;
	mul.f64 	%fd1862, %fd2234, %fd6;
	sub.f64 	%fd1863, %fd1861, %fd1862;
	mul.f64 	%fd1864, %fd2234, %fd5;
	mul.f64 	%fd1865, %fd2240, %fd4;
	sub.f64 	%fd1866, %fd1864, %fd1865;
	mul.f64 	%fd1867, %fd2297, %fd2225;
	mul.f64 	%fd1868, %fd2296, %fd2228;
	sub.f64 	%fd1869, %fd1867, %fd1868;
	mul.f64 	%fd1870, %fd2295, %fd2228;
	mul.f64 	%fd1871, %fd2297, %fd2222;
	sub.f64 	%fd1872, %fd1870, %fd1871;
	mul.f64 	%fd1873, %fd2296, %fd2222;
	mul.f64 	%fd1874, %fd2295, %fd2225;
	sub.f64 	%fd1875, %fd1873, %fd1874;
	mul.f64 	%fd1876, %fd2240, %fd5;
	fma.rn.f64 	%fd1877, %fd2234, %fd4, %fd1876;
	fma.rn.f64 	%fd1878, %fd6, %fd2246, %fd1877;
	mul.f64 	%fd1879, %fd2225, %fd5;
	fma.rn.f64 	%fd1880, %fd2222, %fd4, %fd1879;
	fma.rn.f64 	%fd1881, %fd2228, %fd6, %fd1880;
	mul.f64 	%fd1882, %fd2296, %fd2240;
	fma.rn.f64 	%fd1883, %fd2295, %fd2234, %fd1882;
	fma.rn.f64 	%fd1884, %fd2297, %fd2246, %fd1883;
	mul.f64 	%fd1885, %fd2296, %fd2225;
	fma.rn.f64 	%fd1886, %fd2295, %fd2222, %fd1885;
	fma.rn.f64 	%fd1887, %fd2297, %fd2228, %fd1886;
	mul.f64 	%fd1888, %fd2297, %fd5;
	mul.f64 	%fd1889, %fd2296, %fd6;
	sub.f64 	%fd1890, %fd1888, %fd1889;
	mul.f64 	%fd1891, %fd2240, %fd1856;
	fma.rn.f64 	%fd1892, %fd2234, %fd1890, %fd1891;
	mul.f64 	%fd1893, %fd2296, %fd4;
	mul.f64 	%fd1894, %fd2295, %fd5;
	sub.f64 	%fd1895, %fd1893, %fd1894;
	fma.rn.f64 	%fd1896, %fd2246, %fd1895, %fd1892;
	mul.f64 	%fd1897, %fd2225, %fd1857;
	mul.f64 	%fd1898, %fd2222, %fd1890;
	sub.f64 	%fd1899, %fd1897, %fd1898;
	mul.f64 	%fd1900, %fd2228, %fd1895;
	sub.f64 	%fd1901, %fd1899, %fd1900;
	mul.f64 	%fd1902, %fd1872, %fd2240;
	fma.rn.f64 	%fd1903, %fd2234, %fd1869, %fd1902;
	fma.rn.f64 	%fd1904, %fd1875, %fd2246, %fd1903;
	mul.f64 	%fd1905, %fd2225, %fd1863;
	fma.rn.f64 	%fd1906, %fd2222, %fd1860, %fd1905;
	fma.rn.f64 	%fd1907, %fd2228, %fd1866, %fd1906;
	mul.f64 	%fd1908, %fd2295, %fd14;
	sub.f64 	%fd1909, %fd4, %fd1908;
	mul.f64 	%fd1910, %fd2296, %fd14;
	sub.f64 	%fd1911, %fd5, %fd1910;
	mul.f64 	%fd1912, %fd2297, %fd14;
	sub.f64 	%fd1913, %fd6, %fd1912;
	mul.f64 	%fd1914, %fd2295, %fd1884;
	sub.f64 	%fd1915, %fd2234, %fd1914;
	mul.f64 	%fd1916, %fd2296, %fd1884;
	sub.f64 	%fd1917, %fd2240, %fd1916;
	mul.f64 	%fd1918, %fd2297, %fd1884;
	sub.f64 	%fd1919, %fd2246, %fd1918;
	mul.f64 	%fd1920, %fd4, %fd1884;
	mul.f64 	%fd1921, %fd2234, %fd14;
	sub.f64 	%fd1922, %fd1920, %fd1921;
	mul.f64 	%fd1923, %fd5, %fd1884;
	mul.f64 	%fd1924, %fd2240, %fd14;
	sub.f64 	%fd1925, %fd1923, %fd1924;
	mul.f64 	%fd1926, %fd6, %fd1884;
	mul.f64 	%fd1927, %fd2246, %fd14;
	sub.f64 	%fd1928, %fd1926, %fd1927;
	mul.f64 	%fd1929, %fd1878, %fd14;
	sub.f64 	%fd1930, %fd1884, %fd1929;
	mul.f64 	%fd1931, %fd1884, %fd1881;
	mul.f64 	%fd1932, %fd1887, %fd1878;
	sub.f64 	%fd1933, %fd1931, %fd1932;
	neg.f64 	%fd1934, %fd1895;
	neg.f64 	%fd1935, %fd1890;
	add.f64 	%fd1936, %fd1931, %fd1933;
	mul.f64 	%fd1937, %fd1890, %fd1936;
	mul.f64 	%fd1938, %fd1856, %fd1936;
	mul.f64 	%fd1939, %fd1895, %fd1936;
	mul.f64 	%fd1940, %fd1869, %fd1930;
	mul.f64 	%fd1941, %fd1872, %fd1930;
	mul.f64 	%fd1942, %fd1875, %fd1930;
	mul.f64 	%fd1943, %fd1901, %fd1846;
	mul.f64 	%fd1944, %fd1907, %fd1846;
	mul.f64 	%fd1945, %fd1937, %fd1840;
	mul.f64 	%fd1946, %fd1940, %fd1846;
	sub.f64 	%fd1947, %fd1945, %fd1946;
	fma.rn.f64 	%fd1948, %fd1922, %fd1943, %fd1947;
	fma.rn.f64 	%fd1949, %fd1909, %fd1944, %fd1948;
	mul.f64 	%fd1950, %fd1938, %fd1840;
	mul.f64 	%fd1951, %fd1941, %fd1846;
	sub.f64 	%fd1952, %fd1950, %fd1951;
	fma.rn.f64 	%fd1953, %fd1925, %fd1943, %fd1952;
	fma.rn.f64 	%fd1954, %fd1911, %fd1944, %fd1953;
	mul.f64 	%fd1955, %fd1939, %fd1840;
	mul.f64 	%fd1956, %fd1942, %fd1846;
	sub.f64 	%fd1957, %fd1955, %fd1956;
	fma.rn.f64 	%fd1958, %fd1928, %fd1943, %fd1957;
	fma.rn.f64 	%fd1959, %fd1913, %fd1944, %fd1958;
	mul.f64 	%fd1960, %fd1930, %fd1848;
	mul.f64 	%fd1961, %fd1901, %fd1960;
	mul.f64 	%fd1962, %fd1937, %fd1851;
	mul.f64 	%fd1963, %fd1940, %fd1850;
	sub.f64 	%fd1964, %fd1962, %fd1963;
	mul.f64 	%fd1965, %fd1909, %fd1961;
	sub.f64 	%fd1966, %fd1964, %fd1965;
	mul.f64 	%fd1967, %fd1938, %fd1851;
	mul.f64 	%fd1968, %fd1941, %fd1850;
	sub.f64 	%fd1969, %fd1967, %fd1968;
	mul.f64 	%fd1970, %fd1911, %fd1961;
	sub.f64 	%fd1971, %fd1969, %fd1970;
	mul.f64 	%fd1972, %fd1939, %fd1851;
	mul.f64 	%fd1973, %fd1942, %fd1850;
	sub.f64 	%fd1974, %fd1972, %fd1973;
	mul.f64 	%fd1975, %fd1913, %fd1961;
	sub.f64 	%fd1976, %fd1974, %fd1975;
	mul.f64 	%fd1977, %fd1904, %fd1935;
	mul.f64 	%fd1978, %fd1881, %fd1915;
	sub.f64 	%fd1979, %fd1977, %fd1978;
	mul.f64 	%fd1980, %fd1904, %fd1857;
	mul.f64 	%fd1981, %fd1881, %fd1917;
	sub.f64 	%fd1982, %fd1980, %fd1981;
	mul.f64 	%fd1983, %fd1904, %fd1934;
	mul.f64 	%fd1984, %fd1881, %fd1919;
	sub.f64 	%fd1985, %fd1983, %fd1984;
	neg.f64 	%fd1986, %fd1869;
	mul.f64 	%fd1987, %fd1896, %fd1986;
	neg.f64 	%fd1988, %fd1872;
	mul.f64 	%fd1989, %fd1896, %fd1988;
	neg.f64 	%fd1990, %fd1875;
	mul.f64 	%fd1991, %fd1896, %fd1990;
	mul.f64 	%fd1992, %fd1887, %fd1845;
	mul.f64 	%fd1993, %fd1839, %fd1979;
	mul.f64 	%fd1994, %fd1922, %fd1992;
	sub.f64 	%fd1995, %fd1993, %fd1994;
	mul.f64 	%fd1996, %fd1845, %fd1987;
	sub.f64 	%fd1997, %fd1995, %fd1996;
	mul.f64 	%fd1998, %fd1839, %fd1982;
	mul.f64 	%fd1999, %fd1925, %fd1992;
	sub.f64 	%fd2000, %fd1998, %fd1999;
	mul.f64 	%fd2001, %fd1845, %fd1989;
	sub.f64 	%fd2002, %fd2000, %fd2001;
	mul.f64 	%fd2003, %fd1839, %fd1985;
	mul.f64 	%fd2004, %fd1928, %fd1992;
	sub.f64 	%fd2005, %fd2003, %fd2004;
	mul.f64 	%fd2006, %fd1845, %fd1991;
	sub.f64 	%fd2007, %fd2005, %fd2006;
	mul.f64 	%fd2008, %fd1887, %fd1930;
	fma.rn.f64 	%fd2009, %fd1896, %fd1901, %fd2008;
	mul.f64 	%fd2010, %fd2009, %fd1847;
	mul.f64 	%fd2011, %fd1853, %fd1979;
	mul.f64 	%fd2012, %fd1852, %fd1987;
	sub.f64 	%fd2013, %fd2011, %fd2012;
	fma.rn.f64 	%fd2014, %fd1909, %fd2010, %fd2013;
	mul.f64 	%fd2015, %fd1853, %fd1982;
	mul.f64 	%fd2016, %fd1852, %fd1989;
	sub.f64 	%fd2017, %fd2015, %fd2016;
	fma.rn.f64 	%fd2018, %fd1911, %fd2010, %fd2017;
	mul.f64 	%fd2019, %fd1853, %fd1985;
	mul.f64 	%fd2020, %fd1852, %fd1991;
	sub.f64 	%fd2021, %fd2019, %fd2020;
	fma.rn.f64 	%fd2022, %fd1913, %fd2010, %fd2021;
	mul.f64 	%fd2023, %fd1890, %fd1907;
	fma.rn.f64 	%fd2024, %fd1881, %fd1922, %fd2023;
	mul.f64 	%fd2025, %fd1856, %fd1907;
	fma.rn.f64 	%fd2026, %fd1881, %fd1925, %fd2025;
	mul.f64 	%fd2027, %fd1895, %fd1907;
	fma.rn.f64 	%fd2028, %fd1881, %fd1928, %fd2027;
	mul.f64 	%fd2029, %fd1881, %fd1845;
	mul.f64 	%fd2030, %fd1845, %fd1907;
	mul.f64 	%fd2031, %fd1839, %fd2024;
	mul.f64 	%fd2032, %fd1922, %fd2029;
	sub.f64 	%fd2033, %fd2031, %fd2032;
	mul.f64 	%fd2034, %fd1890, %fd2030;
	sub.f64 	%fd2035, %fd2033, %fd2034;
	mul.f64 	%fd2036, %fd1839, %fd2026;
	mul.f64 	%fd2037, %fd1925, %fd2029;
	sub.f64 	%fd2038, %fd2036, %fd2037;
	mul.f64 	%fd2039, %fd1856, %fd2030;
	sub.f64 	%fd2040, %fd2038, %fd2039;
	mul.f64 	%fd2041, %fd1839, %fd2028;
	mul.f64 	%fd2042, %fd1928, %fd2029;
	sub.f64 	%fd2043, %fd2041, %fd2042;
	mul.f64 	%fd2044, %fd1895, %fd2030;
	sub.f64 	%fd2045, %fd2043, %fd2044;
	mul.f64 	%fd2046, %fd1930, %fd1847;
	mul.f64 	%fd2047, %fd1881, %fd2046;
	mul.f64 	%fd2048, %fd1901, %fd2046;
	mul.f64 	%fd2049, %fd1909, %fd2047;
	fma.rn.f64 	%fd2050, %fd1853, %fd2024, %fd2049;
	fma.rn.f64 	%fd2051, %fd1890, %fd2048, %fd2050;
	mul.f64 	%fd2052, %fd1911, %fd2047;
	fma.rn.f64 	%fd2053, %fd1853, %fd2026, %fd2052;
	fma.rn.f64 	%fd2054, %fd1856, %fd2048, %fd2053;
	mul.f64 	%fd2055, %fd1913, %fd2047;
	fma.rn.f64 	%fd2056, %fd1853, %fd2028, %fd2055;
	fma.rn.f64 	%fd2057, %fd1895, %fd2048, %fd2056;
	mul.f64 	%fd2058, %fd1896, %fd1846;
	neg.f64 	%fd2059, %fd1887;
	mul.f64 	%fd2060, %fd2058, %fd2059;
	mul.f64 	%fd2061, %fd1909, %fd2060;
	mul.f64 	%fd2062, %fd1911, %fd2060;
	mul.f64 	%fd2063, %fd1913, %fd2060;
	mul.f64 	%fd2064, %fd1930, %fd1846;
	mul.f64 	%fd2065, %fd1881, %fd2064;
	mul.f64 	%fd2066, %fd2065, %fd1935;
	mul.f64 	%fd2067, %fd2065, %fd1857;
	mul.f64 	%fd2068, %fd2065, %fd1934;
	mul.f64 	%fd2069, %fd2009, %fd1846;
	mul.f64 	%fd2070, %fd1881, %fd2058;
	mul.f64 	%fd2071, %fd2069, %fd1935;
	mul.f64 	%fd2072, %fd1909, %fd2070;
	sub.f64 	%fd2073, %fd2071, %fd2072;
	mul.f64 	%fd2074, %fd2069, %fd1857;
	mul.f64 	%fd2075, %fd1911, %fd2070;
	sub.f64 	%fd2076, %fd2074, %fd2075;
	mul.f64 	%fd2077, %fd2069, %fd1934;
	mul.f64 	%fd2078, %fd1913, %fd2070;
	sub.f64 	%fd2079, %fd2077, %fd2078;
	mul.f64 	%fd2080, %fd1845, %fd1896;
	mul.f64 	%fd2081, %fd1887, %fd2080;
	mul.f64 	%fd2082, %fd1890, %fd2081;
	mul.f64 	%fd2083, %fd1856, %fd2081;
	mul.f64 	%fd2084, %fd1895, %fd2081;
	mul.f64 	%fd2085, %fd1881, %fd2080;
	mul.f64 	%fd2086, %fd1890, %fd2085;
	mul.f64 	%fd2087, %fd1856, %fd2085;
	mul.f64 	%fd2088, %fd1895, %fd2085;
	mul.f64 	%fd2089, %fd22, %fd1822;
	sub.f64 	%fd2090, %fd1824, %fd2089;
	mul.f64 	%fd2091, %fd22, %fd1823;
	sub.f64 	%fd2092, %fd1825, %fd2091;
	mul.f64 	%fd2093, %fd22, %fd1824;
	sub.f64 	%fd2094, %fd1826, %fd2093;
	mul.f64 	%fd2095, %fd22, %fd1827;
	sub.f64 	%fd2096, %fd1829, %fd2095;
	mul.f64 	%fd2097, %fd22, %fd1828;
	sub.f64 	%fd2098, %fd1830, %fd2097;
	mul.f64 	%fd2099, %fd22, %fd1829;
	sub.f64 	%fd2100, %fd1832, %fd2099;
	mul.f64 	%fd2101, %fd22, %fd1830;
	sub.f64 	%fd2102, %fd1834, %fd2101;
	mul.f64 	%fd2103, %fd22, %fd1831;
	sub.f64 	%fd2104, %fd1833, %fd2103;
	mul.f64 	%fd2105, %fd22, %fd1832;
	sub.f64 	%fd2106, %fd1836, %fd2105;
	mul.f64 	%fd2107, %fd22, %fd1833;
	sub.f64 	%fd2108, %fd1835, %fd2107;
	mul.f64 	%fd2109, %fd22, %fd1834;
	sub.f64 	%fd2110, %fd1837, %fd2109;
	mul.f64 	%fd2111, %fd2035, %fd2092;
	fma.rn.f64 	%fd2112, %fd1949, %fd2090, %fd2111;
	fma.rn.f64 	%fd2113, %fd1997, %fd2094, %fd2112;
	fma.rn.f64 	%fd2114, %fd1966, %fd2096, %fd2113;
	fma.rn.f64 	%fd2115, %fd2051, %fd2098, %fd2114;
	fma.rn.f64 	%fd2116, %fd2014, %fd2100, %fd2115;
	fma.rn.f64 	%fd2117, %fd2073, %fd2102, %fd2116;
	fma.rn.f64 	%fd2118, %fd2066, %fd2104, %fd2117;
	fma.rn.f64 	%fd2119, %fd2061, %fd2106, %fd2118;
	fma.rn.f64 	%fd2120, %fd2086, %fd2108, %fd2119;
	fma.rn.f64 	%fd2121, %fd2082, %fd2110, %fd2120;
	mul.f64 	%fd2122, %fd7, %fd2121;
	cvta.to.local.u64 	%rd81, %rd89;
	st.local.f64 	[%rd81], %fd2122;
	mul.f64 	%fd2123, %fd2040, %fd2092;
	fma.rn.f64 	%fd2124, %fd1954, %fd2090, %fd2123;
	fma.rn.f64 	%fd2125, %fd2002, %fd2094, %fd2124;
	fma.rn.f64 	%fd2126, %fd1971, %fd2096, %fd2125;
	fma.rn.f64 	%fd2127, %fd2054, %fd2098, %fd2126;
	fma.rn.f64 	%fd2128, %fd2018, %fd2100, %fd2127;
	fma.rn.f64 	%fd2129, %fd2076, %fd2102, %fd2128;
	fma.rn.f64 	%fd2130, %fd2067, %fd2104, %fd2129;
	fma.rn.f64 	%fd2131, %fd2062, %fd2106, %fd2130;
	fma.rn.f64 	%fd2132, %fd2087, %fd2108, %fd2131;
	fma.rn.f64 	%fd2133, %fd2083, %fd2110, %fd2132;
	mul.f64 	%fd2134, %fd7, %fd2133;
	st.local.f64 	[%rd7], %fd2134;
	mul.f64 	%fd2135, %fd2045, %fd2092;
	fma.rn.f64 	%fd2136, %fd1959, %fd2090, %fd2135;
	fma.rn.f64 	%fd2137, %fd2007, %fd2094, %fd2136;
	fma.rn.f64 	%fd2138, %fd1976, %fd2096, %fd2137;
	fma.rn.f64 	%fd2139, %fd2057, %fd2098, %fd2138;
	fma.rn.f64 	%fd2140, %fd2022, %fd2100, %fd2139;
	fma.rn.f64 	%fd2141, %fd2079, %fd2102, %fd2140;
	fma.rn.f64 	%fd2142, %fd2068, %fd2104, %fd2141;
	fma.rn.f64 	%fd2143, %fd2063, %fd2106, %fd2142;
	fma.rn.f64 	%fd2144, %fd2088, %fd2108, %fd2143;
	fma.rn.f64 	%fd2145, %fd2084, %fd2110, %fd2144;
	mul.f64 	%fd2146, %fd7, %fd2145;
	cvta.to.local.u64 	%rd82, %rd96;
	st.local.f64 	[%rd82], %fd2146;
	mul.f64 	%fd2147, %fd21, %fd1822;
	sub.f64 	%fd2148, %fd2147, %fd1824;
	mul.f64 	%fd2149, %fd21, %fd1823;
	sub.f64 	%fd2150, %fd2149, %fd1825;
	mul.f64 	%fd2151, %fd21, %fd1824;
	sub.f64 	%fd2152, %fd2151, %fd1826;
	mul.f64 	%fd2153, %fd21, %fd1827;
	sub.f64 	%fd2154, %fd2153, %fd1829;
	mul.f64 	%fd2155, %fd21, %fd1828;
	sub.f64 	%fd2156, %fd2155, %fd1830;
	mul.f64 	%fd2157, %fd21, %fd1829;
	sub.f64 	%fd2158, %fd2157, %fd1832;
	mul.f64 	%fd2159, %fd21, %fd1830;
	sub.f64 	%fd2160, %fd2159, %fd1834;
	mul.f64 	%fd2161, %fd21, %fd1831;
	sub.f64 	%fd2162, %fd2161, %fd1833;
	mul.f64 	%fd2163, %fd21, %fd1832;
	sub.f64 	%fd2164, %fd2163, %fd1836;
	mul.f64 	%fd2165, %fd21, %fd1833;
	sub.f64 	%fd2166, %fd2165, %fd1835;
	mul.f64 	%fd2167, %fd21, %fd1834;
	sub.f64 	%fd2168, %fd2167, %fd1837;
	mul.f64 	%fd2169, %fd2035, %fd2150;
	fma.rn.f64 	%fd2170, %fd1949, %fd2148, %fd2169;
	fma.rn.f64 	%fd2171, %fd1997, %fd2152, %fd2170;
	fma.rn.f64 	%fd2172, %fd1966, %fd2154, %fd2171;
	fma.rn.f64 	%fd2173, %fd2051, %fd2156, %fd2172;
	fma.rn.f64 	%fd2174, %fd2014, %fd2158, %fd2173;
	fma.rn.f64 	%fd2175, %fd2073, %fd2160, %fd2174;
	fma.rn.f64 	%fd2176, %fd2066, %fd2162, %fd2175;
	fma.rn.f64 	%fd2177, %fd2061, %fd2164, %fd2176;
	fma.rn.f64 	%fd2178, %fd2086, %fd2166, %fd2177;
	fma.rn.f64 	%fd2179, %fd2082, %fd2168, %fd2178;
	mul.f64 	%fd2180, %fd7, %fd2179;
	cvta.to.local.u64 	%rd83, %rd100;
	st.local.f64 	[%rd83], %fd2180;
	mul.f64 	%fd2181, %fd2040, %fd2150;
	fma.rn.f64 	%fd2182, %fd1954, %fd2148, %fd2181;
	fma.rn.f64 	%fd2183, %fd2002, %fd2152, %fd2182;
	fma.rn.f64 	%fd2184, %fd1971, %fd2154, %fd2183;
	fma.rn.f64 	%fd2185, %fd2054, %fd2156, %fd2184;
	fma.rn.f64 	%fd2186, %fd2018, %fd2158, %fd2185;
	fma.rn.f64 	%fd2187, %fd2076, %fd2160, %fd2186;
	fma.rn.f64 	%fd2188, %fd2067, %fd2162, %fd2187;
	fma.rn.f64 	%fd2189, %fd2062, %fd2164, %fd2188;
	fma.rn.f64 	%fd2190, %fd2087, %fd2166, %fd2189;
	fma.rn.f64 	%fd2191, %fd2083, %fd2168, %fd2190;
	mul.f64 	%fd2192, %fd7, %fd2191;
	cvta.to.local.u64 	%rd84, %rd104;
	st.local.f64 	[%rd84], %fd2192;
	mul.f64 	%fd2193, %fd2045, %fd2150;
	fma.rn.f64 	%fd2194, %fd1959, %fd2148, %fd2193;
	fma.rn.f64 	%fd2195, %fd2007, %fd2152, %fd2194;
	fma.rn.f64 	%fd2196, %fd1976, %fd2154, %fd2195;
	fma.rn.f64 	%fd2197, %fd2057, %fd2156, %fd2196;
	fma.rn.f64 	%fd2198, %fd2022, %fd2158, %fd2197;
	fma.rn.f64 	%fd2199, %fd2079, %fd2160, %fd2198;
	fma.rn.f64 	%fd2200, %fd2068, %fd2162, %fd2199;
	fma.rn.f64 	%fd2201, %fd2063, %fd2164, %fd2200;
	fma.rn.f64 	%fd2202, %fd2088, %fd2166, %fd2201;
	fma.rn.f64 	%fd2203, %fd2084, %fd2168, %fd2202;
	mul.f64 	%fd2204, %fd7, %fd2203;
	cvta.to.local.u64 	%rd85, %rd108;
	st.local.f64 	[%rd85], %fd2204;
	bra.uni 	$L__BB0_114;
$L__BB0_66:
	ld.param.f64 	%fd2292, [_Z11SegSegForcedddddddddddddddddddddiiPdS_S_S_S_S_S_S_S_S_S_S__param_14];
	ld.param.f64 	%fd2293, [_Z11SegSegForcedddddddddddddddddddddiiPdS_S_S_S_S_S_S_S_S_S_S__param_13];
	ld.param.f64 	%fd2294, [_Z11SegSegForcedddddddddddddddddddddiiPdS_S_S_S_S_S_S_S_S_S_S__param_12];
	mov.b64 	%rd32, 0;
	st.local.u64 	[%rd6], %rd32;
	st.local.u64 	[%rd5], %rd32;
	st.local.u64 	[%rd4], %rd32;
	st.local.u64 	[%rd3], %rd32;
	st.local.u64 	[%rd2], %rd32;
	st.local.u64 	[%rd1], %rd32;
	setp.geu.f64 	%p2, %fd14, 0d0000000000000000;
	mov.f64 	%fd2298, %fd368;
	mov.f64 	%fd2299, %fd367;
	mov.f64 	%fd2300, %fd366;
	@%p2 bra 	$L__BB0_68;
	ld.param.f64 	%fd2227, [_Z11SegSegForcedddddddddddddddddddddiiPdS_S_S_S_S_S_S_S_S_S_S__param_14];
	ld.param.f64 	%fd2224, [_Z11SegSegForcedddddddddddddddddddddiiPdS_S_S_S_S_S_S_S_S_S_S__param_13];
	ld.param.f64 	%fd2221, [_Z11SegSegForcedddddddddddddddddddddiiPdS_S_S_S_S_S_S_S_S_S_S__param_12];
	neg.f64 	%fd2295, %fd2295;
	neg.f64 	%fd2296, %fd2296;
	neg.f64 	%fd2297, %fd2297;
	neg.f64 	%fd2294, %fd2221;
	neg.f64 	%fd2293, %fd2224;
	neg.f64 	%fd2292, %fd2227;
	mov.f64 	%fd2298, %fd2301;
	mov.f64 	%fd2299, %fd2302;
	mov.f64 	%fd2300, %fd2303;
	mov.f64 	%fd2301, %fd368;
	mov.f64 	%fd2302, %fd367;
	mov.f64 	%fd2303, %fd366;
$L__BB0_68:
	ld.param.f64 	%fd2247, [_Z11SegSegForcedddddddddddddddddddddiiPdS_S_S_S_S_S_S_S_S_S_S__param_18];
	ld.param.f64 	%fd2215, [_Z11SegSegForcedddddddddddddddddddddiiPdS_S_S_S_S_S_S_S_S_S_S__param_11];
	ld.param.f64 	%fd2210, [_Z11SegSegForcedddddddddddddddddddddiiPdS_S_S_S_S_S_S_S_S_S_S__param_10];
	ld.param.f64 	%fd2205, [_Z11SegSegForcedddddddddddddddddddddiiPdS_S_S_S_S_S_S_S_S_S_S__param_9];
	mul.f64 	%fd405, %fd2, %fd2296;
	fma.rn.f64 	%fd406, %fd1, %fd2295, %fd405;
	fma.rn.f64 	%fd407, %fd3, %fd2297, %fd406;
	fma.rn.f64 	%fd408, %fd2295, %fd407, %fd2327;
	fma.rn.f64 	%fd409, %fd2296, %fd407, %fd2326;
	fma.rn.f64 	%fd410, %fd2297, %fd407, %fd2325;
	sub.f64 	%fd411, %fd2205, %fd408;
	sub.f64 	%fd412, %fd2210, %fd409;
	sub.f64 	%fd413, %fd2215, %fd410;
	mul.f64 	%fd414, %fd412, %fd412;
	fma.rn.f64 	%fd415, %fd411, %fd411, %fd414;
	fma.rn.f64 	%fd198, %fd413, %fd413, %fd415;
	sqrt.rn.f64 	%fd416, %fd198;
	mul.f64 	%fd417, %fd416, 0d407F184B22EDE5DF;
	mul.f64 	%fd418, %fd2295, %fd417;
	mul.f64 	%fd419, %fd2296, %fd417;
	mul.f64 	%fd420, %fd2297, %fd417;
	fma.rn.f64 	%fd421, %fd411, 0d3FE0000000000000, %fd2327;
	add.f64 	%fd199, %fd421, %fd418;
	fma.rn.f64 	%fd422, %fd412, 0d3FE0000000000000, %fd2326;
	add.f64 	%fd200, %fd422, %fd419;
	fma.rn.f64 	%fd423, %fd413, 0d3FE0000000000000, %fd2325;
	add.f64 	%fd201, %fd423, %fd420;
	fma.rn.f64 	%fd424, %fd411, 0d3FE0000000000000, %fd408;
	sub.f64 	%fd2351, %fd424, %fd418;
	fma.rn.f64 	%fd425, %fd412, 0d3FE0000000000000, %fd409;
	sub.f64 	%fd2350, %fd425, %fd419;
	fma.rn.f64 	%fd426, %fd413, 0d3FE0000000000000, %fd410;
	sub.f64 	%fd2349, %fd426, %fd420;
	sub.f64 	%fd427, %fd199, %fd2303;
	sub.f64 	%fd428, %fd200, %fd2302;
	sub.f64 	%fd429, %fd201, %fd2301;
	mul.f64 	%fd430, %fd2296, %fd428;
	fma.rn.f64 	%fd431, %fd2295, %fd427, %fd430;
	fma.rn.f64 	%fd432, %fd2297, %fd429, %fd431;
	mul.f64 	%fd433, %fd2295, %fd432;
	sub.f64 	%fd205, %fd427, %fd433;
	mul.f64 	%fd434, %fd2296, %fd432;
	sub.f64 	%fd206, %fd428, %fd434;
	mul.f64 	%fd435, %fd2297, %fd432;
	sub.f64 	%fd207, %fd429, %fd435;
	mul.f64 	%fd436, %fd206, %fd206;
	fma.rn.f64 	%fd437, %fd205, %fd205, %fd436;
	fma.rn.f64 	%fd438, %fd207, %fd207, %fd437;
	mul.f64 	%fd439, %fd2296, %fd200;
	fma.rn.f64 	%fd440, %fd2295, %fd199, %fd439;
	fma.rn.f64 	%fd208, %fd2297, %fd201, %fd440;
	mul.f64 	%fd441, %fd2295, %fd2303;
	fma.rn.f64 	%fd442, %fd2296, %fd2302, %fd441;
	fma.rn.f64 	%fd209, %fd2297, %fd2301, %fd442;
	mul.f64 	%fd443, %fd2295, %fd2300;
	fma.rn.f64 	%fd444, %fd2296, %fd2299, %fd443;
	fma.rn.f64 	%fd210, %fd2297, %fd2298, %fd444;
	fma.rn.f64 	%fd211, %fd2247, %fd2247, %fd438;
	rcp.rn.f64 	%fd212, %fd211;
	sub.f64 	%fd445, %fd208, %fd209;
	fma.rn.f64 	%fd446, %fd445, %fd445, %fd211;
	sqrt.rn.f64 	%fd213, %fd446;
	add.f64 	%fd2304, %fd445, %fd213;
	{
	.reg .b32 %temp; 
	mov.b64 	{%temp, %r321}, %fd2304;
	}
	{
	.reg .b32 %temp; 
	mov.b64 	{%r322, %temp}, %fd2304;
	}
	setp.gt.s32 	%p3, %r321, 1048575;
	mov.b32 	%r323, -1023;
	@%p3 bra 	$L__BB0_70;
	mul.f64 	%fd2304, %fd2304, 0d4350000000000000;
	{
	.reg .b32 %temp; 
	mov.b64 	{%temp, %r321}, %fd2304;
	}
	{
	.reg .b32 %temp; 
	mov.b64 	{%r322, %temp}, %fd2304;
	}
	mov.b32 	%r323, -1077;
$L__BB0_70:
	add.s32 	%r123, %r321, -1;
	setp.gt.u32 	%p4, %r123, 2146435070;
	@%p4 bra 	$L__BB0_74;
	shr.u32 	%r126, %r321, 20;
	add.s32 	%r324, %r323, %r126;
	and.b32  	%r127, %r321, 1048575;
	or.b32  	%r128, %r127, 1072693248;
	mov.b64 	%fd2305, {%r322, %r128};
	setp.lt.u32 	%p6, %r128, 1073127583;
	@%p6 bra 	$L__BB0_73;
	{
	.reg .b32 %temp; 
	mov.b64 	{%r129, %temp}, %fd2305;
	}
	{
	.reg .b32 %temp; 
	mov.b64 	{%temp, %r130}, %fd2305;
	}
	add.s32 	%r131, %r130, -1048576;
	mov.b64 	%fd2305, {%r129, %r131};
	add.s32 	%r324, %r324, 1;
$L__BB0_73:
	add.f64 	%fd448, %fd2305, 0dBFF0000000000000;
	add.f64 	%fd449, %fd2305, 0d3FF0000000000000;
	rcp.approx.ftz.f64 	%fd450, %fd449;
	neg.f64 	%fd451, %fd449;
	fma.rn.f64 	%fd452, %fd451, %fd450, 0d3FF0000000000000;
	fma.rn.f64 	%fd453, %fd452, %fd452, %fd452;
	fma.rn.f64 	%fd454, %fd453, %fd450, %fd450;
	mul.f64 	%fd455, %fd448, %fd454;
	fma.rn.f64 	%fd456, %fd448, %fd454, %fd455;
	mul.f64 	%fd457, %fd456, %fd456;
	fma.rn.f64 	%fd458, %fd457, 0d3EB1380B3AE80F1E, 0d3ED0EE258B7A8B04;
	fma.rn.f64 	%fd459, %fd458, %fd457, 0d3EF3B2669F02676F;
	fma.rn.f64 	%fd460, %fd459, %fd457, 0d3F1745CBA9AB0956;
	fma.rn.f64 	%fd461, %fd460, %fd457, 0d3F3C71C72D1B5154;
	fma.rn.f64 	%fd462, %fd461, %fd457, 0d3F624924923BE72D;
	fma.rn.f64 	%fd463, %fd462, %fd457, 0d3F8999999999A3C4;
	fma.rn.f64 	%fd464, %fd463, %fd457, 0d3FB5555555555554;
	sub.f64 	%fd465, %fd448, %fd456;
	add.f64 	%fd466, %fd465, %fd465;
	neg.f64 	%fd467, %fd456;
	fma.rn.f64 	%fd468, %fd467, %fd448, %fd466;
	mul.f64 	%fd469, %fd454, %fd468;
	mul.f64 	%fd470, %fd457, %fd464;
	fma.rn.f64 	%fd471, %fd470, %fd456, %fd469;
	xor.b32  	%r132, %r324, -2147483648;
	mov.b32 	%r133, 1127219200;
	mov.b64 	%fd472, {%r132, %r133};
	mov.b32 	%r134, -2147483648;
	mov.b64 	%fd473, {%r134, %r133};
	sub.f64 	%fd474, %fd472, %fd473;
	fma.rn.f64 	%fd475, %fd474, 0d3FE62E42FEFA39EF, %fd456;
	fma.rn.f64 	%fd476, %fd474, 0dBFE62E42FEFA39EF, %fd475;
	sub.f64 	%fd477, %fd476, %fd456;
	sub.f64 	%fd478, %fd471, %fd477;
	fma.rn.f64 	%fd479, %fd474, 0d3C7ABC9E3B39803F, %fd478;
	add.f64 	%fd2306, %fd475, %fd479;
	bra.uni 	$L__BB0_75;
$L__BB0_74:
	fma.rn.f64 	%fd447, %fd2304, 0d7FF0000000000000, 0d7FF0000000000000;
	{
	.reg .b32 %temp; 
	mov.b64 	{%temp, %r124}, %fd2304;
	}
	and.b32  	%r125, %r124, 2147483647;
	setp.eq.s32 	%p5, %r125, 0;
	selp.f64 	%fd2306, 0dFFF0000000000000, %fd447, %p5;
$L__BB0_75:
	rcp.rn.f64 	%fd223, %fd213;
	add.f64 	%fd480, %fd209, %fd208;
	mul.f64 	%fd481, %fd480, %fd213;
	mul.f64 	%fd224, %fd212, %fd481;
	neg.f64 	%fd225, %fd212;
	sub.f64 	%fd482, %fd208, %fd210;
	fma.rn.f64 	%fd483, %fd482, %fd482, %fd211;
	sqrt.rn.f64 	%fd226, %fd483;
	add.f64 	%fd2307, %fd482, %fd226;
	{
	.reg .b32 %temp; 
	mov.b64 	{%temp, %r325}, %fd2307;
	}
	{
	.reg .b32 %temp; 
	mov.b64 	{%r326, %temp}, %fd2307;
	}
	setp.gt.s32 	%p7, %r325, 1048575;
	mov.b32 	%r327, -1023;
	@%p7 bra 	$L__BB0_77;
	add.f64 	%fd485, %fd482, %fd226;
	mul.f64 	%fd2307, %fd485, 0d4350000000000000;
	{
	.reg .b32 %temp; 
	mov.b64 	{%temp, %r325}, %fd2307;
	}
	{
	.reg .b32 %temp; 
	mov.b64 	{%r326, %temp}, %fd2307;
	}
	mov.b32 	%r327, -1077;
$L__BB0_77:
	add.s32 	%r137, %r325, -1;
	setp.gt.u32 	%p8, %r137, 2146435070;
	@%p8 bra 	$L__BB0_81;
	shr.u32 	%r140, %r325, 20;
	add.s32 	%r328, %r327, %r140;
	and.b32  	%r141, %r325, 1048575;
	or.b32  	%r142, %r141, 1072693248;
	mov.b64 	%fd2308, {%r326, %r142};
	setp.lt.u32 	%p10, %r142, 1073127583;
	@%p10 bra 	$L__BB0_80;
	{
	.reg .b32 %temp; 
	mov.b64 	{%r143, %temp}, %fd2308;
	}
	{
	.reg .b32 %temp; 
	mov.b64 	{%temp, %r144}, %fd2308;
	}
	add.s32 	%r145, %r144, -1048576;
	mov.b64 	%fd2308, {%r143, %r145};
	add.s32 	%r328, %r328, 1;
$L__BB0_80:
	add.f64 	%fd487, %fd2308, 0dBFF0000000000000;
	add.f64 	%fd488, %fd2308, 0d3FF0000000000000;
	rcp.approx.ftz.f64 	%fd489, %fd488;
	neg.f64 	%fd490, %fd488;
	fma.rn.f64 	%fd491, %fd490, %fd489, 0d3FF0000000000000;
	fma.rn.f64 	%fd492, %fd491, %fd491, %fd491;
	fma.rn.f64 	%fd493, %fd492, %fd489, %fd489;
	mul.f64 	%fd494, %fd487, %fd493;
	fma.rn.f64 	%fd495, %fd487, %fd493, %fd494;
	mul.f64 	%fd496, %fd495, %fd495;
	fma.rn.f64 	%fd497, %fd496, 0d3EB1380B3AE80F1E, 0d3ED0EE258B7A8B04;
	fma.rn.f64 	%fd498, %fd497, %fd496, 0d3EF3B2669F02676F;
	fma.rn.f64 	%fd499, %fd498, %fd496, 0d3F1745CBA9AB0956;
	fma.rn.f64 	%fd500, %fd499, %fd496, 0d3F3C71C72D1B5154;
	fma.rn.f64 	%fd501, %fd500, %fd496, 0d3F624924923BE72D;
	fma.rn.f64 	%fd502, %fd501, %fd496, 0d3F8999999999A3C4;
	fma.rn.f64 	%fd503, %fd502, %fd496, 0d3FB5555555555554;
	sub.f64 	%fd504, %fd487, %fd495;
	add.f64 	%fd505, %fd504, %fd504;
	neg.f64 	%fd506, %fd495;
	fma.rn.f64 	%fd507, %fd506, %fd487, %fd505;
	mul.f64 	%fd508, %fd493, %fd507;
	mul.f64 	%fd509, %fd496, %fd503;
	fma.rn.f64 	%fd510, %fd509, %fd495, %fd508;
	xor.b32  	%r146, %r328, -2147483648;
	mov.b32 	%r147, 1127219200;
	mov.b64 	%fd511, {%r146, %r147};
	mov.b32 	%r148, -2147483648;
	mov.b64 	%fd512, {%r148, %r147};
	sub.f64 	%fd513, %fd511, %fd512;
	fma.rn.f64 	%fd514, %fd513, 0d3FE62E42FEFA39EF, %fd495;
	fma.rn.f64 	%fd515, %fd513, 0dBFE62E42FEFA39EF, %fd514;
	sub.f64 	%fd516, %fd515, %fd495;
	sub.f64 	%fd517, %fd510, %fd516;
	fma.rn.f64 	%fd518, %fd513, 0d3C7ABC9E3B39803F, %fd517;
	add.f64 	%fd2309, %fd514, %fd518;
	bra.uni 	$L__BB0_82;
$L__BB0_81:
	fma.rn.f64 	%fd486, %fd2307, 0d7FF0000000000000, 0d7FF0000000000000;
	{
	.reg .b32 %temp; 
	mov.b64 	{%temp, %r138}, %fd2307;
	}
	and.b32  	%r139, %r138, 2147483647;
	setp.eq.s32 	%p9, %r139, 0;
	selp.f64 	%fd2309, 0dFFF0000000000000, %fd486, %p9;
$L__BB0_82:
	mul.f64 	%fd520, %fd445, %fd225;
	mul.f64 	%fd521, %fd520, %fd223;
	rcp.rn.f64 	%fd522, %fd226;
	add.f64 	%fd523, %fd210, %fd208;
	mul.f64 	%fd524, %fd523, %fd226;
	mul.f64 	%fd525, %fd212, %fd524;
	mul.f64 	%fd526, %fd212, %fd226;
	add.f64 	%fd527, %fd525, %fd2309;
	mul.f64 	%fd528, %fd527, 0d3FE0000000000000;
	mul.f64 	%fd529, %fd208, %fd2309;
	sub.f64 	%fd530, %fd529, %fd226;
	add.f64 	%fd531, %fd212, %fd212;
	mul.f64 	%fd532, %fd531, %fd226;
	sub.f64 	%fd533, %fd532, %fd522;
	mul.f64 	%fd534, %fd212, %fd533;
	mul.f64 	%fd535, %fd210, %fd522;
	sub.f64 	%fd536, %fd525, %fd535;
	mul.f64 	%fd538, %fd482, %fd225;
	mul.f64 	%fd539, %fd538, %fd522;
	mul.f64 	%fd540, %fd208, %fd539;
	mul.f64 	%fd541, %fd212, %fd213;
	sub.f64 	%fd236, %fd541, %fd526;
	add.f64 	%fd542, %fd224, %fd2306;
	fma.rn.f64 	%fd237, %fd542, 0dBFE0000000000000, %fd528;
	sub.f64 	%fd238, %fd2309, %fd2306;
	mul.f64 	%fd543, %fd208, %fd2306;
	sub.f64 	%fd544, %fd543, %fd213;
	sub.f64 	%fd239, %fd544, %fd530;
	mul.f64 	%fd545, %fd531, %fd213;
	sub.f64 	%fd546, %fd545, %fd223;
	mul.f64 	%fd547, %fd212, %fd546;
	sub.f64 	%fd240, %fd547, %fd534;
	mul.f64 	%fd548, %fd212, %fd536;
	mul.f64 	%fd549, %fd209, %fd223;
	sub.f64 	%fd550, %fd224, %fd549;
	mul.f64 	%fd551, %fd212, %fd550;
	sub.f64 	%fd241, %fd548, %fd551;
	sub.f64 	%fd242, %fd521, %fd539;
	sub.f64 	%fd552, %fd540, %fd522;
	mul.f64 	%fd553, %fd208, %fd521;
	sub.f64 	%fd554, %fd223, %fd553;
	add.f64 	%fd243, %fd554, %fd552;
	mul.f64 	%fd555, %fd2296, %fd2350;
	fma.rn.f64 	%fd556, %fd2295, %fd2351, %fd555;
	fma.rn.f64 	%fd557, %fd2297, %fd2349, %fd556;
	sub.f64 	%fd558, %fd557, %fd209;
	fma.rn.f64 	%fd559, %fd558, %fd558, %fd211;
	sqrt.rn.f64 	%fd244, %fd559;
	add.f64 	%fd2310, %fd558, %fd244;
	{
	.reg .b32 %temp; 
	mov.b64 	{%temp, %r329}, %fd2310;
	}
	{
	.reg .b32 %temp; 
	mov.b64 	{%r330, %temp}, %fd2310;
	}
	setp.gt.s32 	%p11, %r329, 1048575;
	mov.b32 	%r331, -1023;
	@%p11 bra 	$L__BB0_84;
	add.f64 	%fd564, %fd558, %fd244;
	mul.f64 	%fd2310, %fd564, 0d4350000000000000;
	{
	.reg .b32 %temp; 
	mov.b64 	{%temp, %r329}, %fd2310;
	}
	{
	.reg .b32 %temp; 
	mov.b64 	{%r330, %temp}, %fd2310;
	}
	mov.b32 	%r331, -1077;
$L__BB0_84:
	add.s32 	%r151, %r329, -1;
	setp.gt.u32 	%p12, %r151, 2146435070;
	@%p12 bra 	$L__BB0_88;
	shr.u32 	%r154, %r329, 20;
	add.s32 	%r332, %r331, %r154;
	and.b32  	%r155, %r329, 1048575;
	or.b32  	%r156, %r155, 1072693248;
	mov.b64 	%fd2311, {%r330, %r156};
	setp.lt.u32 	%p14, %r156, 1073127583;
	@%p14 bra 	$L__BB0_87;
	{
	.reg .b32 %temp; 
	mov.b64 	{%r157, %temp}, %fd2311;
	}
	{
	.reg .b32 %temp; 
	mov.b64 	{%temp, %r158}, %fd2311;
	}
	add.s32 	%r159, %r158, -1048576;
	mov.b64 	%fd2311, {%r157, %r159};
	add.s32 	%r332, %r332, 1;
$L__BB0_87:
	add.f64 	%fd566, %fd2311, 0dBFF0000000000000;
	add.f64 	%fd567, %fd2311, 0d3FF0000000000000;
	rcp.approx.ftz.f64 	%fd568, %fd567;
	neg.f64 	%fd569, %fd567;
	fma.rn.f64 	%fd570, %fd569, %fd568, 0d3FF0000000000000;
	fma.rn.f64 	%fd571, %fd570, %fd570, %fd570;
	fma.rn.f64 	%fd572, %fd571, %fd568, %fd568;
	mul.f64 	%fd573, %fd566, %fd572;
	fma.rn.f64 	%fd574, %fd566, %fd572, %fd573;
	mul.f64 	%fd575, %fd574, %fd574;
	fma.rn.f64 	%fd576, %fd575, 0d3EB1380B3AE80F1E, 0d3ED0EE258B7A8B04;
	fma.rn.f64 	%fd577, %fd576, %fd575, 0d3EF3B2669F02676F;
	fma.rn.f64 	%fd578, %fd577, %fd575, 0d3F1745CBA9AB0956;
	fma.rn.f64 	%fd579, %fd578, %fd575, 0d3F3C71C72D1B5154;
	fma.rn.f64 	%fd580, %fd579, %fd575, 0d3F624924923BE72D;
	fma.rn.f64 	%fd581, %fd580, %fd575, 0d3F8999999999A3C4;
	fma.rn.f64 	%fd582, %fd581, %fd575, 0d3FB5555555555554;
	sub.f64 	%fd583, %fd566, %fd574;
	add.f64 	%fd584, %fd583, %fd583;
	neg.f64 	%fd585, %fd574;
	fma.rn.f64 	%fd586, %fd585, %fd566, %fd584;
	mul.f64 	%fd587, %fd572, %fd586;
	mul.f64 	%fd588, %fd575, %fd582;
	fma.rn.f64 	%fd589, %fd588, %fd574, %fd587;
	xor.b32  	%r160, %r332, -2147483648;
	mov.b32 	%r161, 1127219200;
	mov.b64 	%fd590, {%r160, %r161};
	mov.b32 	%r162, -2147483648;
	mov.b64 	%fd591, {%r162, %r161};
	sub.f64 	%fd592, %fd590, %fd591;
	fma.rn.f64 	%fd593, %fd592, 0d3FE62E42FEFA39EF, %fd574;
	fma.rn.f64 	%fd594, %fd592, 0dBFE62E42FEFA39EF, %fd593;
	sub.f64 	%fd595, %fd594, %fd574;
	sub.f64 	%fd596, %fd589, %fd595;
	fma.rn.f64 	%fd597, %fd592, 0d3C7ABC9E3B39803F, %fd596;
	add.f64 	%fd2312, %fd593, %fd597;
	bra.uni 	$L__BB0_89;
$L__BB0_88:
	fma.rn.f64 	%fd565, %fd2310, 0d7FF0000000000000, 0d7FF0000000000000;
	{
	.reg .b32 %temp; 
	mov.b64 	{%temp, %r152}, %fd2310;
	}
	and.b32  	%r153, %r152, 2147483647;
	setp.eq.s32 	%p13, %r153, 0;
	selp.f64 	%fd2312, 0dFFF0000000000000, %fd565, %p13;
$L__BB0_89:
	rcp.rn.f64 	%fd598, %fd244;
	add.f64 	%fd601, %fd209, %fd557;
	mul.f64 	%fd602, %fd601, %fd244;
	mul.f64 	%fd603, %fd212, %fd602;
	mul.f64 	%fd604, %fd212, %fd244;
	add.f64 	%fd605, %fd603, %fd2312;
	mul.f64 	%fd606, %fd557, %fd2312;
	sub.f64 	%fd607, %fd606, %fd244;
	mul.f64 	%fd609, %fd531, %fd244;
	sub.f64 	%fd610, %fd609, %fd598;
	mul.f64 	%fd611, %fd212, %fd610;
	mul.f64 	%fd612, %fd209, %fd598;
	sub.f64 	%fd613, %fd603, %fd612;
	mul.f64 	%fd615, %fd558, %fd225;
	mul.f64 	%fd616, %fd615, %fd598;
	mul.f64 	%fd617, %fd557, %fd616;
	sub.f64 	%fd255, %fd236, %fd604;
	fma.rn.f64 	%fd256, %fd605, 0d3FE0000000000000, %fd237;
	add.f64 	%fd257, %fd238, %fd2312;
	sub.f64 	%fd258, %fd239, %fd607;
	sub.f64 	%fd259, %fd240, %fd611;
	fma.rn.f64 	%fd260, %fd212, %fd613, %fd241;
	sub.f64 	%fd261, %fd242, %fd616;
	sub.f64 	%fd618, %fd617, %fd598;
	add.f64 	%fd262, %fd618, %fd243;
	sub.f64 	%fd619, %fd557, %fd210;
	fma.rn.f64 	%fd620, %fd619, %fd619, %fd211;
	sqrt.rn.f64 	%fd263, %fd620;
	add.f64 	%fd2313, %fd619, %fd263;
	{
	.reg .b32 %temp; 
	mov.b64 	{%temp, %r333}, %fd2313;
	}
	{
	.reg .b32 %temp; 
	mov.b64 	{%r334, %temp}, %fd2313;
	}
	setp.gt.s32 	%p15, %r333, 1048575;
	mov.b32 	%r335, -1023;
	@%p15 bra 	$L__BB0_91;
	add.f64 	%fd622, %fd619, %fd263;
	mul.f64 	%fd2313, %fd622, 0d4350000000000000;
	{
	.reg .b32 %temp; 
	mov.b64 	{%temp, %r333}, %fd2313;
	}
	{
	.reg .b32 %temp; 
	mov.b64 	{%r334, %temp}, %fd2313;
	}
	mov.b32 	%r335, -1077;
$L__BB0_91:
	add.s32 	%r165, %r333, -1;
	setp.gt.u32 	%p16, %r165, 2146435070;
	@%p16 bra 	$L__BB0_95;
	shr.u32 	%r168, %r333, 20;
	add.s32 	%r336, %r335, %r168;
	and.b32  	%r169, %r333, 1048575;
	or.b32  	%r170, %r169, 1072693248;
	mov.b64 	%fd2314, {%r334, %r170};
	setp.lt.u32 	%p18, %r170, 1073127583;
	@%p18 bra 	$L__BB0_94;
	{
	.reg .b32 %temp; 
	mov.b64 	{%r171, %temp}, %fd2314;
	}
	{
	.reg .b32 %temp; 
	mov.b64 	{%temp, %r172}, %fd2314;
	}
	add.s32 	%r173, %r172, -1048576;
	mov.b64 	%fd2314, {%r171, %r173};
	add.s32 	%r336, %r336, 1;
$L__BB0_94:
	add.f64 	%fd624, %fd2314, 0dBFF0000000000000;
	add.f64 	%fd625, %fd2314, 0d3FF0000000000000;
	rcp.approx.ftz.f64 	%fd626, %fd625;
	neg.f64 	%fd627, %fd625;
	fma.rn.f64 	%fd628, %fd627, %fd626, 0d3FF0000000000000;
	fma.rn.f64 	%fd629, %fd628, %fd628, %fd628;
	fma.rn.f64 	%fd630, %fd629, %fd626, %fd626;
	mul.f64 	%fd631, %fd624, %fd630;
	fma.rn.f64 	%fd632, %fd624, %fd630, %fd631;
	mul.f64 	%fd633, %fd632, %fd632;
	fma.rn.f64 	%fd634, %fd633, 0d3EB1380B3AE80F1E, 0d3ED0EE258B7A8B04;
	fma.rn.f64 	%fd635, %fd634, %fd633, 0d3EF3B2669F02676F;
	fma.rn.f64 	%fd636, %fd635, %fd633, 0d3F1745CBA9AB0956;
	fma.rn.f64 	%fd637, %fd636, %fd633, 0d3F3C71C72D1B5154;
	fma.rn.f64 	%fd638, %fd637, %fd633, 0d3F624924923BE72D;
	fma.rn.f64 	%fd639, %fd638, %fd633, 0d3F8999999999A3C4;
	fma.rn.f64 	%fd640, %fd639, %fd633, 0d3FB5555555555554;
	sub.f64 	%fd641, %fd624, %fd632;
	add.f64 	%fd642, %fd641, %fd641;
	neg.f64 	%fd643, %fd632;
	fma.rn.f64 	%fd644, %fd643, %fd624, %fd642;
	mul.f64 	%fd645, %fd630, %fd644;
	mul.f64 	%fd646, %fd633, %fd640;
	fma.rn.f64 	%fd647, %fd646, %fd632, %fd645;
	xor.b32  	%r174, %r336, -2147483648;
	mov.b32 	%r175, 1127219200;
	mov.b64 	%fd648, {%r174, %r175};
	mov.b32 	%r176, -2147483648;
	mov.b64 	%fd649, {%r176, %r175};
	sub.f64 	%fd650, %fd648, %fd649;
	fma.rn.f64 	%fd651, %fd650, 0d3FE62E42FEFA39EF, %fd632;
	fma.rn.f64 	%fd652, %fd650, 0dBFE62E42FEFA39EF, %fd651;
	sub.f64 	%fd653, %fd652, %fd632;
	sub.f64 	%fd654, %fd647, %fd653;
	fma.rn.f64 	%fd655, %fd650, 0d3C7ABC9E3B39803F, %fd654;
	add.f64 	%fd2315, %fd651, %fd655;
	bra.uni 	$L__BB0_96;
$L__BB0_95:
	fma.rn.f64 	%fd623, %fd2313, 0d7FF0000000000000, 0d7FF0000000000000;
	{
	.reg .b32 %temp; 
	mov.b64 	{%temp, %r166}, %fd2313;
	}
	and.b32  	%r167, %r166, 2147483647;
	setp.eq.s32 	%p17, %r167, 0;
	selp.f64 	%fd2315, 0dFFF0000000000000, %fd623, %p17;
$L__BB0_96:
	ld.param.u64 	%rd105, [_Z11SegSegForcedddddddddddddddddddddiiPdS_S_S_S_S_S_S_S_S_S_S__param_26];
	ld.param.u64 	%rd101, [_Z11SegSegForcedddddddddddddddddddddiiPdS_S_S_S_S_S_S_S_S_S_S__param_25];
	ld.param.u64 	%rd97, [_Z11SegSegForcedddddddddddddddddddddiiPdS_S_S_S_S_S_S_S_S_S_S__param_24];
	ld.param.u64 	%rd93, [_Z11SegSegForcedddddddddddddddddddddiiPdS_S_S_S_S_S_S_S_S_S_S__param_23];
	ld.param.u64 	%rd90, [_Z11SegSegForcedddddddddddddddddddddiiPdS_S_S_S_S_S_S_S_S_S_S__param_22];
	ld.param.u64 	%rd86, [_Z11SegSegForcedddddddddddddddddddddiiPdS_S_S_S_S_S_S_S_S_S_S__param_21];
	ld.param.f64 	%fd2259, [_Z11SegSegForcedddddddddddddddddddddiiPdS_S_S_S_S_S_S_S_S_S_S__param_20];
	ld.param.f64 	%fd2254, [_Z11SegSegForcedddddddddddddddddddddiiPdS_S_S_S_S_S_S_S_S_S_S__param_19];
	ld.param.f64 	%fd2248, [_Z11SegSegForcedddddddddddddddddddddiiPdS_S_S_S_S_S_S_S_S_S_S__param_18];
	ld.param.f64 	%fd2241, [_Z11SegSegForcedddddddddddddddddddddiiPdS_S_S_S_S_S_S_S_S_S_S__param_17];
	ld.param.f64 	%fd2235, [_Z11SegSegForcedddddddddddddddddddddiiPdS_S_S_S_S_S_S_S_S_S_S__param_16];
	ld.param.f64 	%fd2229, [_Z11SegSegForcedddddddddddddddddddddiiPdS_S_S_S_S_S_S_S_S_S_S__param_15];
	rcp.rn.f64 	%fd656, %fd263;
	neg.f64 	%fd657, %fd210;
	mul.f64 	%fd658, %fd2254, 0d3FD0000000000000;
	div.rn.f64 	%fd659, %fd658, 0d400921FB54442D18;
	mov.f64 	%fd660, 0d3FF0000000000000;
	sub.f64 	%fd661, %fd660, %fd2259;
	div.rn.f64 	%fd662, %fd659, %fd661;
	mul.f64 	%fd663, %fd2248, %fd2248;
	mul.f64 	%fd664, %fd663, %fd662;
	mul.f64 	%fd665, %fd659, 0d3FE0000000000000;
	mul.f64 	%fd666, %fd663, %fd665;
	add.f64 	%fd670, %fd210, %fd557;
	mul.f64 	%fd671, %fd670, %fd263;
	mul.f64 	%fd672, %fd212, %fd671;
	add.f64 	%fd673, %fd672, %fd2315;
	mul.f64 	%fd674, %fd673, 0d3FE0000000000000;
	mul.f64 	%fd675, %fd557, %fd2315;
	sub.f64 	%fd676, %fd675, %fd263;
	add.f64 	%fd677, %fd212, %fd212;
	mul.f64 	%fd678, %fd677, %fd263;
	sub.f64 	%fd679, %fd678, %fd656;
	mul.f64 	%fd680, %fd210, %fd656;
	sub.f64 	%fd681, %fd672, %fd680;
	sub.f64 	%fd682, %fd557, %fd210;
	mul.f64 	%fd683, %fd682, %fd225;
	mul.f64 	%fd684, %fd683, %fd656;
	mul.f64 	%fd685, %fd557, %fd684;
	sub.f64 	%fd686, %fd656, %fd685;
	fma.rn.f64 	%fd687, %fd212, %fd263, %fd255;
	sub.f64 	%fd688, %fd256, %fd674;
	sub.f64 	%fd689, %fd257, %fd2315;
	add.f64 	%fd690, %fd258, %fd676;
	fma.rn.f64 	%fd691, %fd212, %fd679, %fd259;
	mul.f64 	%fd692, %fd212, %fd681;
	sub.f64 	%fd693, %fd260, %fd692;
	add.f64 	%fd694, %fd684, %fd261;
	add.f64 	%fd695, %fd686, %fd262;
	mul.f64 	%fd696, %fd2235, %fd2296;
	fma.rn.f64 	%fd697, %fd2229, %fd2295, %fd696;
	fma.rn.f64 	%fd698, %fd2241, %fd2297, %fd697;
	mul.f64 	%fd699, %fd2293, %fd2296;
	fma.rn.f64 	%fd700, %fd2294, %fd2295, %fd699;
	fma.rn.f64 	%fd701, %fd2292, %fd2297, %fd700;
	mul.f64 	%fd702, %fd2293, %fd206;
	fma.rn.f64 	%fd703, %fd2294, %fd205, %fd702;
	fma.rn.f64 	%fd704, %fd2292, %fd207, %fd703;
	mul.f64 	%fd705, %fd2235, %fd2297;
	mul.f64 	%fd706, %fd2241, %fd2296;
	sub.f64 	%fd707, %fd705, %fd706;
	mul.f64 	%fd708, %fd2241, %fd2295;
	mul.f64 	%fd709, %fd2229, %fd2297;
	sub.f64 	%fd710, %fd708, %fd709;
	mul.f64 	%fd711, %fd2229, %fd2296;
	mul.f64 	%fd712, %fd2235, %fd2295;
	sub.f64 	%fd713, %fd711, %fd712;
	mul.f64 	%fd714, %fd2293, %fd2297;
	mul.f64 	%fd715, %fd2292, %fd2296;
	sub.f64 	%fd716, %fd714, %fd715;
	mul.f64 	%fd717, %fd2292, %fd2295;
	mul.f64 	%fd718, %fd2294, %fd2297;
	sub.f64 	%fd719, %fd717, %fd718;
	mul.f64 	%fd720, %fd2294, %fd2296;
	mul.f64 	%fd721, %fd2293, %fd2295;
	sub.f64 	%fd722, %fd720, %fd721;
	mul.f64 	%fd723, %fd2297, %fd206;
	mul.f64 	%fd724, %fd2296, %fd207;
	sub.f64 	%fd725, %fd723, %fd724;
	mul.f64 	%fd726, %fd2295, %fd207;
	mul.f64 	%fd727, %fd2297, %fd205;
	sub.f64 	%fd728, %fd726, %fd727;
	mul.f64 	%fd729, %fd2296, %fd205;
	mul.f64 	%fd730, %fd2295, %fd206;
	sub.f64 	%fd731, %fd729, %fd730;
	mul.f64 	%fd732, %fd2293, %fd710;
	fma.rn.f64 	%fd733, %fd2294, %fd707, %fd732;
	fma.rn.f64 	%fd734, %fd2292, %fd713, %fd733;
	mul.f64 	%fd735, %fd710, %fd206;
	fma.rn.f64 	%fd736, %fd707, %fd205, %fd735;
	fma.rn.f64 	%fd737, %fd713, %fd207, %fd736;
	mul.f64 	%fd738, %fd2295, %fd698;
	sub.f64 	%fd739, %fd738, %fd2229;
	mul.f64 	%fd740, %fd2296, %fd698;
	sub.f64 	%fd741, %fd740, %fd2235;
	mul.f64 	%fd742, %fd2297, %fd698;
	sub.f64 	%fd743, %fd742, %fd2241;
	mul.f64 	%fd744, %fd701, %fd698;
	mul.f64 	%fd745, %fd744, %fd205;
	mul.f64 	%fd746, %fd744, %fd206;
	mul.f64 	%fd747, %fd744, %fd207;
	mul.f64 	%fd748, %fd716, %fd737;
	mul.f64 	%fd749, %fd719, %fd737;
	mul.f64 	%fd750, %fd722, %fd737;
	mul.f64 	%fd751, %fd739, %fd704;
	fma.rn.f64 	%fd752, %fd734, %fd725, %fd751;
	sub.f64 	%fd753, %fd752, %fd748;
	mul.f64 	%fd754, %fd662, %fd753;
	mul.f64 	%fd755, %fd659, %fd745;
	sub.f64 	%fd756, %fd754, %fd755;
	mul.f64 	%fd757, %fd741, %fd704;
	fma.rn.f64 	%fd758, %fd734, %fd728, %fd757;
	sub.f64 	%fd759, %fd758, %fd749;
	mul.f64 	%fd760, %fd662, %fd759;
	mul.f64 	%fd761, %fd659, %fd746;
	sub.f64 	%fd762, %fd760, %fd761;
	mul.f64 	%fd763, %fd743, %fd704;
	fma.rn.f64 	%fd764, %fd734, %fd731, %fd763;
	sub.f64 	%fd765, %fd764, %fd750;
	mul.f64 	%fd766, %fd662, %fd765;
	mul.f64 	%fd767, %fd659, %fd747;
	sub.f64 	%fd768, %fd766, %fd767;
	sub.f64 	%fd769, %fd662, %fd659;
	mul.f64 	%fd770, %fd769, %fd701;
	mul.f64 	%fd771, %fd770, %fd739;
	mul.f64 	%fd772, %fd770, %fd741;
	mul.f64 	%fd773, %fd770, %fd743;
	mul.f64 	%fd774, %fd662, %fd737;
	mul.f64 	%fd775, %fd704, %fd774;
	neg.f64 	%fd776, %fd666;
	mul.f64 	%fd777, %fd745, %fd776;
	mul.f64 	%fd778, %fd664, %fd748;
	sub.f64 	%fd779, %fd777, %fd778;
	mul.f64 	%fd780, %fd725, %fd775;
	sub.f64 	%fd781, %fd779, %fd780;
	mul.f64 	%fd782, %fd746, %fd776;
	mul.f64 	%fd783, %fd664, %fd749;
	sub.f64 	%fd784, %fd782, %fd783;
	mul.f64 	%fd785, %fd728, %fd775;
	sub.f64 	%fd786, %fd784, %fd785;
	mul.f64 	%fd787, %fd747, %fd776;
	mul.f64 	%fd788, %fd664, %fd750;
	sub.f64 	%fd789, %fd787, %fd788;
	mul.f64 	%fd790, %fd731, %fd775;
	sub.f64 	%fd791, %fd789, %fd790;
	mul.f64 	%fd792, %fd701, %fd774;
	neg.f64 	%fd793, %fd701;
	mul.f64 	%fd794, %fd666, %fd793;
	mul.f64 	%fd795, %fd794, %fd739;
	mul.f64 	%fd796, %fd725, %fd792;
	sub.f64 	%fd797, %fd795, %fd796;
	mul.f64 	%fd798, %fd794, %fd741;
	mul.f64 	%fd799, %fd728, %fd792;
	sub.f64 	%fd800, %fd798, %fd799;
	mul.f64 	%fd801, %fd794, %fd743;
	mul.f64 	%fd802, %fd731, %fd792;
	sub.f64 	%fd803, %fd801, %fd802;
	fma.rn.f64 	%fd804, %fd209, %fd687, %fd688;
	fma.rn.f64 	%fd805, %fd209, %fd689, %fd690;
	fma.rn.f64 	%fd806, %fd209, %fd691, %fd693;
	fma.rn.f64 	%fd807, %fd209, %fd694, %fd695;
	mul.f64 	%fd808, %fd771, %fd805;
	fma.rn.f64 	%fd809, %fd756, %fd804, %fd808;
	fma.rn.f64 	%fd810, %fd781, %fd806, %fd809;
	fma.rn.f64 	%fd811, %fd797, %fd807, %fd810;
	mul.f64 	%fd812, %fd7, %fd811;
	cvta.to.local.u64 	%rd33, %rd97;
	st.local.f64 	[%rd33], %fd812;
	mul.f64 	%fd813, %fd772, %fd805;
	fma.rn.f64 	%fd814, %fd762, %fd804, %fd813;
	fma.rn.f64 	%fd815, %fd786, %fd806, %fd814;
	fma.rn.f64 	%fd816, %fd800, %fd807, %fd815;
	mul.f64 	%fd817, %fd7, %fd816;
	cvta.to.local.u64 	%rd34, %rd101;
	st.local.f64 	[%rd34], %fd817;
	mul.f64 	%fd818, %fd773, %fd805;
	fma.rn.f64 	%fd819, %fd768, %fd804, %fd818;
	fma.rn.f64 	%fd820, %fd791, %fd806, %fd819;
	fma.rn.f64 	%fd821, %fd803, %fd807, %fd820;
	mul.f64 	%fd822, %fd7, %fd821;
	cvta.to.local.u64 	%rd35, %rd105;
	st.local.f64 	[%rd35], %fd822;
	mul.f64 	%fd823, %fd687, %fd657;
	sub.f64 	%fd824, %fd823, %fd688;
	mul.f64 	%fd825, %fd689, %fd657;
	sub.f64 	%fd826, %fd825, %fd690;
	mul.f64 	%fd827, %fd691, %fd657;
	sub.f64 	%fd828, %fd827, %fd693;
	mul.f64 	%fd829, %fd694, %fd657;
	sub.f64 	%fd830, %fd829, %fd695;
	mul.f64 	%fd831, %fd771, %fd826;
	fma.rn.f64 	%fd832, %fd756, %fd824, %fd831;
	fma.rn.f64 	%fd833, %fd781, %fd828, %fd832;
	fma.rn.f64 	%fd834, %fd797, %fd830, %fd833;
	mul.f64 	%fd835, %fd7, %fd834;
	cvta.to.local.u64 	%rd36, %rd86;
	st.local.f64 	[%rd36], %fd835;
	mul.f64 	%fd836, %fd772, %fd826;
	fma.rn.f64 	%fd837, %fd762, %fd824, %fd836;
	fma.rn.f64 	%fd838, %fd786, %fd828, %fd837;
	fma.rn.f64 	%fd839, %fd800, %fd830, %fd838;
	mul.f64 	%fd840, %fd7, %fd839;
	cvta.to.local.u64 	%rd37, %rd90;
	st.local.f64 	[%rd37], %fd840;
	mul.f64 	%fd841, %fd773, %fd826;
	fma.rn.f64 	%fd842, %fd768, %fd824, %fd841;
	fma.rn.f64 	%fd843, %fd791, %fd828, %fd842;
	fma.rn.f64 	%fd844, %fd803, %fd830, %fd843;
	mul.f64 	%fd845, %fd7, %fd844;
	cvta.to.local.u64 	%rd38, %rd93;
	st.local.f64 	[%rd38], %fd845;
	mul.f64 	%fd846, %fd200, %fd200;
	fma.rn.f64 	%fd847, %fd199, %fd199, %fd846;
	fma.rn.f64 	%fd848, %fd201, %fd201, %fd847;
	mul.f64 	%fd849, %fd2350, %fd2350;
	fma.rn.f64 	%fd850, %fd2351, %fd2351, %fd849;
	fma.rn.f64 	%fd851, %fd2349, %fd2349, %fd850;
	add.f64 	%fd852, %fd848, %fd851;
	mul.f64 	%fd853, %fd852, 0d3C9CD2B297D889BC;
	setp.leu.f64 	%p19, %fd198, %fd853;
	@%p19 bra 	$L__BB0_112;
	sub.f64 	%fd273, %fd2300, %fd2303;
	sub.f64 	%fd274, %fd2299, %fd2302;
	sub.f64 	%fd275, %fd2298, %fd2301;
	mul.f64 	%fd854, %fd273, %fd273;
	fma.rn.f64 	%fd855, %fd274, %fd274, %fd854;
	fma.rn.f64 	%fd856, %fd275, %fd275, %fd855;
	sqrt.rn.f64 	%fd857, %fd856;
	rcp.rn.f64 	%fd858, %fd857;
	mul.f64 	%fd276, %fd273, %fd858;
	mul.f64 	%fd277, %fd274, %fd858;
	mul.f64 	%fd278, %fd275, %fd858;
	sub.f64 	%fd859, %fd199, %fd2327;
	sub.f64 	%fd860, %fd200, %fd2326;
	sub.f64 	%fd861, %fd201, %fd2325;
	mul.f64 	%fd862, %fd860, %fd860;
	fma.rn.f64 	%fd863, %fd859, %fd859, %fd862;
	fma.rn.f64 	%fd864, %fd861, %fd861, %fd863;
	sqrt.rn.f64 	%fd865, %fd864;
	rcp.rn.f64 	%fd866, %fd865;
	mul.f64 	%fd2319, %fd859, %fd866;
	mul.f64 	%fd2320, %fd860, %fd866;
	mul.f64 	%fd2321, %fd861, %fd866;
	mul.f64 	%fd867, %fd277, %fd2320;
	fma.rn.f64 	%fd868, %fd276, %fd2319, %fd867;
	fma.rn.f64 	%fd282, %fd278, %fd2321, %fd868;
	mul.f64 	%fd869, %fd282, %fd282;
	mov.f64 	%fd870, 0d3FF0000000000000;
	sub.f64 	%fd871, %fd870, %fd869;
	setp.gt.f64 	%p20, %fd871, 0d3EB0C6F7A0B5ED8D;
	@%p20 bra 	$L__BB0_106;
	ld.param.f64 	%fd2316, [_Z11SegSegForcedddddddddddddddddddddiiPdS_S_S_S_S_S_S_S_S_S_S__param_17];
	ld.param.f64 	%fd2317, [_Z11SegSegForcedddddddddddddddddddddiiPdS_S_S_S_S_S_S_S_S_S_S__param_16];
	ld.param.f64 	%fd2318, [_Z11SegSegForcedddddddddddddddddddddiiPdS_S_S_S_S_S_S_S_S_S_S__param_15];
	setp.geu.f64 	%p21, %fd282, 0d0000000000000000;
	mov.f64 	%fd2322, %fd201;
	mov.f64 	%fd2323, %fd200;
	mov.f64 	%fd2324, %fd199;
	@%p21 bra 	$L__BB0_100;
	ld.param.f64 	%fd2243, [_Z11SegSegForcedddddddddddddddddddddiiPdS_S_S_S_S_S_S_S_S_S_S__param_17];
	ld.param.f64 	%fd2237, [_Z11SegSegForcedddddddddddddddddddddiiPdS_S_S_S_S_S_S_S_S_S_S__param_16];
	ld.param.f64 	%fd2231, [_Z11SegSegForcedddddddddddddddddddddiiPdS_S_S_S_S_S_S_S_S_S_S__param_15];
	neg.f64 	%fd2319, %fd2319;
	neg.f64 	%fd2320, %fd2320;
	neg.f64 	%fd2321, %fd2321;
	neg.f64 	%fd2318, %fd2231;
	neg.f64 	%fd2317, %fd2237;
	neg.f64 	%fd2316, %fd2243;
	mov.f64 	%fd2322, %fd2325;
	mov.f64 	%fd2323, %fd2326;
	mov.f64 	%fd2324, %fd2327;
	mov.f64 	%fd2325, %fd201;
	mov.f64 	%fd2326, %fd200;
	mov.f64 	%fd2327, %fd199;
$L__BB0_100:
	mul.f64 	%fd872, %fd274, %fd2320;
	fma.rn.f64 	%fd873, %fd273, %fd2319, %fd872;
	fma.rn.f64 	%fd874, %fd275, %fd2321, %fd873;
	fma.rn.f64 	%fd875, %fd2319, %fd874, %fd2303;
	fma.rn.f64 	%fd876, %fd2320, %fd874, %fd2302;
	fma.rn.f64 	%fd877, %fd2321, %fd874, %fd2301;
	sub.f64 	%fd878, %fd2300, %fd875;
	sub.f64 	%fd879, %fd2299, %fd876;
	sub.f64 	%fd880, %fd2298, %fd877;
	mul.f64 	%fd881, %fd879, %fd879;
	fma.rn.f64 	%fd882, %fd878, %fd878, %fd881;
	fma.rn.f64 	%fd883, %fd880, %fd880, %fd882;
	sqrt.rn.f64 	%fd884, %fd883;
	mul.f64 	%fd885, %fd884, 0d407F184B22EDE5DF;
	mul.f64 	%fd886, %fd2319, %fd885;
	mul.f64 	%fd887, %fd2320, %fd885;
	mul.f64 	%fd888, %fd2321, %fd885;
	fma.rn.f64 	%fd889, %fd878, 0d3FE0000000000000, %fd2303;
	add.f64 	%fd301, %fd889, %fd886;
	fma.rn.f64 	%fd890, %fd879, 0d3FE0000000000000, %fd2302;
	add.f64 	%fd302, %fd890, %fd887;
	fma.rn.f64 	%fd891, %fd880, 0d3FE0000000000000, %fd2301;
	add.f64 	%fd303, %fd891, %fd888;
	fma.rn.f64 	%fd892, %fd878, 0d3FE0000000000000, %fd875;
	sub.f64 	%fd2339, %fd892, %fd886;
	fma.rn.f64 	%fd893, %fd879, 0d3FE0000000000000, %fd876;
	sub.f64 	%fd2338, %fd893, %fd887;
	fma.rn.f64 	%fd894, %fd880, 0d3FE0000000000000, %fd877;
	sub.f64 	%fd2337, %fd894, %fd888;
	mul.f64 	%fd895, %fd302, %fd302;
	fma.rn.f64 	%fd896, %fd301, %fd301, %fd895;
	fma.rn.f64 	%fd897, %fd303, %fd303, %fd896;
	mul.f64 	%fd898, %fd2338, %fd2338;
	fma.rn.f64 	%fd899, %fd2339, %fd2339, %fd898;
	fma.rn.f64 	%fd900, %fd2337, %fd2337, %fd899;
	add.f64 	%fd901, %fd897, %fd900;
	mul.f64 	%fd902, %fd901, 0d3C9CD2B297D889BC;
	setp.leu.f64 	%p22, %fd883, %fd902;
	@%p22 bra 	$L__BB0_106;
	ld.param.f64 	%fd2260, [_Z11SegSegForcedddddddddddddddddddddiiPdS_S_S_S_S_S_S_S_S_S_S__param_20];
	ld.param.f64 	%fd2255, [_Z11SegSegForcedddddddddddddddddddddiiPdS_S_S_S_S_S_S_S_S_S_S__param_19];
	ld.param.f64 	%fd2249, [_Z11SegSegForcedddddddddddddddddddddiiPdS_S_S_S_S_S_S_S_S_S_S__param_18];
	add.u64 	%rd39, %SP, 0;
	add.u64 	%rd40, %SP, 8;
	add.u64 	%rd41, %SP, 16;
	add.u64 	%rd42, %SP, 24;
	add.u64 	%rd43, %SP, 32;
	add.u64 	%rd44, %SP, 40;
	add.u64 	%rd45, %SP, 48;
	add.u64 	%rd46, %SP, 56;
	add.u64 	%rd47, %SP, 64;
	add.u64 	%rd48, %SP, 72;
	add.u64 	%rd49, %SP, 80;
	add.u64 	%rd50, %SP, 88;
	{ // callseq 0, 0
	.param .b64 param0;
	st.param.f64 	[param0], %fd2303;
	.param .b64 param1;
	st.param.f64 	[param1], %fd2302;
	.param .b64 param2;
	st.param.f64 	[param2], %fd2301;
	.param .b64 param3;
	st.param.f64 	[param3], %fd301;
	.param .b64 param4;
	st.param.f64 	[param4], %fd302;
	.param .b64 param5;
	st.param.f64 	[param5], %fd303;
	.param .b64 param6;
	st.param.f64 	[param6], %fd2327;
	.param .b64 param7;
	st.param.f64 	[param7], %fd2326;
	.param .b64 param8;
	st.param.f64 	[param8], %fd2325;
	.param .b64 param9;
	st.param.f64 	[param9], %fd2324;
	.param .b64 param10;
	st.param.f64 	[param10], %fd2323;
	.param .b64 param11;
	st.param.f64 	[param11], %fd2322;
	.param .b64 param12;
	st.param.f64 	[param12], %fd2294;
	.param .b64 param13;
	st.param.f64 	[param13], %fd2293;
	.param .b64 param14;
	st.param.f64 	[param14], %fd2292;
	.param .b64 param15;
	st.param.f64 	[param15], %fd2318;
	.param .b64 param16;
	st.param.f64 	[param16], %fd2317;
	.param .b64 param17;
	st.param.f64 	[param17], %fd2316;
	.param .b64 param18;
	st.param.f64 	[param18], %fd2249;
	.param .b64 param19;
	st.param.f64 	[param19], %fd2255;
	.param .b64 param20;
	st.param.f64 	[param20], %fd2260;
	.param .b64 param21;
	st.param.b64 	[param21], %rd39;
	.param .b64 param22;
	st.param.b64 	[param22], %rd40;
	.param .b64 param23;
	st.param.b64 	[param23], %rd41;
	.param .b64 param24;
	st.param.b64 	[param24], %rd42;
	.param .b64 param25;
	st.param.b64 	[param25], %rd43;
	.param .b64 param26;
	st.param.b64 	[param26], %rd44;
	.param .b64 param27;
	st.param.b64 	[param27], %rd45;
	.param .b64 param28;
	st.param.b64 	[param28], %rd46;
	.param .b64 param29;
	st.param.b64 	[param29], %rd47;
	.param .b64 param30;
	st.param.b64 	[param30], %rd48;
	.param .b64 param31;
	st.param.b64 	[param31], %rd49;
	.param .b64 param32;
	st.param.b64 	[param32], %rd50;
	call.uni 
	_Z11SegSegForcedddddddddddddddddddddiiPdS_S_S_S_S_S_S_S_S_S_S_, 
	(
	param0, 
	param1, 
	param2, 
	param3, 
	param4, 
	param5, 
	param6, 
	param7, 
	param8, 
	param9, 
	param10, 
	param11, 
	param12, 
	param13, 
	param14, 
	param15, 
	param16, 
	param17, 
	param18, 
	param19, 
	param20, 
	param21, 
	param22, 
	param23, 
	param24, 
	param25, 
	param26, 
	param27, 
	param28, 
	param29, 
	param30, 
	param31, 
	param32
	);
	} // callseq 0
	sub.f64 	%fd903, %fd2324, %fd2327;
	sub.f64 	%fd904, %fd2323, %fd2326;
	sub.f64 	%fd905, %fd2322, %fd2325;
	mul.f64 	%fd906, %fd903, %fd903;
	fma.rn.f64 	%fd907, %fd904, %fd904, %fd906;
	fma.rn.f64 	%fd908, %fd905, %fd905, %fd907;
	sqrt.rn.f64 	%fd909, %fd908;
	rcp.rn.f64 	%fd910, %fd909;
	mul.f64 	%fd911, %fd903, %fd910;
	mul.f64 	%fd912, %fd904, %fd910;
	mul.f64 	%fd913, %fd905, %fd910;
	sub.f64 	%fd914, %fd2300, %fd2339;
	sub.f64 	%fd915, %fd2299, %fd2338;
	sub.f64 	%fd916, %fd2298, %fd2337;
	mul.f64 	%fd917, %fd915, %fd915;
	fma.rn.f64 	%fd918, %fd914, %fd914, %fd917;
	fma.rn.f64 	%fd919, %fd916, %fd916, %fd918;
	sqrt.rn.f64 	%fd920, %fd919;
	rcp.rn.f64 	%fd921, %fd920;
	mul.f64 	%fd2331, %fd914, %fd921;
	mul.f64 	%fd2332, %fd915, %fd921;
	mul.f64 	%fd2333, %fd916, %fd921;
	mul.f64 	%fd922, %fd912, %fd2332;
	fma.rn.f64 	%fd923, %fd911, %fd2331, %fd922;
	fma.rn.f64 	%fd310, %fd913, %fd2333, %fd923;
	mul.f64 	%fd924, %fd310, %fd310;
	mov.f64 	%fd925, 0d3FF0000000000000;
	sub.f64 	%fd926, %fd925, %fd924;
	setp.gt.f64 	%p23, %fd926, 0d3EB0C6F7A0B5ED8D;
	@%p23 bra 	$L__BB0_106;
	setp.geu.f64 	%p24, %fd310, 0d0000000000000000;
	mov.f64 	%fd2328, %fd2292;
	mov.f64 	%fd2329, %fd2293;
	mov.f64 	%fd2330, %fd2294;
	mov.f64 	%fd2334, %fd2298;
	mov.f64 	%fd2335, %fd2299;
	mov.f64 	%fd2336, %fd2300;
	@%p24 bra 	$L__BB0_104;
	neg.f64 	%fd2331, %fd2331;
	neg.f64 	%fd2332, %fd2332;
	neg.f64 	%fd2333, %fd2333;
	neg.f64 	%fd2330, %fd2294;
	neg.f64 	%fd2329, %fd2293;
	neg.f64 	%fd2328, %fd2292;
	mov.f64 	%fd2334, %fd2337;
	mov.f64 	%fd2335, %fd2338;
	mov.f64 	%fd2336, %fd2339;
	mov.f64 	%fd2337, %fd2298;
	mov.f64 	%fd2338, %fd2299;
	mov.f64 	%fd2339, %fd2300;
$L__BB0_104:
	mul.f64 	%fd929, %fd904, %fd2332;
	fma.rn.f64 	%fd930, %fd903, %fd2331, %fd929;
	fma.rn.f64 	%fd932, %fd905, %fd2333, %fd930;
	fma.rn.f64 	%fd933, %fd2331, %fd932, %fd2327;
	fma.rn.f64 	%fd934, %fd2332, %fd932, %fd2326;
	fma.rn.f64 	%fd935, %fd2333, %fd932, %fd2325;
	sub.f64 	%fd936, %fd2324, %fd933;
	sub.f64 	%fd937, %fd2323, %fd934;
	sub.f64 	%fd938, %fd2322, %fd935;
	mul.f64 	%fd939, %fd937, %fd937;
	fma.rn.f64 	%fd940, %fd936, %fd936, %fd939;
	fma.rn.f64 	%fd941, %fd938, %fd938, %fd940;
	sqrt.rn.f64 	%fd942, %fd941;
	mul.f64 	%fd943, %fd942, 0d407F184B22EDE5DF;
	mul.f64 	%fd944, %fd2331, %fd943;
	mul.f64 	%fd945, %fd2332, %fd943;
	mul.f64 	%fd946, %fd2333, %fd943;
	fma.rn.f64 	%fd947, %fd936, 0d3FE0000000000000, %fd2327;
	add.f64 	%fd329, %fd947, %fd944;
	fma.rn.f64 	%fd948, %fd937, 0d3FE0000000000000, %fd2326;
	add.f64 	%fd330, %fd948, %fd945;
	fma.rn.f64 	%fd949, %fd938, 0d3FE0000000000000, %fd2325;
	add.f64 	%fd331, %fd949, %fd946;
	fma.rn.f64 	%fd950, %fd936, 0d3FE0000000000000, %fd933;
	sub.f64 	%fd332, %fd950, %fd944;
	fma.rn.f64 	%fd951, %fd937, 0d3FE0000000000000, %fd934;
	sub.f64 	%fd333, %fd951, %fd945;
	fma.rn.f64 	%fd952, %fd938, 0d3FE0000000000000, %fd935;
	sub.f64 	%fd334, %fd952, %fd946;
	mul.f64 	%fd953, %fd330, %fd330;
	fma.rn.f64 	%fd954, %fd329, %fd329, %fd953;
	fma.rn.f64 	%fd955, %fd331, %fd331, %fd954;
	mul.f64 	%fd956, %fd333, %fd333;
	fma.rn.f64 	%fd957, %fd332, %fd332, %fd956;
	fma.rn.f64 	%fd958, %fd334, %fd334, %fd957;
	add.f64 	%fd959, %fd955, %fd958;
	mul.f64 	%fd960, %fd959, 0d3C9CD2B297D889BC;
	setp.leu.f64 	%p25, %fd941, %fd960;
	@%p25 bra 	$L__BB0_106;
	ld.param.f64 	%fd2261, [_Z11SegSegForcedddddddddddddddddddddiiPdS_S_S_S_S_S_S_S_S_S_S__param_20];
	ld.param.f64 	%fd2256, [_Z11SegSegForcedddddddddddddddddddddiiPdS_S_S_S_S_S_S_S_S_S_S__param_19];
	ld.param.f64 	%fd2250, [_Z11SegSegForcedddddddddddddddddddddiiPdS_S_S_S_S_S_S_S_S_S_S__param_18];
	add.u64 	%rd60, %SP, 72;
	add.u64 	%rd61, %SP, 80;
	add.u64 	%rd62, %SP, 88;
	{ // callseq 1, 0
	.param .b64 param0;
	st.param.f64 	[param0], %fd2327;
	.param .b64 param1;
	st.param.f64 	[param1], %fd2326;
	.param .b64 param2;
	st.param.f64 	[param2], %fd2325;
	.param .b64 param3;
	st.param.f64 	[param3], %fd329;
	.param .b64 param4;
	st.param.f64 	[param4], %fd330;
	.param .b64 param5;
	st.param.f64 	[param5], %fd331;
	.param .b64 param6;
	st.param.f64 	[param6], %fd2339;
	.param .b64 param7;
	st.param.f64 	[param7], %fd2338;
	.param .b64 param8;
	st.param.f64 	[param8], %fd2337;
	.param .b64 param9;
	st.param.f64 	[param9], %fd2336;
	.param .b64 param10;
	st.param.f64 	[param10], %fd2335;
	.param .b64 param11;
	st.param.f64 	[param11], %fd2334;
	.param .b64 param12;
	st.param.f64 	[param12], %fd2318;
	.param .b64 param13;
	st.param.f64 	[param13], %fd2317;
	.param .b64 param14;
	st.param.f64 	[param14], %fd2316;
	.param .b64 param15;
	st.param.f64 	[param15], %fd2330;
	.param .b64 param16;
	st.param.f64 	[param16], %fd2329;
	.param .b64 param17;
	st.param.f64 	[param17], %fd2328;
	.param .b64 param18;
	st.param.f64 	[param18], %fd2250;
	.param .b64 param19;
	st.param.f64 	[param19], %fd2256;
	.param .b64 param20;
	st.param.f64 	[param20], %fd2261;
	.param .b64 param21;
	st.param.b64 	[param21], %rd39;
	.param .b64 param22;
	st.param.b64 	[param22], %rd40;
	.param .b64 param23;
	st.param.b64 	[param23], %rd41;
	.param .b64 param24;
	st.param.b64 	[param24], %rd42;
	.param .b64 param25;
	st.param.b64 	[param25], %rd43;
	.param .b64 param26;
	st.param.b64 	[param26], %rd44;
	.param .b64 param27;
	st.param.b64 	[param27], %rd45;
	.param .b64 param28;
	st.param.b64 	[param28], %rd46;
	.param .b64 param29;
	st.param.b64 	[param29], %rd47;
	.param .b64 param30;
	st.param.b64 	[param30], %rd60;
	.param .b64 param31;
	st.param.b64 	[param31], %rd61;
	.param .b64 param32;
	st.param.b64 	[param32], %rd62;
	call.uni 
	_Z11SegSegForcedddddddddddddddddddddiiPdS_S_S_S_S_S_S_S_S_S_S_, 
	(
	param0, 
	param1, 
	param2, 
	param3, 
	param4, 
	param5, 
	param6, 
	param7, 
	param8, 
	param9, 
	param10, 
	param11, 
	param12, 
	param13, 
	param14, 
	param15, 
	param16, 
	param17, 
	param18, 
	param19, 
	param20, 
	param21, 
	param22, 
	param23, 
	param24, 
	param25, 
	param26, 
	param27, 
	param28, 
	param29, 
	param30, 
	param31, 
	param32
	);
	} // callseq 1
	{ // callseq 2, 0
	.param .b64 param0;
	st.param.f64 	[param0], %fd332;
	.param .b64 param1;
	st.param.f64 	[param1], %fd333;
	.param .b64 param2;
	st.param.f64 	[param2], %fd334;
	.param .b64 param3;
	st.param.f64 	[param3], %fd2324;
	.param .b64 param4;
	st.param.f64 	[param4], %fd2323;
	.param .b64 param5;
	st.param.f64 	[param5], %fd2322;
	.param .b64 param6;
	st.param.f64 	[param6], %fd2339;
	.param .b64 param7;
	st.param.f64 	[param7], %fd2338;
	.param .b64 param8;
	st.param.f64 	[param8], %fd2337;
	.param .b64 param9;
	st.param.f64 	[param9], %fd2336;
	.param .b64 param10;
	st.param.f64 	[param10], %fd2335;
	.param .b64 param11;
	st.param.f64 	[param11], %fd2334;
	.param .b64 param12;
	st.param.f64 	[param12], %fd2318;
	.param .b64 param13;
	st.param.f64 	[param13], %fd2317;
	.param .b64 param14;
	st.param.f64 	[param14], %fd2316;
	.param .b64 param15;
	st.param.f64 	[param15], %fd2330;
	.param .b64 param16;
	st.param.f64 	[param16], %fd2329;
	.param .b64 param17;
	st.param.f64 	[param17], %fd2328;
	.param .b64 param18;
	st.param.f64 	[param18], %fd2250;
	.param .b64 param19;
	st.param.f64 	[param19], %fd2256;
	.param .b64 param20;
	st.param.f64 	[param20], %fd2261;
	.param .b64 param21;
	st.param.b64 	[param21], %rd39;
	.param .b64 param22;
	st.param.b64 	[param22], %rd40;
	.param .b64 param23;
	st.param.b64 	[param23], %rd41;
	.param .b64 param24;
	st.param.b64 	[param24], %rd42;
	.param .b64 param25;
	st.param.b64 	[param25], %rd43;
	.param .b64 param26;
	st.param.b64 	[param26], %rd44;
	.param .b64 param27;
	st.param.b64 	[param27], %rd45;
	.param .b64 param28;
	st.param.b64 	[param28], %rd46;
	.param .b64 param29;
	st.param.b64 	[param29], %rd47;
	.param .b64 param30;
	st.param.b64 	[param30], %rd60;
	.param .b64 param31;
	st.param.b64 	[param31], %rd61;
	.param .b64 param32;
	st.param.b64 	[param32], %rd62;
	call.uni 
	_Z11SegSegForcedddddddddddddddddddddiiPdS_S_S_S_S_S_S_S_S_S_S_, 
	(
	param0, 
	param1, 
	param2, 
	param3, 
	param4, 
	param5, 
	param6, 
	param7, 
	param8, 
	param9, 
	param10, 
	param11, 
	param12, 
	param13, 
	param14, 
	param15, 
	param16, 
	param17, 
	param18, 
	param19, 
	param20, 
	param21, 
	param22, 
	param23, 
	param24, 
	param25, 
	param26, 
	param27, 
	param28, 
	param29, 
	param30, 
	param31, 
	param32
	);
	} // callseq 2
$L__BB0_106:
	ld.param.u64 	%rd106, [_Z11SegSegForcedddddddddddddddddddddiiPdS_S_S_S_S_S_S_S_S_S_S__param_26];
	ld.param.u64 	%rd102, [_Z11SegSegForcedddddddddddddddddddddiiPdS_S_S_S_S_S_S_S_S_S_S__param_25];
	ld.param.u64 	%rd98, [_Z11SegSegForcedddddddddddddddddddddiiPdS_S_S_S_S_S_S_S_S_S_S__param_24];
	ld.param.u64 	%rd94, [_Z11SegSegForcedddddddddddddddddddddiiPdS_S_S_S_S_S_S_S_S_S_S__param_23];
	ld.param.u64 	%rd91, [_Z11SegSegForcedddddddddddddddddddddiiPdS_S_S_S_S_S_S_S_S_S_S__param_22];
	ld.param.u64 	%rd87, [_Z11SegSegForcedddddddddddddddddddddiiPdS_S_S_S_S_S_S_S_S_S_S__param_21];
	ld.param.f64 	%fd2216, [_Z11SegSegForcedddddddddddddddddddddiiPdS_S_S_S_S_S_S_S_S_S_S__param_11];
	ld.param.f64 	%fd2211, [_Z11SegSegForcedddddddddddddddddddddiiPdS_S_S_S_S_S_S_S_S_S_S__param_10];
	ld.param.f64 	%fd2206, [_Z11SegSegForcedddddddddddddddddddddiiPdS_S_S_S_S_S_S_S_S_S_S__param_9];
	cvta.to.local.u64 	%rd8, %rd87;
	ld.local.f64 	%fd961, [%rd8];
	add.f64 	%fd962, %fd961, 0d0000000000000000;
	st.local.f64 	[%rd8], %fd962;
	cvta.to.local.u64 	%rd9, %rd91;
	ld.local.f64 	%fd963, [%rd9];
	add.f64 	%fd964, %fd963, 0d0000000000000000;
	st.local.f64 	[%rd9], %fd964;
	cvta.to.local.u64 	%rd10, %rd94;
	ld.local.f64 	%fd965, [%rd10];
	add.f64 	%fd966, %fd965, 0d0000000000000000;
	st.local.f64 	[%rd10], %fd966;
	cvta.to.local.u64 	%rd11, %rd98;
	ld.local.f64 	%fd967, [%rd11];
	add.f64 	%fd968, %fd967, 0d0000000000000000;
	st.local.f64 	[%rd11], %fd968;
	cvta.to.local.u64 	%rd12, %rd102;
	ld.local.f64 	%fd969, [%rd12];
	add.f64 	%fd970, %fd969, 0d0000000000000000;
	st.local.f64 	[%rd12], %fd970;
	cvta.to.local.u64 	%rd13, %rd106;
	ld.local.f64 	%fd971, [%rd13];
	add.f64 	%fd972, %fd971, 0d0000000000000000;
	st.local.f64 	[%rd13], %fd972;
	sub.f64 	%fd973, %fd2206, %fd2351;
	sub.f64 	%fd974, %fd2211, %fd2350;
	sub.f64 	%fd975, %fd2216, %fd2349;
	mul.f64 	%fd976, %fd974, %fd974;
	fma.rn.f64 	%fd977, %fd973, %fd973, %fd976;
	fma.rn.f64 	%fd978, %fd975, %fd975, %fd977;
	sqrt.rn.f64 	%fd979, %fd978;
	rcp.rn.f64 	%fd980, %fd979;
	mul.f64 	%fd2343, %fd973, %fd980;
	mul.f64 	%fd2344, %fd974, %fd980;
	mul.f64 	%fd2345, %fd975, %fd980;
	mul.f64 	%fd981, %fd277, %fd2344;
	fma.rn.f64 	%fd982, %fd276, %fd2343, %fd981;
	fma.rn.f64 	%fd338, %fd278, %fd2345, %fd982;
	mul.f64 	%fd983, %fd338, %fd338;
	mov.f64 	%fd984, 0d3FF0000000000000;
	sub.f64 	%fd985, %fd984, %fd983;
	setp.gt.f64 	%p26, %fd985, 0d3EB0C6F7A0B5ED8D;
	@%p26 bra 	$L__BB0_111;
	ld.param.f64 	%fd2340, [_Z11SegSegForcedddddddddddddddddddddiiPdS_S_S_S_S_S_S_S_S_S_S__param_17];
	ld.param.f64 	%fd2341, [_Z11SegSegForcedddddddddddddddddddddiiPdS_S_S_S_S_S_S_S_S_S_S__param_16];
	ld.param.f64 	%fd2342, [_Z11SegSegForcedddddddddddddddddddddiiPdS_S_S_S_S_S_S_S_S_S_S__param_15];
	ld.param.f64 	%fd2346, [_Z11SegSegForcedddddddddddddddddddddiiPdS_S_S_S_S_S_S_S_S_S_S__param_11];
	ld.param.f64 	%fd2347, [_Z11SegSegForcedddddddddddddddddddddiiPdS_S_S_S_S_S_S_S_S_S_S__param_10];
	ld.param.f64 	%fd2348, [_Z11SegSegForcedddddddddddddddddddddiiPdS_S_S_S_S_S_S_S_S_S_S__param_9];
	setp.geu.f64 	%p27, %fd338, 0d0000000000000000;
	@%p27 bra 	$L__BB0_109;
	ld.param.f64 	%fd2245, [_Z11SegSegForcedddddddddddddddddddddiiPdS_S_S_S_S_S_S_S_S_S_S__param_17];
	ld.param.f64 	%fd2239, [_Z11SegSegForcedddddddddddddddddddddiiPdS_S_S_S_S_S_S_S_S_S_S__param_16];
	ld.param.f64 	%fd2233, [_Z11SegSegForcedddddddddddddddddddddiiPdS_S_S_S_S_S_S_S_S_S_S__param_15];
	ld.param.f64 	%fd2218, [_Z11SegSegForcedddddddddddddddddddddiiPdS_S_S_S_S_S_S_S_S_S_S__param_11];
	ld.param.f64 	%fd2213, [_Z11SegSegForcedddddddddddddddddddddiiPdS_S_S_S_S_S_S_S_S_S_S__param_10];
	ld.param.f64 	%fd2208, [_Z11SegSegForcedddddddddddddddddddddiiPdS_S_S_S_S_S_S_S_S_S_S__param_9];
	neg.f64 	%fd2343, %fd2343;
	neg.f64 	%fd2344, %fd2344;
	neg.f64 	%fd2345, %fd2345;
	neg.f64 	%fd2342, %fd2233;
	neg.f64 	%fd2341, %fd2239;
	neg.f64 	%fd2340, %fd2245;
	mov.f64 	%fd2346, %fd2349;
	mov.f64 	%fd2347, %fd2350;
	mov.f64 	%fd2348, %fd2351;
	mov.f64 	%fd2349, %fd2218;
	mov.f64 	%fd2350, %fd2213;
	mov.f64 	%fd2351, %fd2208;
$L__BB0_109:
	sub.f64 	%fd986, %fd2300, %fd2303;
	sub.f64 	%fd987, %fd2299, %fd2302;
	mul.f64 	%fd988, %fd987, %fd2344;
	fma.rn.f64 	%fd989, %fd986, %fd2343, %fd988;
	sub.f64 	%fd990, %fd2298, %fd2301;
	fma.rn.f64 	%fd991, %fd990, %fd2345, %fd989;
	fma.rn.f64 	%fd992, %fd2343, %fd991, %fd2303;
	fma.rn.f64 	%fd993, %fd2344, %fd991, %fd2302;
	fma.rn.f64 	%fd994, %fd2345, %fd991, %fd2301;
	sub.f64 	%fd995, %fd2300, %fd992;
	sub.f64 	%fd996, %fd2299, %fd993;
	sub.f64 	%fd997, %fd2298, %fd994;
	mul.f64 	%fd998, %fd996, %fd996;
	fma.rn.f64 	%fd999, %fd995, %fd995, %fd998;
	fma.rn.f64 	%fd1000, %fd997, %fd997, %fd999;
	sqrt.rn.f64 	%fd1001, %fd1000;
	mul.f64 	%fd1002, %fd1001, 0d407F184B22EDE5DF;
	mul.f64 	%fd1003, %fd2343, %fd1002;
	mul.f64 	%fd1004, %fd2344, %fd1002;
	mul.f64 	%fd1005, %fd2345, %fd1002;
	fma.rn.f64 	%fd1006, %fd995, 0d3FE0000000000000, %fd2303;
	add.f64 	%fd357, %fd1006, %fd1003;
	fma.rn.f64 	%fd1007, %fd996, 0d3FE0000000000000, %fd2302;
	add.f64 	%fd358, %fd1007, %fd1004;
	fma.rn.f64 	%fd1008, %fd997, 0d3FE0000000000000, %fd2301;
	add.f64 	%fd359, %fd1008, %fd1005;
	fma.rn.f64 	%fd1009, %fd995, 0d3FE0000000000000, %fd992;
	sub.f64 	%fd360, %fd1009, %fd1003;
	fma.rn.f64 	%fd1010, %fd996, 0d3FE0000000000000, %fd993;
	sub.f64 	%fd361, %fd1010, %fd1004;
	fma.rn.f64 	%fd1011, %fd997, 0d3FE0000000000000, %fd994;
	sub.f64 	%fd362, %fd1011, %fd1005;
	mul.f64 	%fd1012, %fd358, %fd358;
	fma.rn.f64 	%fd1013, %fd357, %fd357, %fd1012;
	fma.rn.f64 	%fd1014, %fd359, %fd359, %fd1013;
	mul.f64 	%fd1015, %fd361, %fd361;
	fma.rn.f64 	%fd1016, %fd360, %fd360, %fd1015;
	fma.rn.f64 	%fd1017, %fd362, %fd362, %fd1016;
	add.f64 	%fd1018, %fd1014, %fd1017;
	mul.f64 	%fd1019, %fd1018, 0d3C9CD2B297D889BC;
	setp.leu.f64 	%p28, %fd1000, %fd1019;
	@%p28 bra 	$L__BB0_111;
	ld.param.f64 	%fd2262, [_Z11SegSegForcedddddddddddddddddddddiiPdS_S_S_S_S_S_S_S_S_S_S__param_20];
	ld.param.f64 	%fd2257, [_Z11SegSegForcedddddddddddddddddddddiiPdS_S_S_S_S_S_S_S_S_S_S__param_19];
	ld.param.f64 	%fd2251, [_Z11SegSegForcedddddddddddddddddddddiiPdS_S_S_S_S_S_S_S_S_S_S__param_18];
	add.u64 	%rd63, %SP, 0;
	add.u64 	%rd64, %SP, 8;
	add.u64 	%rd65, %SP, 16;
	add.u64 	%rd66, %SP, 24;
	add.u64 	%rd67, %SP, 32;
	add.u64 	%rd68, %SP, 40;
	add.u64 	%rd69, %SP, 48;
	add.u64 	%rd70, %SP, 56;
	add.u64 	%rd71, %SP, 64;
	add.u64 	%rd72, %SP, 72;
	add.u64 	%rd73, %SP, 80;
	add.u64 	%rd74, %SP, 88;
	{ // callseq 3, 0
	.param .b64 param0;
	st.param.f64 	[param0], %fd2303;
	.param .b64 param1;
	st.param.f64 	[param1], %fd2302;
	.param .b64 param2;
	st.param.f64 	[param2], %fd2301;
	.param .b64 param3;
	st.param.f64 	[param3], %fd357;
	.param .b64 param4;
	st.param.f64 	[param4], %fd358;
	.param .b64 param5;
	st.param.f64 	[param5], %fd359;
	.param .b64 param6;
	st.param.f64 	[param6], %fd2351;
	.param .b64 param7;
	st.param.f64 	[param7], %fd2350;
	.param .b64 param8;
	st.param.f64 	[param8], %fd2349;
	.param .b64 param9;
	st.param.f64 	[param9], %fd2348;
	.param .b64 param10;
	st.param.f64 	[param10], %fd2347;
	.param .b64 param11;
	st.param.f64 	[param11], %fd2346;
	.param .b64 param12;
	st.param.f64 	[param12], %fd2294;
	.param .b64 param13;
	st.param.f64 	[param13], %fd2293;
	.param .b64 param14;
	st.param.f64 	[param14], %fd2292;
	.param .b64 param15;
	st.param.f64 	[param15], %fd2342;
	.param .b64 param16;
	st.param.f64 	[param16], %fd2341;
	.param .b64 param17;
	st.param.f64 	[param17], %fd2340;
	.param .b64 param18;
	st.param.f64 	[param18], %fd2251;
	.param .b64 param19;
	st.param.f64 	[param19], %fd2257;
	.param .b64 param20;
	st.param.f64 	[param20], %fd2262;
	.param .b64 param21;
	st.param.b64 	[param21], %rd63;
	.param .b64 param22;
	st.param.b64 	[param22], %rd64;
	.param .b64 param23;
	st.param.b64 	[param23], %rd65;
	.param .b64 param24;
	st.param.b64 	[param24], %rd66;
	.param .b64 param25;
	st.param.b64 	[param25], %rd67;
	.param .b64 param26;
	st.param.b64 	[param26], %rd68;
	.param .b64 param27;
	st.param.b64 	[param27], %rd69;
	.param .b64 param28;
	st.param.b64 	[param28], %rd70;
	.param .b64 param29;
	st.param.b64 	[param29], %rd71;
	.param .b64 param30;
	st.param.b64 	[param30], %rd72;
	.param .b64 param31;
	st.param.b64 	[param31], %rd73;
	.param .b64 param32;
	st.param.b64 	[param32], %rd74;
	call.uni 
	_Z11SegSegForcedddddddddddddddddddddiiPdS_S_S_S_S_S_S_S_S_S_S_, 
	(
	param0, 
	param1, 
	param2, 
	param3, 
	param4, 
	param5, 
	param6, 
	param7, 
	param8, 
	param9, 
	param10, 
	param11, 
	param12, 
	param13, 
	param14, 
	param15, 
	param16, 
	param17, 
	param18, 
	param19, 
	param20, 
	param21, 
	param22, 
	param23, 
	param24, 
	param25, 
	param26, 
	param27, 
	param28, 
	param29, 
	param30, 
	param31, 
	param32
	);
	} // callseq 3
	{ // callseq 4, 0
	.param .b64 param0;
	st.param.f64 	[param0], %fd360;
	.param .b64 param1;
	st.param.f64 	[param1], %fd361;
	.param .b64 param2;
	st.param.f64 	[param2], %fd362;
	.param .b64 param3;
	st.param.f64 	[param3], %fd2300;
	.param .b64 param4;
	st.param.f64 	[param4], %fd2299;
	.param .b64 param5;
	st.param.f64 	[param5], %fd2298;
	.param .b64 param6;
	st.param.f64 	[param6], %fd2351;
	.param .b64 param7;
	st.param.f64 	[param7], %fd2350;
	.param .b64 param8;
	st.param.f64 	[param8], %fd2349;
	.param .b64 param9;
	st.param.f64 	[param9], %fd2348;
	.param .b64 param10;
	st.param.f64 	[param10], %fd2347;
	.param .b64 param11;
	st.param.f64 	[param11], %fd2346;
	.param .b64 param12;
	st.param.f64 	[param12], %fd2294;
	.param .b64 param13;
	st.param.f64 	[param13], %fd2293;
	.param .b64 param14;
	st.param.f64 	[param14], %fd2292;
	.param .b64 param15;
	st.param.f64 	[param15], %fd2342;
	.param .b64 param16;
	st.param.f64 	[param16], %fd2341;
	.param .b64 param17;
	st.param.f64 	[param17], %fd2340;
	.param .b64 param18;
	st.param.f64 	[param18], %fd2251;
	.param .b64 param19;
	st.param.f64 	[param19], %fd2257;
	.param .b64 param20;
	st.param.f64 	[param20], %fd2262;
	.param .b64 param21;
	st.param.b64 	[param21], %rd63;
	.param .b64 param22;
	st.param.b64 	[param22], %rd64;
	.param .b64 param23;
	st.param.b64 	[param23], %rd65;
	.param .b64 param24;
	st.param.b64 	[param24], %rd66;
	.param .b64 param25;
	st.param.b64 	[param25], %rd67;
	.param .b64 param26;
	st.param.b64 	[param26], %rd68;
	.param .b64 param27;
	st.param.b64 	[param27], %rd69;
	.param .b64 param28;
	st.param.b64 	[param28], %rd70;
	.param .b64 param29;
	st.param.b64 	[param29], %rd71;
	.param .b64 param30;
	st.param.b64 	[param30], %rd72;
	.param .b64 param31;
	st.param.b64 	[param31], %rd73;
	.param .b64 param32;
	st.param.b64 	[param32], %rd74;
	call.uni 
	_Z11SegSegForcedddddddddddddddddddddiiPdS_S_S_S_S_S_S_S_S_S_S_, 
	(
	param0, 
	param1, 
	param2, 
	param3, 
	param4, 
	param5, 
	param6, 
	param7, 
	param8, 
	param9, 
	param10, 
	param11, 
	param12, 
	param13, 
	param14, 
	param15, 
	param16, 
	param17, 
	param18, 
	param19, 
	param20, 
	param21, 
	param22, 
	param23, 
	param24, 
	param25, 
	param26, 
	param27, 
	param28, 
	param29, 
	param30, 
	param31, 
	param32
	);
	} // callseq 4
$L__BB0_111:
	ld.local.f64 	%fd1020, [%rd8];
	add.f64 	%fd1021, %fd1020, 0d0000000000000000;
	st.local.f64 	[%rd8], %fd1021;
	ld.local.f64 	%fd1022, [%rd9];
	add.f64 	%fd1023, %fd1022, 0d0000000000000000;
	st.local.f64 	[%rd9], %fd1023;
	ld.local.f64 	%fd1024, [%rd10];
	add.f64 	%fd1025, %fd1024, 0d0000000000000000;
	st.local.f64 	[%rd10], %fd1025;
	ld.local.f64 	%fd1026, [%rd11];
	add.f64 	%fd1027, %fd1026, 0d0000000000000000;
	st.local.f64 	[%rd11], %fd1027;
	ld.local.f64 	%fd1028, [%rd12];
	add.f64 	%fd1029, %fd1028, 0d0000000000000000;
	st.local.f64 	[%rd12], %fd1029;
	ld.local.f64 	%fd1030, [%rd13];
	add.f64 	%fd1031, %fd1030, 0d0000000000000000;
	st.local.f64 	[%rd13], %fd1031;
$L__BB0_112:
	setp.geu.f64 	%p29, %fd14, 0d0000000000000000;
	@%p29 bra 	$L__BB0_114;
	ld.param.u64 	%rd107, [_Z11SegSegForcedddddddddddddddddddddiiPdS_S_S_S_S_S_S_S_S_S_S__param_26];
	ld.param.u64 	%rd103, [_Z11SegSegForcedddddddddddddddddddddiiPdS_S_S_S_S_S_S_S_S_S_S__param_25];
	ld.param.u64 	%rd99, [_Z11SegSegForcedddddddddddddddddddddiiPdS_S_S_S_S_S_S_S_S_S_S__param_24];
	ld.param.u64 	%rd95, [_Z11SegSegForcedddddddddddddddddddddiiPdS_S_S_S_S_S_S_S_S_S_S__param_23];
	ld.param.u64 	%rd92, [_Z11SegSegForcedddddddddddddddddddddiiPdS_S_S_S_S_S_S_S_S_S_S__param_22];
	ld.param.u64 	%rd88, [_Z11SegSegForcedddddddddddddddddddddiiPdS_S_S_S_S_S_S_S_S_S_S__param_21];
	cvta.to.local.u64 	%rd75, %rd99;
	ld.local.f64 	%fd1032, [%rd75];
	cvta.to.local.u64 	%rd76, %rd103;
	ld.local.f64 	%fd1033, [%rd76];
	cvta.to.local.u64 	%rd77, %rd107;
	ld.local.f64 	%fd1034, [%rd77];
	cvta.to.local.u64 	%rd78, %rd88;
	ld.local.f64 	%fd1035, [%rd78];
	st.local.f64 	[%rd75], %fd1035;
	cvta.to.local.u64 	%rd79, %rd92;
	ld.local.f64 	%fd1036, [%rd79];
	st.local.f64 	[%rd76], %fd1036;
	cvta.to.local.u64 	%rd80, %rd95;
	ld.local.f64 	%fd1037, [%rd80];
	st.local.f64 	[%rd77], %fd1037;
	st.local.f64 	[%rd78], %fd1032;
	st.local.f64 	[%rd79], %fd1033;
	st.local.f64 	[%rd80], %fd1034;
$L__BB0_114:
	ret;

}
	// .globl	_Z17SegForceNBodyCUDAPKddddiPdS1_S1_S1_S1_S1_
.visible .entry _Z17SegForceNBodyCUDAPKddddiPdS1_S1_S1_S1_S1_(
	.param .u64 .ptr .align 1 _Z17SegForceNBodyCUDAPKddddiPdS1_S1_S1_S1_S1__param_0,
	.param .f64 _Z17SegForceNBodyCUDAPKddddiPdS1_S1_S1_S1_S1__param_1,
	.param .f64 _Z17SegForceNBodyCUDAPKddddiPdS1_S1_S1_S1_S1__param_2,
	.param .f64 _Z17SegForceNBodyCUDAPKddddiPdS1_S1_S1_S1_S1__param_3,
	.param .u32 _Z17SegForceNBodyCUDAPKddddiPdS1_S1_S1_S1_S1__param_4,
	.param .u64 .ptr .align 1 _Z17SegForceNBodyCUDAPKddddiPdS1_S1_S1_S1_S1__param_5,
	.param .u64 .ptr .align 1 _Z17SegForceNBodyCUDAPKddddiPdS1_S1_S1_S1_S1__param_6,
	.param .u64 .ptr .align 1 _Z17SegForceNBodyCUDAPKddddiPdS1_S1_S1_S1_S1__param_7,
	.param .u64 .ptr .align 1 _Z17SegForceNBodyCUDAPKddddiPdS1_S1_S1_S1_S1__param_8,
	.param .u64 .ptr .align 1 _Z17SegForceNBodyCUDAPKddddiPdS1_S1_S1_S1_S1__param_9,
	.param .u64 .ptr .align 1 _Z17SegForceNBodyCUDAPKddddiPdS1_S1_S1_S1_S1__param_10
)
{
	.local .align 8 .b8 	__local_depot1[96];
	.reg .b64 	%SP;
	.reg .b64 	%SPL;
	.reg .pred 	%p<7>;
	.reg .b32 	%r<17>;
	.reg .b64 	%rd<78>;
	.reg .b64 	%fd<100>;

	mov.u64 	%SPL, __local_depot1;
	cvta.local.u64 	%SP, %SPL;
	ld.param.u64 	%rd13, [_Z17SegForceNBodyCUDAPKddddiPdS1_S1_S1_S1_S1__param_0];
	ld.param.u32 	%r7, [_Z17SegForceNBodyCUDAPKddddiPdS1_S1_S1_S1_S1__param_4];
	cvta.to.global.u64 	%rd1, %rd13;
	mov.u32 	%r8, %tid.x;
	mov.u32 	%r9, %ctaid.x;
	mov.u32 	%r10, %ntid.x;
	mad.lo.s32 	%r1, %r9, %r10, %r8;
	setp.ge.s32 	%p1, %r1, %r7;
	@%p1 bra 	$L__BB1_8;
	mul.lo.s32 	%r11, %r1, 9;
	mul.wide.s32 	%rd20, %r11, 8;
	add.s64 	%rd21, %rd1, %rd20;
	ld.global.f64 	%fd1, [%rd21];
	ld.global.f64 	%fd2, [%rd21+8];
	ld.global.f64 	%fd3, [%rd21+16];
	ld.global.f64 	%fd4, [%rd21+24];
	ld.global.f64 	%fd5, [%rd21+32];
	ld.global.f64 	%fd6, [%rd21+40];
	ld.global.f64 	%fd7, [%rd21+48];
	ld.global.f64 	%fd8, [%rd21+56];
	ld.global.f64 	%fd9, [%rd21+64];
	setp.lt.s32 	%p2, %r7, 1;
	@%p2 bra 	$L__BB1_8;
	ld.param.u64 	%rd75, [_Z17SegForceNBodyCUDAPKddddiPdS1_S1_S1_S1_S1__param_10];
	ld.param.u64 	%rd74, [_Z17SegForceNBodyCUDAPKddddiPdS1_S1_S1_S1_S1__param_9];
	ld.param.u64 	%rd73, [_Z17SegForceNBodyCUDAPKddddiPdS1_S1_S1_S1_S1__param_8];
	ld.param.u64 	%rd72, [_Z17SegForceNBodyCUDAPKddddiPdS1_S1_S1_S1_S1__param_7];
	ld.param.u64 	%rd71, [_Z17SegForceNBodyCUDAPKddddiPdS1_S1_S1_S1_S1__param_6];
	ld.param.u64 	%rd70, [_Z17SegForceNBodyCUDAPKddddiPdS1_S1_S1_S1_S1__param_5];
	cvta.to.global.u64 	%rd23, %rd70;
	mul.wide.s32 	%rd24, %r1, 8;
	add.s64 	%rd2, %rd23, %rd24;
	cvta.to.global.u64 	%rd25, %rd71;
	add.s64 	%rd3, %rd25, %rd24;
	cvta.to.global.u64 	%rd26, %rd72;
	add.s64 	%rd4, %rd26, %rd24;
	cvta.to.global.u64 	%rd27, %rd73;
	add.s64 	%rd5, %rd27, %rd24;
	cvta.to.global.u64 	%rd28, %rd74;
	add.s64 	%rd6, %rd28, %rd24;
	cvta.to.global.u64 	%rd29, %rd75;
	add.s64 	%rd7, %rd29, %rd24;
	setp.eq.s32 	%p3, %r7, 1;
	mov.b64 	%rd77, 0;
	@%p3 bra 	$L__BB1_6;
	and.b32  	%r13, %r7, 2147483646;
	neg.s32 	%r16, %r13;
	add.s64 	%rd76, %rd1, 72;
	mov.b32 	%r15, 0;
$L__BB1_4:
	ld.param.f64 	%fd98, [_Z17SegForceNBodyCUDAPKddddiPdS1_S1_S1_S1_S1__param_3];
	ld.param.f64 	%fd96, [_Z17SegForceNBodyCUDAPKddddiPdS1_S1_S1_S1_S1__param_2];
	ld.param.f64 	%fd94, [_Z17SegForceNBodyCUDAPKddddiPdS1_S1_S1_S1_S1__param_1];
	ld.global.f64 	%fd13, [%rd76+-72];
	ld.global.f64 	%fd14, [%rd76+-64];
	ld.global.f64 	%fd15, [%rd76+-56];
	ld.global.f64 	%fd16, [%rd76+-48];
	ld.global.f64 	%fd17, [%rd76+-40];
	ld.global.f64 	%fd18, [%rd76+-32];
	ld.global.f64 	%fd19, [%rd76+-24];
	ld.global.f64 	%fd20, [%rd76+-16];
	ld.global.f64 	%fd21, [%rd76+-8];
	add.u64 	%rd30, %SP, 0;
	add.u64 	%rd31, %SP, 8;
	add.u64 	%rd32, %SP, 16;
	add.u64 	%rd33, %SP, 24;
	add.u64 	%rd34, %SP, 32;
	add.u64 	%rd35, %SP, 40;
	add.u64 	%rd36, %SP, 48;
	add.u64 	%rd37, %SP, 56;
	add.u64 	%rd38, %SP, 64;
	add.u64 	%rd39, %SP, 72;
	add.u64 	%rd40, %SP, 80;
	add.u64 	%rd41, %SP, 88;
	{ // callseq 5, 0
	.param .b64 param0;
	st.param.f64 	[param0], %fd4;
	.param .b64 param1;
	st.param.f64 	[param1], %fd5;
	.param .b64 param2;
	st.param.f64 	[param2], %fd6;
	.param .b64 param3;
	st.param.f64 	[param3], %fd7;
	.param .b64 param4;
	st.param.f64 	[param4], %fd8;
	.param .b64 param5;
	st.param.f64 	[param5], %fd9;
	.param .b64 param6;
	st.param.f64 	[param6], %fd16;
	.param .b64 param7;
	st.param.f64 	[param7], %fd17;
	.param .b64 param8;
	st.param.f64 	[param8], %fd18;
	.param .b64 param9;
	st.param.f64 	[param9], %fd19;
	.param .b64 param10;
	st.param.f64 	[param10], %fd20;
	.param .b64 param11;
	st.param.f64 	[param11], %fd21;
	.param .b64 param12;
	st.param.f64 	[param12], %fd1;
	.param .b64 param13;
	st.param.f64 	[param13], %fd2;
	.param .b64 param14;
	st.param.f64 	[param14], %fd3;
	.param .b64 param15;
	st.param.f64 	[param15], %fd13;
	.param .b64 param16;
	st.param.f64 	[param16], %fd14;
	.param .b64 param17;
	st.param.f64 	[param17], %fd15;
	.param .b64 param18;
	st.param.f64 	[param18], %fd94;
	.param .b64 param19;
	st.param.f64 	[param19], %fd96;
	.param .b64 param20;
	st.param.f64 	[param20], %fd98;
	.param .b64 param21;
	st.param.b64 	[param21], %rd30;
	.param .b64 param22;
	st.param.b64 	[param22], %rd31;
	.param .b64 param23;
	st.param.b64 	[param23], %rd32;
	.param .b64 param24;
	st.param.b64 	[param24], %rd33;
	.param .b64 param25;
	st.param.b64 	[param25], %rd34;
	.param .b64 param26;
	st.param.b64 	[param26], %rd35;
	.param .b64 param27;
	st.param.b64 	[param27], %rd36;
	.param .b64 param28;
	st.param.b64 	[param28], %rd37;
	.param .b64 param29;
	st.param.b64 	[param29], %rd38;
	.param .b64 param30;
	st.param.b64 	[param30], %rd39;
	.param .b64 param31;
	st.param.b64 	[param31], %rd40;
	.param .b64 param32;
	st.param.b64 	[param32], %rd41;
	call.uni 
	_Z11SegSegForcedddddddddddddddddddddiiPdS_S_S_S_S_S_S_S_S_S_S_, 
	(
	param0, 
	param1, 
	param2, 
	param3, 
	param4, 
	param5, 
	param6, 
	param7, 
	param8, 
	param9, 
	param10, 
	param11, 
	param12, 
	param13, 
	param14, 
	param15, 
	param16, 
	param17, 
	param18, 
	param19, 
	param20, 
	param21, 
	param22, 
	param23, 
	param24, 
	param25, 
	param26, 
	param27, 
	param28, 
	param29, 
	param30, 
	param31, 
	param32
	);
	} // callseq 5
	add.u64 	%rd42, %SPL, 0;
	ld.local.f64 	%fd22, [%rd42];
	ld.global.f64 	%fd23, [%rd2];
	add.f64 	%fd24, %fd22, %fd23;
	st.global.f64 	[%rd2], %fd24;
	add.u64 	%rd43, %SPL, 8;
	ld.local.f64 	%fd25, [%rd43];
	ld.global.f64 	%fd26, [%rd3];
	add.f64 	%fd27, %fd25, %fd26;
	st.global.f64 	[%rd3], %fd27;
	add.u64 	%rd44, %SPL, 16;
	ld.local.f64 	%fd28, [%rd44];
	ld.global.f64 	%fd29, [%rd4];
	add.f64 	%fd30, %fd28, %fd29;
	st.global.f64 	[%rd4], %fd30;
	add.u64 	%rd45, %SPL, 24;
	ld.local.f64 	%fd31, [%rd45];
	ld.global.f64 	%fd32, [%rd5];
	add.f64 	%fd33, %fd31, %fd32;
	st.global.f64 	[%rd5], %fd33;
	add.u64 	%rd46, %SPL, 32;
	ld.local.f64 	%fd34, [%rd46];
	ld.global.f64 	%fd35, [%rd6];
	add.f64 	%fd36, %fd34, %fd35;
	st.global.f64 	[%rd6], %fd36;
	add.u64 	%rd47, %SPL, 40;
	ld.local.f64 	%fd37, [%rd47];
	ld.global.f64 	%fd38, [%rd7];
	add.f64 	%fd39, %fd37, %fd38;
	st.global.f64 	[%rd7], %fd39;
	ld.global.f64 	%fd40, [%rd76];
	ld.global.f64 	%fd41, [%rd76+8];
	ld.global.f64 	%fd42, [%rd76+16];
	ld.global.f64 	%fd43, [%rd76+24];
	ld.global.f64 	%fd44, [%rd76+32];
	ld.global.f64 	%fd45, [%rd76+40];
	ld.global.f64 	%fd46, [%rd76+48];
	ld.global.f64 	%fd47, [%rd76+56];
	ld.global.f64 	%fd48, [%rd76+64];
	{ // callseq 6, 0
	.param .b64 param0;
	st.param.f64 	[param0], %fd4;
	.param .b64 param1;
	st.param.f64 	[param1], %fd5;
	.param .b64 param2;
	st.param.f64 	[param2], %fd6;
	.param .b64 param3;
	st.param.f64 	[param3], %fd7;
	.param .b64 param4;
	st.param.f64 	[param4], %fd8;
	.param .b64 param5;
	st.param.f64 	[param5], %fd9;
	.param .b64 param6;
	st.param.f64 	[param6], %fd43;
	.param .b64 param7;
	st.param.f64 	[param7], %fd44;
	.param .b64 param8;
	st.param.f64 	[param8], %fd45;
	.param .b64 param9;
	st.param.f64 	[param9], %fd46;
	.param .b64 param10;
	st.param.f64 	[param10], %fd47;
	.param .b64 param11;
	st.param.f64 	[param11], %fd48;
	.param .b64 param12;
	st.param.f64 	[param12], %fd1;
	.param .b64 param13;
	st.param.f64 	[param13], %fd2;
	.param .b64 param14;
	st.param.f64 	[param14], %fd3;
	.param .b64 param15;
	st.param.f64 	[param15], %fd40;
	.param .b64 param16;
	st.param.f64 	[param16], %fd41;
	.param .b64 param17;
	st.param.f64 	[param17], %fd42;
	.param .b64 param18;
	st.param.f64 	[param18], %fd94;
	.param .b64 param19;
	st.param.f64 	[param19], %fd96;
	.param .b64 param20;
	st.param.f64 	[param20], %fd98;
	.param .b64 param21;
	st.param.b64 	[param21], %rd30;
	.param .b64 param22;
	st.param.b64 	[param22], %rd31;
	.param .b64 param23;
	st.param.b64 	[param23], %rd32;
	.param .b64 param24;
	st.param.b64 	[param24], %rd33;
	.param .b64 param25;
	st.param.b64 	[param25], %rd34;
	.param .b64 param26;
	st.param.b64 	[param26], %rd35;
	.param .b64 param27;
	st.param.b64 	[param27], %rd36;
	.param .b64 param28;
	st.param.b64 	[param28], %rd37;
	.param .b64 param29;
	st.param.b64 	[param29], %rd38;
	.param .b64 param30;
	st.param.b64 	[param30], %rd39;
	.param .b64 param31;
	st.param.b64 	[param31], %rd40;
	.param .b64 param32;
	st.param.b64 	[param32], %rd41;
	call.uni 
	_Z11SegSegForcedddddddddddddddddddddiiPdS_S_S_S_S_S_S_S_S_S_S_, 
	(
	param0, 
	param1, 
	param2, 
	param3, 
	param4, 
	param5, 
	param6, 
	param7, 
	param8, 
	param9, 
	param10, 
	param11, 
	param12, 
	param13, 
	param14, 
	param15, 
	param16, 
	param17, 
	param18, 
	param19, 
	param20, 
	param21, 
	param22, 
	param23, 
	param24, 
	param25, 
	param26, 
	param27, 
	param28, 
	param29, 
	param30, 
	param31, 
	param32
	);
	} // callseq 6
	ld.local.f64 	%fd49, [%rd42];
	ld.global.f64 	%fd50, [%rd2];
	add.f64 	%fd51, %fd49, %fd50;
	st.global.f64 	[%rd2], %fd51;
	ld.local.f64 	%fd52, [%rd43];
	ld.global.f64 	%fd53, [%rd3];
	add.f64 	%fd54, %fd52, %fd53;
	st.global.f64 	[%rd3], %fd54;
	ld.local.f64 	%fd55, [%rd44];
	ld.global.f64 	%fd56, [%rd4];
	add.f64 	%fd57, %fd55, %fd56;
	st.global.f64 	[%rd4], %fd57;
	ld.local.f64 	%fd58, [%rd45];
	ld.global.f64 	%fd59, [%rd5];
	add.f64 	%fd60, %fd58, %fd59;
	st.global.f64 	[%rd5], %fd60;
	ld.local.f64 	%fd61, [%rd46];
	ld.global.f64 	%fd62, [%rd6];
	add.f64 	%fd63, %fd61, %fd62;
	st.global.f64 	[%rd6], %fd63;
	ld.local.f64 	%fd64, [%rd47];
	ld.global.f64 	%fd65, [%rd7];
	add.f64 	%fd66, %fd64, %fd65;
	st.global.f64 	[%rd7], %fd66;
	add.s32 	%r16, %r16, 2;
	add.s32 	%r15, %r15, 18;
	add.s64 	%rd76, %rd76, 144;
	setp.ne.s32 	%p4, %r16, 0;
	@%p4 bra 	$L__BB1_4;
	cvt.u64.u32 	%rd77, %r15;
$L__BB1_6:
	and.b32  	%r14, %r7, 1;
	setp.eq.b32 	%p5, %r14, 1;
	not.pred 	%p6, %p5;
	@%p6 bra 	$L__BB1_8;
	ld.param.f64 	%fd99, [_Z17SegForceNBodyCUDAPKddddiPdS1_S1_S1_S1_S1__param_3];
	ld.param.f64 	%fd97, [_Z17SegForceNBodyCUDAPKddddiPdS1_S1_S1_S1_S1__param_2];
	ld.param.f64 	%fd95, [_Z17SegForceNBodyCUDAPKddddiPdS1_S1_S1_S1_S1__param_1];
	ld.param.u64 	%rd69, [_Z17SegForceNBodyCUDAPKddddiPdS1_S1_S1_S1_S1__param_0];
	cvta.to.global.u64 	%rd48, %rd69;
	shl.b64 	%rd49, %rd77, 3;
	add.s64 	%rd50, %rd48, %rd49;
	ld.global.f64 	%fd67, [%rd50];
	ld.global.f64 	%fd68, [%rd50+8];
	ld.global.f64 	%fd69, [%rd50+16];
	ld.global.f64 	%fd70, [%rd50+24];
	ld.global.f64 	%fd71, [%rd50+32];
	ld.global.f64 	%fd72, [%rd50+40];
	ld.global.f64 	%fd73, [%rd50+48];
	ld.global.f64 	%fd74, [%rd50+56];
	ld.global.f64 	%fd75, [%rd50+64];
	add.u64 	%rd51, %SP, 0;
	add.u64 	%rd52, %SP, 8;
	add.u64 	%rd53, %SP, 16;
	add.u64 	%rd54, %SP, 24;
	add.u64 	%rd55, %SP, 32;
	add.u64 	%rd56, %SP, 40;
	add.u64 	%rd57, %SP, 48;
	add.u64 	%rd58, %SP, 56;
	add.u64 	%rd59, %SP, 64;
	add.u64 	%rd60, %SP, 72;
	add.u64 	%rd61, %SP, 80;
	add.u64 	%rd62, %SP, 88;
	{ // callseq 7, 0
	.param .b64 param0;
	st.param.f64 	[param0], %fd4;
	.param .b64 param1;
	st.param.f64 	[param1], %fd5;
	.param .b64 param2;
	st.param.f64 	[param2], %fd6;
	.param .b64 param3;
	st.param.f64 	[param3], %fd7;
	.param .b64 param4;
	st.param.f64 	[param4], %fd8;
	.param .b64 param5;
	st.param.f64 	[param5], %fd9;
	.param .b64 param6;
	st.param.f64 	[param6], %fd70;
	.param .b64 param7;
	st.param.f64 	[param7], %fd71;
	.param .b64 param8;
	st.param.f64 	[param8], %fd72;
	.param .b64 param9;
	st.param.f64 	[param9], %fd73;
	.param .b64 param10;
	st.param.f64 	[param10], %fd74;
	.param .b64 param11;
	st.param.f64 	[param11], %fd75;
	.param .b64 param12;
	st.param.f64 	[param12], %fd1;
	.param .b64 param13;
	st.param.f64 	[param13], %fd2;
	.param .b64 param14;
	st.param.f64 	[param14], %fd3;
	.param .b64 param15;
	st.param.f64 	[param15], %fd67;
	.param .b64 param16;
	st.param.f64 	[param16], %fd68;
	.param .b64 param17;
	st.param.f64 	[param17], %fd69;
	.param .b64 param18;
	st.param.f64 	[param18], %fd95;
	.param .b64 param19;
	st.param.f64 	[param19], %fd97;
	.param .b64 param20;
	st.param.f64 	[param20], %fd99;
	.param .b64 param21;
	st.param.b64 	[param21], %rd51;
	.param .b64 param22;
	st.param.b64 	[param22], %rd52;
	.param .b64 param23;
	st.param.b64 	[param23], %rd53;
	.param .b64 param24;
	st.param.b64 	[param24], %rd54;
	.param .b64 param25;
	st.param.b64 	[param25], %rd55;
	.param .b64 param26;
	st.param.b64 	[param26], %rd56;
	.param .b64 param27;
	st.param.b64 	[param27], %rd57;
	.param .b64 param28;
	st.param.b64 	[param28], %rd58;
	.param .b64 param29;
	st.param.b64 	[param29], %rd59;
	.param .b64 param30;
	st.param.b64 	[param30], %rd60;
	.param .b64 param31;
	st.param.b64 	[param31], %rd61;
	.param .b64 param32;
	st.param.b64 	[param32], %rd62;
	call.uni 
	_Z11SegSegForcedddddddddddddddddddddiiPdS_S_S_S_S_S_S_S_S_S_S_, 
	(
	param0, 
	param1, 
	param2, 
	param3, 
	param4, 
	param5, 
	param6, 
	param7, 
	param8, 
	param9, 
	param10, 
	param11, 
	param12, 
	param13, 
	param14, 
	param15, 
	param16, 
	param17, 
	param18, 
	param19, 
	param20, 
	param21, 
	param22, 
	param23, 
	param24, 
	param25, 
	param26, 
	param27, 
	param28, 
	param29, 
	param30, 
	param31, 
	param32
	);
	} // callseq 7
	add.u64 	%rd63, %SPL, 0;
	ld.local.f64 	%fd76, [%rd63];
	ld.global.f64 	%fd77, [%rd2];
	add.f64 	%fd78, %fd76, %fd77;
	st.global.f64 	[%rd2], %fd78;
	add.u64 	%rd64, %SPL, 8;
	ld.local.f64 	%fd79, [%rd64];
	ld.global.f64 	%fd80, [%rd3];
	add.f64 	%fd81, %fd79, %fd80;
	st.global.f64 	[%rd3], %fd81;
	add.u64 	%rd65, %SPL, 16;
	ld.local.f64 	%fd82, [%rd65];
	ld.global.f64 	%fd83, [%rd4];
	add.f64 	%fd84, %fd82, %fd83;
	st.global.f64 	[%rd4], %fd84;
	add.u64 	%rd66, %SPL, 24;
	ld.local.f64 	%fd85, [%rd66];
	ld.global.f64 	%fd86, [%rd5];
	add.f64 	%fd87, %fd85, %fd86;
	st.global.f64 	[%rd5], %fd87;
	add.u64 	%rd67, %SPL, 32;
	ld.local.f64 	%fd88, [%rd67];
	ld.global.f64 	%fd89, [%rd6];
	add.f64 	%fd90, %fd88, %fd89;
	st.global.f64 	[%rd6], %fd90;
	add.u64 	%rd68, %SPL, 40;
	ld.local.f64 	%fd91, [%rd68];
	ld.global.f64 	%fd92, [%rd7];
	add.f64 	%fd93, %fd91, %fd92;
	st.global.f64 	[%rd7], %fd93;
$L__BB1_8:
	ret;

}


// ===== COMPILED SASS (sm_100) =====

	.target	sm_100

	.elftype	@"ET_EXEC"


//--------------------- .note.nv.tkinfo           --------------------------
	.section	.note.nv.tkinfo,"",@"SHT_NOTE"
	.sectionflags	@"SHF_NOTE_NV_TKINFO"
	.tkinfo
        /*0018*/ 	.word	0x00000002
        /*0030*/ 	.string	""
        /*0030*/ 	.string	"ptxas"
        /*0030*/ 	.string	"Cuda compilation tools, release 13.0, V13.0.88"
        /*0030*/ 	.string	"Build cuda_13.0.r13.0/compiler.36424714_0"
        /*0030*/ 	.string	"-arch sm_100 -m 64 "



//--------------------- .note.nv.cuinfo           --------------------------
	.section	.note.nv.cuinfo,"",@"SHT_NOTE"
	.sectionflags	@"SHF_NOTE_NV_CUINFO"
        /*0018*/ 	.short	0x0002
        /*001a*/ 	.short	0x0064
        /*001c*/ 	.short	0x0082
	.zero		2


//--------------------- .nv.info                  --------------------------
	.section	.nv.info,"",@"SHT_CUDA_INFO"
	.align	4


	//----- nvinfo : EIATTR_REGCOUNT
	.align		4
        /*0000*/ 	.byte	0x04, 0x2f
        /*0002*/ 	.short	(.L_1 - .L_0)
	.align		4
.L_0:
        /*0004*/ 	.word	index@(_Z17SegForceNBodyCUDAPKddddiPdS1_S1_S1_S1_S1_)
        /*0008*/ 	.word	0x000000ff


	//----- nvinfo : EIATTR_FRAME_SIZE
	.align		4
.L_1:
        /*000c*/ 	.byte	0x04, 0x11
        /*000e*/ 	.short	(.L_3 - .L_2)
	.align		4
.L_2:
        /*0010*/ 	.word	index@($__internal_2_$__cuda_sm20_dsqrt_rn_f64_mediumpath_v1)
        /*0014*/ 	.word	0x00000138


	//----- nvinfo : EIATTR_FRAME_SIZE
	.align		4
.L_3:
        /*0018*/ 	.byte	0x04, 0x11
        /*001a*/ 	.short	(.L_5 - .L_4)
	.align		4
.L_4:
        /*001c*/ 	.word	index@($__internal_1_$__cuda_sm20_div_rn_f64_full)
        /*0020*/ 	.word	0x00000138


	//----- nvinfo : EIATTR_FRAME_SIZE
	.align		4
.L_5:
        /*0024*/ 	.byte	0x04, 0x11
        /*0026*/ 	.short	(.L_7 - .L_6)
	.align		4
.L_6:
        /*0028*/ 	.word	index@($__internal_0_$__cuda_sm20_dblrcp_rn_slowpath_v3)
        /*002c*/ 	.word	0x00000138


	//----- nvinfo : EIATTR_FRAME_SIZE
	.align		4
.L_7:
        /*0030*/ 	.byte	0x04, 0x11
        /*0032*/ 	.short	(.L_9 - .L_8)
	.align		4
.L_8:
        /*0034*/ 	.word	index@($_Z17SegForceNBodyCUDAPKddddiPdS1_S1_S1_S1_S1_$_Z11SegSegForcedddddddddddddddddddddiiPdS_S_S_S_S_S_S_S_S_S_S_)
        /*0038*/ 	.word	0x00000138


	//----- nvinfo : EIATTR_FRAME_SIZE
	.align		4
.L_9:
        /*003c*/ 	.byte	0x04, 0x11
        /*003e*/ 	.short	(.L_11 - .L_10)
	.align		4
.L_10:
        /*0040*/ 	.word	index@(_Z17SegForceNBodyCUDAPKddddiPdS1_S1_S1_S1_S1_)
        /*0044*/ 	.word	0x00000138


	//----- nvinfo : EIATTR_MIN_STACK_SIZE
	.align		4
.L_11:
        /*0048*/ 	.byte	0x04, 0x12
        /*004a*/ 	.short	(.L_13 - .L_12)
	.align		4
.L_12:
        /*004c*/ 	.word	index@(_Z17SegForceNBodyCUDAPKddddiPdS1_S1_S1_S1_S1_)
        /*0050*/ 	.word	0x00000138
.L_13:


//--------------------- .nv.compat                --------------------------
	.section	.nv.compat,"",@"SHT_CUDA_COMPAT_INFO"
	.align	4
        /*0000*/ 	.byte	0x02, 0x09, 0x00, 0x00, 0x02, 0x02, 0x01, 0x00, 0x02, 0x05, 0x05, 0x00, 0x03, 0x07, 0x01, 0x01
        /*0010*/ 	.byte	0x02, 0x03, 0x00, 0x00, 0x02, 0x06, 0x01, 0x00, 0x04, 0x0b, 0x08, 0x00, 0x01, 0x00, 0x00, 0x00
        /*0020*/ 	.byte	0x00, 0x00, 0x00, 0x00


//--------------------- .nv.info._Z17SegForceNBodyCUDAPKddddiPdS1_S1_S1_S1_S1_ --------------------------
	.section	.nv.info._Z17SegForceNBodyCUDAPKddddiPdS1_S1_S1_S1_S1_,"",@"SHT_CUDA_INFO"
	.sectionflags	@""
	.align	4


	//----- nvinfo : EIATTR_CUDA_API_VERSION
	.align		4
        /*0000*/ 	.byte	0x04, 0x37
        /*0002*/ 	.short	(.L_15 - .L_14)
.L_14:
        /*0004*/ 	.word	0x00000082


	//----- nvinfo : EIATTR_KPARAM_INFO
	.align		4
.L_15:
        /*0008*/ 	.byte	0x04, 0x17
        /*000a*/ 	.short	(.L_17 - .L_16)
.L_16:
        /*000c*/ 	.word	0x00000000
        /*0010*/ 	.short	0x000a
        /*0012*/ 	.short	0x0050
        /*0014*/ 	.byte	0x00, 0xf5, 0x21, 0x00


	//----- nvinfo : EIATTR_KPARAM_INFO
	.align		4
.L_17:
        /*0018*/ 	.byte	0x04, 0x17
        /*001a*/ 	.short	(.L_19 - .L_18)
.L_18:
        /*001c*/ 	.word	0x00000000
        /*0020*/ 	.short	0x0009
        /*0022*/ 	.short	0x0048
        /*0024*/ 	.byte	0x00, 0xf5, 0x21, 0x00


	//----- nvinfo : EIATTR_KPARAM_INFO
	.align		4
.L_19:
        /*0028*/ 	.byte	0x04, 0x17
        /*002a*/ 	.short	(.L_21 - .L_20)
.L_20:
        /*002c*/ 	.word	0x00000000
        /*0030*/ 	.short	0x0008
        /*0032*/ 	.short	0x0040
        /*0034*/ 	.byte	0x00, 0xf5, 0x21, 0x00


	//----- nvinfo : EIATTR_KPARAM_INFO
	.align		4
.L_21:
        /*0038*/ 	.byte	0x04, 0x17
        /*003a*/ 	.short	(.L_23 - .L_22)
.L_22:
        /*003c*/ 	.word	0x00000000
        /*0040*/ 	.short	0x0007
        /*0042*/ 	.short	0x0038
        /*0044*/ 	.byte	0x00, 0xf5, 0x21, 0x00


	//----- nvinfo : EIATTR_KPARAM_INFO
	.align		4
.L_23:
        /*0048*/ 	.byte	0x04, 0x17
        /*004a*/ 	.short	(.L_25 - .L_24)
.L_24:
        /*004c*/ 	.word	0x00000000
        /*0050*/ 	.short	0x0006
        /*0052*/ 	.short	0x0030
        /*0054*/ 	.byte	0x00, 0xf5, 0x21, 0x00


	//----- nvinfo : EIATTR_KPARAM_INFO
	.align		4
.L_25:
        /*0058*/ 	.byte	0x04, 0x17
        /*005a*/ 	.short	(.L_27 - .L_26)
.L_26:
        /*005c*/ 	.word	0x00000000
        /*0060*/ 	.short	0x0005
        /*0062*/ 	.short	0x0028
        /*0064*/ 	.byte	0x00, 0xf5, 0x21, 0x00


	//----- nvinfo : EIATTR_KPARAM_INFO
	.align		4
.L_27:
        /*0068*/ 	.byte	0x04, 0x17
        /*006a*/ 	.short	(.L_29 - .L_28)
.L_28:
        /*006c*/ 	.word	0x00000000
        /*0070*/ 	.short	0x0004
        /*0072*/ 	.short	0x0020
        /*0074*/ 	.byte	0x00, 0xf0, 0x11, 0x00


	//----- nvinfo : EIATTR_KPARAM_INFO
	.align		4
.L_29:
        /*0078*/ 	.byte	0x04, 0x17
        /*007a*/ 	.short	(.L_31 - .L_30)
.L_30:
        /*007c*/ 	.word	0x00000000
        /*0080*/ 	.short	0x0003
        /*0082*/ 	.short	0x0018
        /*0084*/ 	.byte	0x00, 0xf0, 0x21, 0x00


	//----- nvinfo : EIATTR_KPARAM_INFO
	.align		4
.L_31:
        /*0088*/ 	.byte	0x04, 0x17
        /*008a*/ 	.short	(.L_33 - .L_32)
.L_32:
        /*008c*/ 	.word	0x00000000
        /*0090*/ 	.short	0x0002
        /*0092*/ 	.short	0x0010
        /*0094*/ 	.byte	0x00, 0xf0, 0x21, 0x00


	//----- nvinfo : EIATTR_KPARAM_INFO
	.align		4
.L_33:
        /*0098*/ 	.byte	0x04, 0x17
        /*009a*/ 	.short	(.L_35 - .L_34)
.L_34:
        /*009c*/ 	.word	0x00000000
        /*00a0*/ 	.short	0x0001
        /*00a2*/ 	.short	0x0008
        /*00a4*/ 	.byte	0x00, 0xf0, 0x21, 0x00


	//----- nvinfo : EIATTR_KPARAM_INFO
	.align		4
.L_35:
        /*00a8*/ 	.byte	0x04, 0x17
        /*00aa*/ 	.short	(.L_37 - .L_36)
.L_36:
        /*00ac*/ 	.word	0x00000000
        /*00b0*/ 	.short	0x0000
        /*00b2*/ 	.short	0x0000
        /*00b4*/ 	.byte	0x00, 0xf5, 0x21, 0x00


	//----- nvinfo : EIATTR_SPARSE_MMA_MASK
	.align		4
.L_37:
        /*00b8*/ 	.byte	0x03, 0x50
        /*00ba*/ 	.short	0x0000


	//----- nvinfo : EIATTR_MAXREG_COUNT
	.align		4
        /*00bc*/ 	.byte	0x03, 0x1b
        /*00be*/ 	.short	0x00ff


	//----- nvinfo : EIATTR_ANNOTATIONS
	.align		4
        /*00c0*/ 	.byte	0x04, 0x55
        /*00c2*/ 	.short	(.L_39 - .L_38)


	//   ....[0]....
.L_38:
        /*00c4*/ 	.word	0x00000001
        /* <DEDUP_REMOVED lines=8> */


	//----- nvinfo : EIATTR_MERCURY_ISA_VERSION
	.align		4
.L_39:
        /*0144*/ 	.byte	0x03, 0x5f
        /*0146*/ 	.short	0x0101


	//----- nvinfo : EIATTR_VRC_CTA_INIT_COUNT
	.align		4
        /*0148*/ 	.byte	0x02, 0x4a
	.zero		1
	.zero		1


	//----- nvinfo : EIATTR_EXIT_INSTR_OFFSETS
	.align		4
        /*014c*/ 	.byte	0x04, 0x1c
        /*014e*/ 	.short	(.L_41 - .L_40)


	//   ....[0]....
.L_40:
        /*0150*/ 	.word	0x000000d0


	//   ....[1]....
        /*0154*/ 	.word	0x00000100


	//   ....[2]....
        /*0158*/ 	.word	0x00000f40


	//   ....[3]....
        /*015c*/ 	.word	0x000015e0


	//----- nvinfo : EIATTR_CRS_STACK_SIZE
	.align		4
.L_41:
        /*0160*/ 	.byte	0x04, 0x1e
        /*0162*/ 	.short	(.L_43 - .L_42)
.L_42:
        /*0164*/ 	.word	0x00000000


	//----- nvinfo : EIATTR_CBANK_PARAM_SIZE
	.align		4
.L_43:
        /*0168*/ 	.byte	0x03, 0x19
        /*016a*/ 	.short	0x0058


	//----- nvinfo : EIATTR_PARAM_CBANK
	.align		4
        /*016c*/ 	.byte	0x04, 0x0a
        /*016e*/ 	.short	(.L_45 - .L_44)
	.align		4
.L_44:
        /*0170*/ 	.word	index@(.nv.constant0._Z17SegForceNBodyCUDAPKddddiPdS1_S1_S1_S1_S1_)
        /*0174*/ 	.short	0x0380
        /*0176*/ 	.short	0x0058


	//----- nvinfo : EIATTR_SW_WAR
	.align		4
.L_45:
        /*0178*/ 	.byte	0x04, 0x36
        /*017a*/ 	.short	(.L_47 - .L_46)
.L_46:
        /*017c*/ 	.word	0x00000008
.L_47:


//--------------------- .nv.callgraph             --------------------------
	.section	.nv.callgraph,"",@"SHT_CUDA_CALLGRAPH"
	.align	4
	.sectionentsize	8
	.align		4
        /*0000*/ 	.word	0x00000000
	.align		4
        /*0004*/ 	.word	0xffffffff
	.align		4
        /*0008*/ 	.word	0x00000000
	.align		4
        /*000c*/ 	.word	0xfffffffe
	.align		4
        /*0010*/ 	.word	0x00000000
	.align		4
        /*0014*/ 	.word	0xfffffffd
	.align		4
        /*0018*/ 	.word	0x00000000
	.align		4
        /*001c*/ 	.word	0xfffffffc


//--------------------- .text._Z17SegForceNBodyCUDAPKddddiPdS1_S1_S1_S1_S1_ --------------------------
	.section	.text._Z17SegForceNBodyCUDAPKddddiPdS1_S1_S1_S1_S1_,"ax",@progbits
	.align	128
        .global         _Z17SegForceNBodyCUDAPKddddiPdS1_S1_S1_S1_S1_
        .type           _Z17SegForceNBodyCUDAPKddddiPdS1_S1_S1_S1_S1_,@function
        .size           _Z17SegForceNBodyCUDAPKddddiPdS1_S1_S1_S1_S1_,(.L_x_180 - _Z17SegForceNBodyCUDAPKddddiPdS1_S1_S1_S1_S1_)
        .other          _Z17SegForceNBodyCUDAPKddddiPdS1_S1_S1_S1_S1_,@"STO_CUDA_ENTRY STV_DEFAULT"
_Z17SegForceNBodyCUDAPKddddiPdS1_S1_S1_S1_S1_:
.text._Z17SegForceNBodyCUDAPKddddiPdS1_S1_S1_S1_S1_:
[----:B------:R-:W0:Y:S01]  /*0000*/  LDC R1, c[0x0][0x37c] ;  /* 0x0000df00ff017b82 */ /* 0x000e220000000800 */
[----:B------:R-:W1:Y:S01]  /*0010*/  S2R R5, SR_TID.X ;  /* 0x0000000000057919 */ /* 0x000e620000002100 */
[----:B------:R-:W2:Y:S06]  /*0020*/  LDCU UR5, c[0x0][0x2fc] ;  /* 0x00005f80ff0577ac */ /* 0x000eac0008000800 */
[----:B------:R-:W1:Y:S01]  /*0030*/  S2UR UR6, SR_CTAID.X ;  /* 0x00000000000679c3 */ /* 0x000e620000002500 */
[----:B0-----:R-:W-:Y:S01]  /*0040*/  VIADD R1, R1, 0xfffffec8 ;  /* 0xfffffec801017836 */ /* 0x001fe20000000000 */
[----:B------:R-:W0:Y:S03]  /*0050*/  LDCU UR4, c[0x0][0x2f8] ;  /* 0x00005f00ff0477ac */ /* 0x000e260008000800 */
[----:B------:R-:W-:-:S03]  /*0060*/  VIADD R16, R1, 0xd8 ;  /* 0x000000d801107836 */ /* 0x000fc60000000000 */
[----:B------:R-:W1:Y:S08]  /*0070*/  LDC R0, c[0x0][0x360] ;  /* 0x0000d800ff007b82 */ /* 0x000e700000000800 */
[----:B------:R-:W3:Y:S01]  /*0080*/  LDC R4, c[0x0][0x3a0] ;  /* 0x0000e800ff047b82 */ /* 0x000ee20000000800 */
[----:B0-----:R-:W-:-:S05]  /*0090*/  IADD3 R16, P1, PT, R16, UR4, RZ ;  /* 0x0000000410107c10 */ /* 0x001fca000ff3e0ff */
[----:B--2---:R-:W-:Y:S02]  /*00a0*/  IMAD.X R17, RZ, RZ, UR5, P1 ;  /* 0x00000005ff117e24 */ /* 0x004fe400088e06ff */
[----:B-1----:R-:W-:-:S05]  /*00b0*/  IMAD R5, R0, UR6, R5 ;  /* 0x0000000600057c24 */ /* 0x002fca000f8e0205 */
[----:B---3--:R-:W-:-:S13]  /*00c0*/  ISETP.GE.AND P0, PT, R5, R4, PT ;  /* 0x000000040500720c */ /* 0x008fda0003f06270 */
[----:B------:R-:W-:Y:S05]  /*00d0*/  @P0 EXIT ;  /* 0x000000000000094d */ /* 0x000fea0003800000 */
[----:B------:R-:W0:Y:S01]  /*00e0*/  LDC.64 R2, c[0x0][0x380] ;  /* 0x0000e000ff027b82 */ /* 0x000e220000000a00 */
[----:B------:R-:W-:-:S13]  /*00f0*/  ISETP.GE.AND P0, PT, R4, 0x1, PT ;  /* 0x000000010400780c */ /* 0x000fda0003f06270 */
[----:B------:R-:W-:Y:S05]  /*0100*/  @!P0 EXIT ;  /* 0x000000000000894d */ /* 0x000fea0003800000 */
[----:B------:R-:W1:Y:S01]  /*0110*/  LDCU.64 UR36, c[0x0][0x358] ;  /* 0x00006b00ff2477ac */ /* 0x000e620008000a00 */
[----:B------:R-:W-:Y:S01]  /*0120*/  IMAD R7, R5, 0x9, RZ ;  /* 0x0000000905077824 */ /* 0x000fe200078e02ff */
[----:B------:R-:W2:Y:S03]  /*0130*/  LDC.64 R36, c[0x0][0x3a8] ;  /* 0x0000ea00ff247b82 */ /* 0x000ea60000000a00 */
[----:B0-----:R-:W-:-:S05]  /*0140*/  IMAD.WIDE R2, R7, 0x8, R2 ;  /* 0x0000000807027825 */ /* 0x001fca00078e0202 */
[----:B------:R-:W0:Y:S01]  /*0150*/  LDC.64 R30, c[0x0][0x3b0] ;  /* 0x0000ec00ff1e7b82 */ /* 0x000e220000000a00 */
[----:B-1----:R1:W5:Y:S07]  /*0160*/  LDG.E.64 R92, desc[UR36][R2.64] ;  /* 0x00000024025c7981 */ /* 0x00236e000c1e1b00 */
[----:B------:R-:W3:Y:S01]  /*0170*/  LDC.64 R28, c[0x0][0x3b8] ;  /* 0x0000ee00ff1c7b82 */ /* 0x000ee20000000a00 */
[----:B------:R1:W5:Y:S04]  /*0180*/  LDG.E.64 R86, desc[UR36][R2.64+0x8] ;  /* 0x0000082402567981 */ /* 0x000368000c1e1b00 */
[----:B------:R1:W5:Y:S03]  /*0190*/  LDG.E.64 R84, desc[UR36][R2.64+0x10] ;  /* 0x0000102402547981 */ /* 0x000366000c1e1b00 */
[----:B------:R-:W4:Y:S01]  /*01a0*/  LDC.64 R26, c[0x0][0x3c0] ;  /* 0x0000f000ff1a7b82 */ /* 0x000f220000000a00 */
[----:B------:R1:W5:Y:S04]  /*01b0*/  LDG.E.64 R94, desc[UR36][R2.64+0x18] ;  /* 0x00001824025e7981 */ /* 0x000368000c1e1b00 */
[----:B------:R1:W5:Y:S03]  /*01c0*/  LDG.E.64 R100, desc[UR36][R2.64+0x20] ;  /* 0x0000202402647981 */ /* 0x000366000c1e1b00 */
[----:B------:R-:W1:Y:S01]  /*01d0*/  LDC.64 R24, c[0x0][0x3c8] ;  /* 0x0000f200ff187b82 */ /* 0x000e620000000a00 */
[----:B------:R0:W5:Y:S04]  /*01e0*/  LDG.E.64 R102, desc[UR36][R2.64+0x28] ;  /* 0x0000282402667981 */ /* 0x000168000c1e1b00 */
[----:B------:R0:W5:Y:S03]  /*01f0*/  LDG.E.64 R108, desc[UR36][R2.64+0x30] ;  /* 0x00003024026c7981 */ /* 0x000166000c1e1b00 */
[----:B------:R-:W1:Y:S01]  /*0200*/  LDC.64 R22, c[0x0][0x3d0] ;  /* 0x0000f400ff167b82 */ /* 0x000e620000000a00 */
[----:B------:R0:W5:Y:S04]  /*0210*/  LDG.E.64 R110, desc[UR36][R2.64+0x38] ;  /* 0x00003824026e7981 */ /* 0x000168000c1e1b00 */
[----:B------:R1:W5:Y:S01]  /*0220*/  LDG.E.64 R116, desc[UR36][R2.64+0x40] ;  /* 0x0000402402747981 */ /* 0x000362000c1e1b00 */
[----:B------:R-:W-:Y:S01]  /*0230*/  ISETP.NE.AND P0, PT, R4, 0x1, PT ;  /* 0x000000010400780c */ /* 0x000fe20003f05270 */
[----:B------:R-:W-:Y:S01]  /*0240*/  UMOV UR4, URZ ;  /* 0x000000ff00047c82 */ /* 0x000fe20008000000 */
[----:B------:R-:W-:Y:S01]  /*0250*/  UMOV UR5, URZ ;  /* 0x000000ff00057c82 */ /* 0x000fe20008000000 */
[----:B--2---:R-:W-:-:S04]  /*0260*/  IMAD.WIDE R36, R5, 0x8, R36 ;  /* 0x0000000805247825 */ /* 0x004fc800078e0224 */
[----:B0-----:R-:W-:-:S04]  /*0270*/  IMAD.WIDE R30, R5, 0x8, R30 ;  /* 0x00000008051e7825 */ /* 0x001fc800078e021e */
[----:B---3--:R-:W-:-:S04]  /*0280*/  IMAD.WIDE R28, R5, 0x8, R28 ;  /* 0x00000008051c7825 */ /* 0x008fc800078e021c */
[----:B----4-:R-:W-:-:S04]  /*0290*/  IMAD.WIDE R26, R5, 0x8, R26 ;  /* 0x00000008051a7825 */ /* 0x010fc800078e021a */
[----:B-1----:R-:W-:-:S04]  /*02a0*/  IMAD.WIDE R24, R5, 0x8, R24 ;  /* 0x0000000805187825 */ /* 0x002fc800078e0218 */
[----:B------:R-:W-:Y:S01]  /*02b0*/  IMAD.WIDE R22, R5, 0x8, R22 ;  /* 0x0000000805167825 */ /* 0x000fe200078e0216 */
[----:B------:R-:W-:Y:S06]  /*02c0*/  @!P0 BRA `(.L_x_0) ;  /* 0x0000000c00108947 */ /* 0x000fec0003800000 */
[----:B------:R-:W0:Y:S01]  /*02d0*/  LDCU.64 UR4, c[0x0][0x380] ;  /* 0x00007000ff0477ac */ /* 0x000e220008000a00 */
[----:B------:R-:W-:Y:S01]  /*02e0*/  LOP3.LUT R2, R4, 0x7ffffffe, RZ, 0xc0, !PT ;  /* 0x7ffffffe04027812 */ /* 0x000fe200078ec0ff */
[----:B------:R-:W-:-:S03]  /*02f0*/  UMOV UR38, URZ ;  /* 0x000000ff00267c82 */ /* 0x000fc60008000000 */
[----:B------:R-:W-:Y:S01]  /*0300*/  IADD3 R2, PT, PT, -R2, RZ, RZ ;  /* 0x000000ff02027210 */ /* 0x000fe20007ffe1ff */
[----:B0-----:R-:W-:-:S04]  /*0310*/  UIADD3 UR4, UP0, UPT, UR4, 0x48, URZ ;  /* 0x0000004804047890 */ /* 0x001fc8000ff1e0ff */
[----:B------:R-:W-:Y:S02]  /*0320*/  UIADD3.X UR5, UPT, UPT, URZ, UR5, URZ, UP0, !UPT ;  /* 0x00000005ff057290 */ /* 0x000fe400087fe4ff */
[----:B------:R-:W-:-:S04]  /*0330*/  IMAD.U32 R18, RZ, RZ, UR4 ;  /* 0x00000004ff127e24 */ /* 0x000fc8000f8e00ff */
[----:B------:R-:W-:-:S07]  /*0340*/  IMAD.U32 R19, RZ, RZ, UR5 ;  /* 0x00000005ff137e24 */ /* 0x000fce000f8e00ff */
.L_x_1:
[----:B------:R-:W2:Y:S01]  /*0350*/  LDG.E.64 R32, desc[UR36][R18.64+-0x10] ;  /* 0xfffff02412207981 */ /* 0x000ea2000c1e1b00 */
[----:B0-----:R-:W0:Y:S03]  /*0360*/  LDC.64 R38, c[0x0][0x388] ;  /* 0x0000e200ff267b82 */ /* 0x001e260000000a00 */
[----:B------:R-:W3:Y:S04]  /*0370*/  LDG.E.64 R34, desc[UR36][R18.64+-0x8] ;  /* 0xfffff82412227981 */ /* 0x000ee8000c1e1b00 */
[----:B------:R-:W4:Y:S01]  /*0380*/  LDG.E.64 R4, desc[UR36][R18.64+-0x48] ;  /* 0xffffb82412047981 */ /* 0x000f22000c1e1b00 */
[----:B------:R-:W1:Y:S03]  /*0390*/  LDC.64 R40, c[0x0][0x390] ;  /* 0x0000e400ff287b82 */ /* 0x000e660000000a00 */
[----:B------:R-:W4:Y:S04]  /*03a0*/  LDG.E.64 R6, desc[UR36][R18.64+-0x40] ;  /* 0xffffc02412067981 */ /* 0x000f28000c1e1b00 */
[----:B------:R-:W4:Y:S01]  /*03b0*/  LDG.E.64 R8, desc[UR36][R18.64+-0x38] ;  /* 0xffffc82412087981 */ /* 0x000f22000c1e1b00 */
[----:B------:R-:W1:Y:S03]  /*03c0*/  LDC.64 R42, c[0x0][0x398] ;  /* 0x0000e600ff2a7b82 */ /* 0x000e660000000a00 */
[----:B------:R-:W4:Y:S04]  /*03d0*/  LDG.E.64 R10, desc[UR36][R18.64+-0x30] ;  /* 0xffffd024120a7981 */ /* 0x000f28000c1e1b00 */
[----:B------:R-:W4:Y:S04]  /*03e0*/  LDG.E.64 R12, desc[UR36][R18.64+-0x28] ;  /* 0xffffd824120c7981 */ /* 0x000f28000c1e1b00 */
[----:B------:R-:W4:Y:S04]  /*03f0*/  LDG.E.64 R14, desc[UR36][R18.64+-0x20] ;  /* 0xffffe024120e7981 */ /* 0x000f28000c1e1b00 */
[----:B------:R-:W4:Y:S01]  /*0400*/  LDG.E.64 R20, desc[UR36][R18.64+-0x18] ;  /* 0xffffe82412147981 */ /* 0x000f22000c1e1b00 */
[----:B------:R-:W-:-:S02]  /*0410*/  IADD3 R78, P5, PT, R16, 0x8, RZ ;  /* 0x00000008104e7810 */ /* 0x000fc40007fbe0ff */
[C---:B------:R-:W-:Y:S02]  /*0420*/  IADD3 R68, P1, PT, R16.reuse, 0x20, RZ ;  /* 0x0000002010447810 */ /* 0x040fe40007f3e0ff */
[C---:B------:R-:W-:Y:S02]  /*0430*/  IADD3 R76, P6, PT, R16.reuse, 0x10, RZ ;  /* 0x00000010104c7810 */ /* 0x040fe40007fde0ff */
[C---:B------:R-:W-:Y:S01]  /*0440*/  IADD3 R70, P0, PT, R16.reuse, 0x18, RZ ;  /* 0x0000001810467810 */ /* 0x040fe20007f1e0ff */
[----:B0-----:R0:W-:Y:S01]  /*0450*/  STL.64 [R1+0x60], R38 ;  /* 0x0000602601007387 */ /* 0x0011e20000100a00 */
[--C-:B------:R-:W-:Y:S01]  /*0460*/  IMAD.X R79, RZ, RZ, R17.reuse, P5 ;  /* 0x000000ffff4f7224 */ /* 0x100fe200028e0611 */
[----:B------:R-:W-:Y:S01]  /*0470*/  IADD3.X R77, PT, PT, RZ, R17, RZ, P6, !PT ;  /* 0x00000011ff4d7210 */ /* 0x000fe200037fe4ff */
[--C-:B------:R-:W-:Y:S01]  /*0480*/  IMAD.X R69, RZ, RZ, R17.reuse, P1 ;  /* 0x000000ffff457224 */ /* 0x100fe200008e0611 */
[C---:B------:R-:W-:Y:S01]  /*0490*/  IADD3 R62, P2, PT, R16.reuse, 0x28, RZ ;  /* 0x00000028103e7810 */ /* 0x040fe20007f5e0ff */
[----:B------:R-:W-:Y:S01]  /*04a0*/  IMAD.X R71, RZ, RZ, R17, P0 ;  /* 0x000000ffff477224 */ /* 0x000fe200000e0611 */
[----:B------:R-:W-:-:S02]  /*04b0*/  IADD3 R54, P4, PT, R16, 0x38, RZ ;  /* 0x0000003810367810 */ /* 0x000fc40007f9e0ff */
[C---:B------:R-:W-:Y:S02]  /*04c0*/  IADD3 R52, P5, PT, R16.reuse, 0x40, RZ ;  /* 0x0000004010347810 */ /* 0x040fe40007fbe0ff */
[C---:B------:R-:W-:Y:S02]  /*04d0*/  IADD3 R46, P6, PT, R16.reuse, 0x48, RZ ;  /* 0x00000048102e7810 */ /* 0x040fe40007fde0ff */
[C---:B0-----:R-:W-:Y:S02]  /*04e0*/  IADD3 R38, P1, PT, R16.reuse, 0x58, RZ ;  /* 0x0000005810267810 */ /* 0x041fe40007f3e0ff */
[C---:B------:R-:W-:Y:S02]  /*04f0*/  IADD3 R60, P3, PT, R16.reuse, 0x30, RZ ;  /* 0x00000030103c7810 */ /* 0x040fe40007f7e0ff */
[----:B------:R-:W-:Y:S01]  /*0500*/  IADD3 R44, P0, PT, R16, 0x50, RZ ;  /* 0x00000050102c7810 */ /* 0x000fe20007f1e0ff */
[--C-:B------:R-:W-:Y:S01]  /*0510*/  IMAD.X R63, RZ, RZ, R17.reuse, P2 ;  /* 0x000000ffff3f7224 */ /* 0x100fe200010e0611 */
[-C--:B------:R-:W-:Y:S01]  /*0520*/  IADD3.X R61, PT, PT, RZ, R17.reuse, RZ, P3, !PT ;  /* 0x00000011ff3d7210 */ /* 0x080fe20001ffe4ff */
[--C-:B------:R-:W-:Y:S01]  /*0530*/  IMAD.X R55, RZ, RZ, R17.reuse, P4 ;  /* 0x000000ffff377224 */ /* 0x100fe200020e0611 */
[----:B------:R-:W-:Y:S01]  /*0540*/  IADD3.X R45, PT, PT, RZ, R17, RZ, P0, !PT ;  /* 0x00000011ff2d7210 */ /* 0x000fe200007fe4ff */
[----:B------:R-:W-:-:S02]  /*0550*/  IMAD.X R53, RZ, RZ, R17, P5 ;  /* 0x000000ffff357224 */ /* 0x000fc400028e0611 */
[--C-:B------:R-:W-:Y:S02]  /*0560*/  IMAD.X R47, RZ, RZ, R17.reuse, P6 ;  /* 0x000000ffff2f7224 */ /* 0x100fe400030e0611 */
[----:B------:R-:W-:Y:S01]  /*0570*/  IMAD.X R39, RZ, RZ, R17, P1 ;  /* 0x000000ffff277224 */ /* 0x000fe200008e0611 */
[----:B------:R-:W-:Y:S04]  /*0580*/  STL.64 [R1+0x78], R16 ;  /* 0x0000781001007387 */ /* 0x000fe80000100a00 */
[----:B-1----:R-:W-:Y:S04]  /*0590*/  STL.64 [R1+0x68], R40 ;  /* 0x0000682801007387 */ /* 0x002fe80000100a00 */
[----:B------:R-:W-:Y:S04]  /*05a0*/  STL.64 [R1+0x70], R42 ;  /* 0x0000702a01007387 */ /* 0x000fe80000100a00 */
[----:B-----5:R-:W-:Y:S04]  /*05b0*/  STL.64 [R1+0x30], R92 ;  /* 0x0000305c01007387 */ /* 0x020fe80000100a00 */
[----:B------:R-:W-:Y:S04]  /*05c0*/  STL.64 [R1+0x38], R86 ;  /* 0x0000385601007387 */ /* 0x000fe80000100a00 */
        /* <DEDUP_REMOVED lines=12> */
[----:B--2---:R-:W-:Y:S04]  /*0690*/  STL.64 [R1+0x20], R32 ;  /* 0x0000202001007387 */ /* 0x004fe80000100a00 */
[----:B---3--:R-:W-:Y:S04]  /*06a0*/  STL.64 [R1+0x28], R34 ;  /* 0x0000282201007387 */ /* 0x008fe80000100a00 */
[----:B----4-:R0:W-:Y:S04]  /*06b0*/  STL.64 [R1+0x48], R4 ;  /* 0x0000480401007387 */ /* 0x0101e80000100a00 */
[----:B------:R1:W-:Y:S04]  /*06c0*/  STL.64 [R1+0x50], R6 ;  /* 0x0000500601007387 */ /* 0x0003e80000100a00 */
[----:B------:R2:W-:Y:S04]  /*06d0*/  STL.64 [R1+0x58], R8 ;  /* 0x0000580801007387 */ /* 0x0005e80000100a00 */
[----:B------:R3:W-:Y:S01]  /*06e0*/  STL.64 [R1], R10 ;  /* 0x0000000a01007387 */ /* 0x0007e20000100a00 */
[----:B0-----:R-:W-:-:S02]  /*06f0*/  IMAD.MOV.U32 R4, RZ, RZ, R94 ;  /* 0x000000ffff047224 */ /* 0x001fc400078e005e */
[----:B------:R-:W-:Y:S01]  /*0700*/  IMAD.MOV.U32 R5, RZ, RZ, R95 ;  /* 0x000000ffff057224 */ /* 0x000fe200078e005f */
[----:B------:R0:W-:Y:S01]  /*0710*/  STL.64 [R1+0x8], R12 ;  /* 0x0000080c01007387 */ /* 0x0001e20000100a00 */
[----:B-1----:R-:W-:Y:S01]  /*0720*/  MOV R6, R100 ;  /* 0x0000006400067202 */ /* 0x002fe20000000f00 */
[----:B------:R-:W-:Y:S02]  /*0730*/  IMAD.MOV.U32 R7, RZ, RZ, R101 ;  /* 0x000000ffff077224 */ /* 0x000fe400078e0065 */
[----:B------:R1:W-:Y:S01]  /*0740*/  STL.64 [R1+0x10], R14 ;  /* 0x0000100e01007387 */ /* 0x0003e20000100a00 */
[----:B--2---:R-:W-:Y:S02]  /*0750*/  IMAD.MOV.U32 R8, RZ, RZ, R102 ;  /* 0x000000ffff087224 */ /* 0x004fe400078e0066 */
[----:B------:R-:W-:Y:S01]  /*0760*/  IMAD.MOV.U32 R9, RZ, RZ, R103 ;  /* 0x000000ffff097224 */ /* 0x000fe200078e0067 */
[----:B------:R2:W-:Y:S01]  /*0770*/  STL.64 [R1+0x18], R20 ;  /* 0x0000181401007387 */ /* 0x0005e20000100a00 */
[----:B---3--:R-:W-:Y:S01]  /*0780*/  MOV R10, R108 ;  /* 0x0000006c000a7202 */ /* 0x008fe20000000f00 */
[----:B------:R-:W-:-:S02]  /*0790*/  IMAD.MOV.U32 R11, RZ, RZ, R109 ;  /* 0x000000ffff0b7224 */ /* 0x000fc400078e006d */
[----:B0-----:R-:W-:Y:S02]  /*07a0*/  IMAD.MOV.U32 R12, RZ, RZ, R110 ;  /* 0x000000ffff0c7224 */ /* 0x001fe400078e006e */
[----:B------:R-:W-:Y:S01]  /*07b0*/  IMAD.MOV.U32 R13, RZ, RZ, R111 ;  /* 0x000000ffff0d7224 */ /* 0x000fe200078e006f */
[----:B-1----:R-:W-:Y:S01]  /*07c0*/  MOV R14, R116 ;  /* 0x00000074000e7202 */ /* 0x002fe20000000f00 */
[----:B------:R-:W-:Y:S01]  /*07d0*/  IMAD.MOV.U32 R15, RZ, RZ, R117 ;  /* 0x000000ffff0f7224 */ /* 0x000fe200078e0075 */
[----:B--2---:R-:W-:Y:S01]  /*07e0*/  MOV R20, 0x810 ;  /* 0x0000081000147802 */ /* 0x004fe20000000f00 */
[----:B------:R-:W-:-:S07]  /*07f0*/  IMAD.MOV.U32 R21, RZ, RZ, 0x0 ;  /* 0x00000000ff157424 */ /* 0x000fce00078e00ff */
[----:B------:R-:W-:Y:S05]  /*0800*/  CALL.REL.NOINC `($_Z17SegForceNBodyCUDAPKddddiPdS1_S1_S1_S1_S1_$_Z11SegSegForcedddddddddddddddddddddiiPdS_S_S_S_S_S_S_S_S_S_S_) ;  /* 0x0000000c00787944 */ /* 0x000fea0003c00000 */
[----:B------:R-:W2:Y:S01]  /*0810*/  LDL.64 R6, [R1+0xd8] ;  /* 0x0000d80001067983 */ /* 0x000ea20000100a00 */
[----:B------:R-:W0:Y:S03]  /*0820*/  LDC.64 R42, c[0x0][0x388] ;  /* 0x0000e200ff2a7b82 */ /* 0x000e260000000a00 */
[----:B------:R-:W2:Y:S05]  /*0830*/  LDG.E.64 R4, desc[UR36][R36.64] ;  /* 0x0000002424047981 */ /* 0x000eaa000c1e1b00 */
[----:B------:R-:W1:Y:S08]  /*0840*/  LDC.64 R48, c[0x0][0x390] ;  /* 0x0000e400ff307b82 */ /* 0x000e700000000a00 */
[----:B------:R-:W3:Y:S01]  /*0850*/  LDC.64 R50, c[0x0][0x398] ;  /* 0x0000e600ff327b82 */ /* 0x000ee20000000a00 */
[----:B--2---:R-:W-:Y:S01]  /*0860*/  DADD R4, R6, R4 ;  /* 0x0000000006047229 */ /* 0x004fe20000000004 */
[----:B------:R-:W2:Y:S06]  /*0870*/  LDL.64 R6, [R1+0xe0] ;  /* 0x0000e00001067983 */ /* 0x000eac0000100a00 */
[----:B------:R4:W-:Y:S04]  /*0880*/  STG.E.64 desc[UR36][R36.64], R4 ;  /* 0x0000000424007986 */ /* 0x0009e8000c101b24 */
[----:B------:R-:W2:Y:S04]  /*0890*/  LDG.E.64 R8, desc[UR36][R30.64] ;  /* 0x000000241e087981 */ /* 0x000ea8000c1e1b00 */
[----:B----4-:R-:W4:Y:S01]  /*08a0*/  LDL.64 R4, [R1+0xf8] ;  /* 0x0000f80001047983 */ /* 0x010f220000100a00 */
[----:B--2---:R-:W-:-:S03]  /*08b0*/  DADD R6, R6, R8 ;  /* 0x0000000006067229 */ /* 0x004fc60000000008 */
[----:B------:R-:W2:Y:S04]  /*08c0*/  LDL.64 R8, [R1+0xe8] ;  /* 0x0000e80001087983 */ /* 0x000ea80000100a00 */
[----:B------:R5:W-:Y:S04]  /*08d0*/  STG.E.64 desc[UR36][R30.64], R6 ;  /* 0x000000061e007986 */ /* 0x000be8000c101b24 */
[----:B------:R-:W2:Y:S04]  /*08e0*/  LDG.E.64 R10, desc[UR36][R28.64] ;  /* 0x000000241c0a7981 */ /* 0x000ea8000c1e1b00 */
[----:B-----5:R-:W5:Y:S01]  /*08f0*/  LDL.64 R6, [R1+0x100] ;  /* 0x0001000001067983 */ /* 0x020f620000100a00 */
[----:B--2---:R-:W-:-:S03]  /*0900*/  DADD R8, R8, R10 ;  /* 0x0000000008087229 */ /* 0x004fc6000000000a */
[----:B------:R-:W2:Y:S04]  /*0910*/  LDL.64 R10, [R1+0xf0] ;  /* 0x0000f000010a7983 */ /* 0x000ea80000100a00 */
[----:B------:R0:W-:Y:S04]  /*0920*/  STG.E.64 desc[UR36][R28.64], R8 ;  /* 0x000000081c007986 */ /* 0x0001e8000c101b24 */
[----:B------:R-:W2:Y:S02]  /*0930*/  LDG.E.64 R12, desc[UR36][R26.64] ;  /* 0x000000241a0c7981 */ /* 0x000ea4000c1e1b00 */
[----:B--2---:R-:W-:-:S07]  /*0940*/  DADD R10, R10, R12 ;  /* 0x000000000a0a7229 */ /* 0x004fce000000000c */
[----:B------:R-:W-:Y:S04]  /*0950*/  STG.E.64 desc[UR36][R26.64], R10 ;  /* 0x0000000a1a007986 */ /* 0x000fe8000c101b24 */
[----:B------:R-:W4:Y:S02]  /*0960*/  LDG.E.64 R12, desc[UR36][R24.64] ;  /* 0x00000024180c7981 */ /* 0x000f24000c1e1b00 */
[----:B----4-:R-:W-:-:S07]  /*0970*/  DADD R4, R4, R12 ;  /* 0x0000000004047229 */ /* 0x010fce000000000c */
[----:B------:R2:W-:Y:S04]  /*0980*/  STG.E.64 desc[UR36][R24.64], R4 ;  /* 0x0000000418007986 */ /* 0x0005e8000c101b24 */
[----:B------:R-:W5:Y:S02]  /*0990*/  LDG.E.64 R12, desc[UR36][R22.64] ;  /* 0x00000024160c7981 */ /* 0x000f64000c1e1b00 */
[----:B-----5:R-:W-:-:S07]  /*09a0*/  DADD R6, R6, R12 ;  /* 0x0000000006067229 */ /* 0x020fce000000000c */
[----:B------:R4:W-:Y:S04]  /*09b0*/  STG.E.64 desc[UR36][R22.64], R6 ;  /* 0x0000000616007986 */ /* 0x0009e8000c101b24 */
[----:B------:R-:W5:Y:S04]  /*09c0*/  LDG.E.64 R32, desc[UR36][R18.64+0x30] ;  /* 0x0000302412207981 */ /* 0x000f68000c1e1b00 */
[----:B------:R-:W5:Y:S04]  /*09d0*/  LDG.E.64 R34, desc[UR36][R18.64+0x38] ;  /* 0x0000382412227981 */ /* 0x000f68000c1e1b00 */
[----:B------:R-:W5:Y:S04]  /*09e0*/  LDG.E.64 R40, desc[UR36][R18.64+0x40] ;  /* 0x0000402412287981 */ /* 0x000f68000c1e1b00 */
[----:B0-----:R-:W5:Y:S04]  /*09f0*/  LDG.E.64 R8, desc[UR36][R18.64] ;  /* 0x0000002412087981 */ /* 0x001f68000c1e1b00 */
[----:B--2---:R-:W2:Y:S04]  /*0a00*/  LDG.E.64 R4, desc[UR36][R18.64+0x8] ;  /* 0x0000082412047981 */ /* 0x004ea8000c1e1b00 */
[----:B------:R-:W2:Y:S04]  /*0a10*/  LDG.E.64 R10, desc[UR36][R18.64+0x10] ;  /* 0x00001024120a7981 */ /* 0x000ea8000c1e1b00 */
[----:B------:R-:W2:Y:S04]  /*0a20*/  LDG.E.64 R12, desc[UR36][R18.64+0x18] ;  /* 0x00001824120c7981 */ /* 0x000ea8000c1e1b00 */
[----:B------:R-:W2:Y:S04]  /*0a30*/  LDG.E.64 R14, desc[UR36][R18.64+0x20] ;  /* 0x00002024120e7981 */ /* 0x000ea8000c1e1b00 */
[----:B------:R-:W2:Y:S04]  /*0a40*/  LDG.E.64 R20, desc[UR36][R18.64+0x28] ;  /* 0x0000282412147981 */ /* 0x000ea8000c1e1b00 */
        /* <DEDUP_REMOVED lines=12> */
[----:B-1----:R-:W-:Y:S04]  /*0b10*/  STL.64 [R1+0x68], R48 ;  /* 0x0000683001007387 */ /* 0x002fe80000100a00 */
[----:B---3--:R-:W-:Y:S04]  /*0b20*/  STL.64 [R1+0x70], R50 ;  /* 0x0000703201007387 */ /* 0x008fe80000100a00 */
[----:B------:R-:W-:Y:S04]  /*0b30*/  STL.64 [R1+0x30], R92 ;  /* 0x0000305c01007387 */ /* 0x000fe80000100a00 */
[----:B------:R-:W-:Y:S04]  /*0b40*/  STL.64 [R1+0x38], R86 ;  /* 0x0000385601007387 */ /* 0x000fe80000100a00 */
[----:B------:R-:W-:Y:S01]  /*0b50*/  STL.64 [R1+0x40], R84 ;  /* 0x0000405401007387 */ /* 0x000fe20000100a00 */
[----:B----4-:R-:W-:Y:S01]  /*0b60*/  IMAD.MOV.U32 R6, RZ, RZ, R16 ;  /* 0x000000ffff067224 */ /* 0x010fe200078e0010 */
[----:B------:R-:W-:-:S05]  /*0b70*/  MOV R7, R17 ;  /* 0x0000001100077202 */ /* 0x000fca0000000f00 */
[----:B------:R0:W-:Y:S02]  /*0b80*/  STL.64 [R1+0x78], R6 ;  /* 0x0000780601007387 */ /* 0x0001e40000100a00 */
[----:B0-----:R-:W-:Y:S01]  /*0b90*/  IMAD.MOV.U32 R6, RZ, RZ, R100 ;  /* 0x000000ffff067224 */ /* 0x001fe200078e0064 */
[----:B------:R-:W-:Y:S01]  /*0ba0*/  MOV R7, R101 ;  /* 0x0000006500077202 */ /* 0x000fe20000000f00 */
[----:B-----5:R-:W-:Y:S04]  /*0bb0*/  STL.64 [R1+0x18], R32 ;  /* 0x0000182001007387 */ /* 0x020fe80000100a00 */
[----:B------:R-:W-:Y:S04]  /*0bc0*/  STL.64 [R1+0x20], R34 ;  /* 0x0000202201007387 */ /* 0x000fe80000100a00 */
[----:B------:R-:W-:Y:S04]  /*0bd0*/  STL.64 [R1+0x28], R40 ;  /* 0x0000282801007387 */ /* 0x000fe80000100a00 */
[----:B------:R0:W-:Y:S04]  /*0be0*/  STL.64 [R1+0x48], R8 ;  /* 0x0000480801007387 */ /* 0x0001e80000100a00 */
[----:B--2---:R1:W-:Y:S04]  /*0bf0*/  STL.64 [R1+0x50], R4 ;  /* 0x0000500401007387 */ /* 0x0043e80000100a00 */
[----:B------:R2:W-:Y:S04]  /*0c00*/  STL.64 [R1+0x58], R10 ;  /* 0x0000580a01007387 */ /* 0x0005e80000100a00 */
[----:B------:R3:W-:Y:S01]  /*0c10*/  STL.64 [R1], R12 ;  /* 0x0000000c01007387 */ /* 0x0007e20000100a00 */
[----:B0-----:R-:W-:-:S02]  /*0c20*/  IMAD.MOV.U32 R8, RZ, RZ, R102 ;  /* 0x000000ffff087224 */ /* 0x001fc400078e0066 */
[----:B------:R-:W-:Y:S01]  /*0c30*/  IMAD.MOV.U32 R9, RZ, RZ, R103 ;  /* 0x000000ffff097224 */ /* 0x000fe200078e0067 */
[----:B------:R0:W-:Y:S01]  /*0c40*/  STL.64 [R1+0x8], R14 ;  /* 0x0000080e01007387 */ /* 0x0001e20000100a00 */
[----:B-1----:R-:W-:Y:S02]  /*0c50*/  IMAD.MOV.U32 R4, RZ, RZ, R94 ;  /* 0x000000ffff047224 */ /* 0x002fe400078e005e */
[----:B------:R-:W-:Y:S01]  /*0c60*/  IMAD.MOV.U32 R5, RZ, RZ, R95 ;  /* 0x000000ffff057224 */ /* 0x000fe200078e005f */
[----:B------:R1:W-:Y:S01]  /*0c70*/  STL.64 [R1+0x10], R20 ;  /* 0x0000101401007387 */ /* 0x0003e20000100a00 */
[----:B--2---:R-:W-:Y:S01]  /*0c80*/  IMAD.MOV.U32 R10, RZ, RZ, R108 ;  /* 0x000000ffff0a7224 */ /* 0x004fe200078e006c */
[----:B------:R-:W-:Y:S01]  /*0c90*/  MOV R11, R109 ;  /* 0x0000006d000b7202 */ /* 0x000fe20000000f00 */
[----:B---3--:R-:W-:Y:S02]  /*0ca0*/  IMAD.MOV.U32 R12, RZ, RZ, R110 ;  /* 0x000000ffff0c7224 */ /* 0x008fe400078e006e */
[----:B------:R-:W-:-:S02]  /*0cb0*/  IMAD.MOV.U32 R13, RZ, RZ, R111 ;  /* 0x000000ffff0d7224 */ /* 0x000fc400078e006f */
[----:B0-----:R-:W-:Y:S01]  /*0cc0*/  IMAD.MOV.U32 R14, RZ, RZ, R116 ;  /* 0x000000ffff0e7224 */ /* 0x001fe200078e0074 */
[----:B------:R-:W-:Y:S02]  /*0cd0*/  MOV R15, R117 ;  /* 0x00000075000f7202 */ /* 0x000fe40000000f00 */
[----:B-1----:R-:W-:Y:S01]  /*0ce0*/  MOV R20, 0xd10 ;  /* 0x00000d1000147802 */ /* 0x002fe20000000f00 */
[----:B------:R-:W-:-:S07]  /*0cf0*/  IMAD.MOV.U32 R21, RZ, RZ, 0x0 ;  /* 0x00000000ff157424 */ /* 0x000fce00078e00ff */
[----:B------:R-:W-:Y:S05]  /*0d00*/  CALL.REL.NOINC `($_Z17SegForceNBodyCUDAPKddddiPdS1_S1_S1_S1_S1_$_Z11SegSegForcedddddddddddddddddddddiiPdS_S_S_S_S_S_S_S_S_S_S_) ;  /* 0x0000000800387944 */ /* 0x000fea0003c00000 */
[----:B------:R-:W2:Y:S04]  /*0d10*/  LDL.64 R6, [R1+0xd8] ;  /* 0x0000d80001067983 */ /* 0x000ea80000100a00 */
[----:B------:R-:W2:Y:S02]  /*0d20*/  LDG.E.64 R4, desc[UR36][R36.64] ;  /* 0x0000002424047981 */ /* 0x000ea4000c1e1b00 */
[----:B--2---:R-:W-:Y:S02]  /*0d30*/  DADD R4, R6, R4 ;  /* 0x0000000006047229 */ /* 0x004fe40000000004 */
[----:B------:R-:W2:Y:S05]  /*0d40*/  LDL.64 R6, [R1+0xe0] ;  /* 0x0000e00001067983 */ /* 0x000eaa0000100a00 */
[----:B------:R0:W-:Y:S04]  /*0d50*/  STG.E.64 desc[UR36][R36.64], R4 ;  /* 0x0000000424007986 */ /* 0x0001e8000c101b24 */
[----:B------:R-:W2:Y:S04]  /*0d60*/  LDG.E.64 R8, desc[UR36][R30.64] ;  /* 0x000000241e087981 */ /* 0x000ea8000c1e1b00 */
[----:B0-----:R-:W3:Y:S01]  /*0d70*/  LDL.64 R4, [R1+0xf8] ;  /* 0x0000f80001047983 */ /* 0x001ee20000100a00 */
[----:B--2---:R-:W-:-:S03]  /*0d80*/  DADD R6, R6, R8 ;  /* 0x0000000006067229 */ /* 0x004fc60000000008 */
[----:B------:R-:W2:Y:S04]  /*0d90*/  LDL.64 R8, [R1+0xe8] ;  /* 0x0000e80001087983 */ /* 0x000ea80000100a00 */
[----:B------:R0:W-:Y:S04]  /*0da0*/  STG.E.64 desc[UR36][R30.64], R6 ;  /* 0x000000061e007986 */ /* 0x0001e8000c101b24 */
[----:B------:R-:W2:Y:S04]  /*0db0*/  LDG.E.64 R10, desc[UR36][R28.64] ;  /* 0x000000241c0a7981 */ /* 0x000ea8000c1e1b00 */
[----:B0-----:R-:W4:Y:S01]  /*0dc0*/  LDL.64 R6, [R1+0x100] ;  /* 0x0001000001067983 */ /* 0x001f220000100a00 */
[----:B--2---:R-:W-:-:S03]  /*0dd0*/  DADD R8, R8, R10 ;  /* 0x0000000008087229 */ /* 0x004fc6000000000a */
[----:B------:R-:W2:Y:S04]  /*0de0*/  LDL.64 R10, [R1+0xf0] ;  /* 0x0000f000010a7983 */ /* 0x000ea80000100a00 */
[----:B------:R0:W-:Y:S04]  /*0df0*/  STG.E.64 desc[UR36][R28.64], R8 ;  /* 0x000000081c007986 */ /* 0x0001e8000c101b24 */
[----:B------:R-:W2:Y:S02]  /*0e00*/  LDG.E.64 R12, desc[UR36][R26.64] ;  /* 0x000000241a0c7981 */ /* 0x000ea4000c1e1b00 */
[----:B--2---:R-:W-:-:S07]  /*0e10*/  DADD R10, R10, R12 ;  /* 0x000000000a0a7229 */ /* 0x004fce000000000c */
[----:B------:R0:W-:Y:S04]  /*0e20*/  STG.E.64 desc[UR36][R26.64], R10 ;  /* 0x0000000a1a007986 */ /* 0x0001e8000c101b24 */
[----:B------:R-:W3:Y:S02]  /*0e30*/  LDG.E.64 R12, desc[UR36][R24.64] ;  /* 0x00000024180c7981 */ /* 0x000ee4000c1e1b00 */
[----:B---3--:R-:W-:-:S07]  /*0e40*/  DADD R4, R4, R12 ;  /* 0x0000000004047229 */ /* 0x008fce000000000c */
[----:B------:R0:W-:Y:S04]  /*0e50*/  STG.E.64 desc[UR36][R24.64], R4 ;  /* 0x0000000418007986 */ /* 0x0001e8000c101b24 */
[----:B------:R-:W4:Y:S01]  /*0e60*/  LDG.E.64 R12, desc[UR36][R22.64] ;  /* 0x00000024160c7981 */ /* 0x000f22000c1e1b00 */
[----:B------:R-:W-:-:S05]  /*0e70*/  VIADD R2, R2, 0x2 ;  /* 0x0000000202027836 */ /* 0x000fca0000000000 */
[----:B------:R-:W-:Y:S02]  /*0e80*/  ISETP.NE.AND P0, PT, R2, RZ, PT ;  /* 0x000000ff0200720c */ /* 0x000fe40003f05270 */
[----:B------:R-:W-:Y:S01]  /*0e90*/  IADD3 R18, P1, PT, R18, 0x90, RZ ;  /* 0x0000009012127810 */ /* 0x000fe20007f3e0ff */
[----:B------:R-:W-:-:S04]  /*0ea0*/  UIADD3 UR38, UPT, UPT, UR38, 0x12, URZ ;  /* 0x0000001226267890 */ /* 0x000fc8000fffe0ff */
[----:B------:R-:W-:Y:S01]  /*0eb0*/  IMAD.X R19, RZ, RZ, R19, P1 ;  /* 0x000000ffff137224 */ /* 0x000fe200008e0613 */
[----:B----4-:R-:W-:-:S07]  /*0ec0*/  DADD R6, R6, R12 ;  /* 0x0000000006067229 */ /* 0x010fce000000000c */
[----:B------:R0:W-:Y:S01]  /*0ed0*/  STG.E.64 desc[UR36][R22.64], R6 ;  /* 0x0000000616007986 */ /* 0x0001e2000c101b24 */
[----:B------:R-:W-:Y:S05]  /*0ee0*/  @P0 BRA `(.L_x_1) ;  /* 0xfffffff400180947 */ /* 0x000fea000383ffff */
[----:B------:R-:W-:Y:S01]  /*0ef0*/  UMOV UR4, UR38 ;  /* 0x0000002600047c82 */ /* 0x000fe20008000000 */
[----:B------:R-:W-:-:S05]  /*0f00*/  UMOV UR5, URZ ;  /* 0x000000ff00057c82 */ /* 0x000fca0008000000 */
.L_x_0:
[----:B------:R-:W1:Y:S02]  /*0f10*/  LDC R0, c[0x0][0x3a0] ;  /* 0x0000e800ff007b82 */ /* 0x000e640000000800 */
[----:B-1----:R-:W-:-:S04]  /*0f20*/  LOP3.LUT R0, R0, 0x1, RZ, 0xc0, !PT ;  /* 0x0000000100007812 */ /* 0x002fc800078ec0ff */
[----:B------:R-:W-:-:S13]  /*0f30*/  ISETP.NE.U32.AND P0, PT, R0, 0x1, PT ;  /* 0x000000010000780c */ /* 0x000fda0003f05070 */
[----:B------:R-:W-:Y:S05]  /*0f40*/  @P0 EXIT ;  /* 0x000000000000094d */ /* 0x000fea0003800000 */
[----:B------:R-:W1:Y:S02]  /*0f50*/  LDCU.64 UR6, c[0x0][0x380] ;  /* 0x00007000ff0677ac */ /* 0x000e640008000a00 */
[----:B-1----:R-:W-:-:S04]  /*0f60*/  ULEA UR6, UP0, UR4, UR6, 0x3 ;  /* 0x0000000604067291 */ /* 0x002fc8000f8018ff */
[----:B------:R-:W-:Y:S02]  /*0f70*/  ULEA.HI.X UR7, UR4, UR7, UR5, 0x3, UP0 ;  /* 0x0000000704077291 */ /* 0x000fe400080f1c05 */
[----:B------:R-:W-:-:S04]  /*0f80*/  MOV R40, UR6 ;  /* 0x0000000600287c02 */ /* 0x000fc80008000f00 */
[----:B------:R-:W-:-:S05]  /*0f90*/  IMAD.U32 R41, RZ, RZ, UR7 ;  /* 0x00000007ff297e24 */ /* 0x000fca000f8e00ff */
[----:B------:R-:W2:Y:S04]  /*0fa0*/  LDG.E.64 R2, desc[UR36][R40.64] ;  /* 0x0000002428027981 */ /* 0x000ea8000c1e1b00 */
[----:B------:R-:W3:Y:S04]  /*0fb0*/  LDG.E.64 R18, desc[UR36][R40.64+0x38] ;  /* 0x0000382428127981 */ /* 0x000ee8000c1e1b00 */
[----:B0-----:R-:W4:Y:S04]  /*0fc0*/  LDG.E.64 R4, desc[UR36][R40.64+0x8] ;  /* 0x0000082428047981 */ /* 0x001f28000c1e1b00 */
[----:B------:R-:W4:Y:S04]  /*0fd0*/  LDG.E.64 R6, desc[UR36][R40.64+0x10] ;  /* 0x0000102428067981 */ /* 0x000f28000c1e1b00 */
[----:B------:R-:W4:Y:S04]  /*0fe0*/  LDG.E.64 R8, desc[UR36][R40.64+0x18] ;  /* 0x0000182428087981 */ /* 0x000f28000c1e1b00 */
[----:B------:R-:W4:Y:S04]  /*0ff0*/  LDG.E.64 R10, desc[UR36][R40.64+0x20] ;  /* 0x00002024280a7981 */ /* 0x000f28000c1e1b00 */
[----:B------:R-:W4:Y:S04]  /*1000*/  LDG.E.64 R12, desc[UR36][R40.64+0x28] ;  /* 0x00002824280c7981 */ /* 0x000f28000c1e1b00 */
[----:B------:R-:W4:Y:S04]  /*1010*/  LDG.E.64 R14, desc[UR36][R40.64+0x30] ;  /* 0x00003024280e7981 */ /* 0x000f28000c1e1b00 */
[----:B------:R0:W4:Y:S01]  /*1020*/  LDG.E.64 R20, desc[UR36][R40.64+0x40] ;  /* 0x0000402428147981 */ /* 0x000122000c1e1b00 */
[----:B------:R-:W-:-:S02]  /*1030*/  IADD3 R32, P0, PT, R16, 0x8, RZ ;  /* 0x0000000810207810 */ /* 0x000fc40007f1e0ff */
[----:B------:R-:W-:-:S03]  /*1040*/  IADD3 R34, P1, PT, R16, 0x10, RZ ;  /* 0x0000001010227810 */ /* 0x000fc60007f3e0ff */
[--C-:B------:R-:W-:Y:S01]  /*1050*/  IMAD.X R33, RZ, RZ, R17.reuse, P0 ;  /* 0x000000ffff217224 */ /* 0x100fe200000e0611 */
[----:B------:R-:W-:Y:S01]  /*1060*/  IADD3 R38, P0, PT, R16, 0x18, RZ ;  /* 0x0000001810267810 */ /* 0x000fe20007f1e0ff */
[----:B------:R-:W-:-:S03]  /*1070*/  IMAD.X R35, RZ, RZ, R17, P1 ;  /* 0x000000ffff237224 */ /* 0x000fc600008e0611 */
[----:B------:R-:W-:Y:S01]  /*1080*/  IADD3.X R39, PT, PT, RZ, R17, RZ, P0, !PT ;  /* 0x00000011ff277210 */ /* 0x000fe200007fe4ff */
[----:B------:R1:W-:Y:S01]  /*1090*/  STL.64 [R1+0x80], R32 ;  /* 0x0000802001007387 */ /* 0x0003e20000100a00 */
[----:B0-----:R-:W-:-:S03]  /*10a0*/  IADD3 R40, P1, PT, R16, 0x20, RZ ;  /* 0x0000002010287810 */ /* 0x001fc60007f3e0ff */
[----:B------:R0:W-:Y:S04]  /*10b0*/  STL.64 [R1+0x88], R34 ;  /* 0x0000882201007387 */ /* 0x0001e80000100a00 */
[----:B------:R0:W-:Y:S01]  /*10c0*/  STL.64 [R1+0x90], R38 ;  /* 0x0000902601007387 */ /* 0x0001e20000100a00 */
[C---:B------:R-:W-:Y:S01]  /*10d0*/  IADD3 R42, P0, PT, R16.reuse, 0x28, RZ ;  /* 0x00000028102a7810 */ /* 0x040fe20007f1e0ff */
[----:B-1----:R-:W1:Y:S01]  /*10e0*/  LDC.64 R32, c[0x0][0x388] ;  /* 0x0000e200ff207b82 */ /* 0x002e620000000a00 */
[----:B------:R-:W-:-:S07]  /*10f0*/  IADD3 R44, P2, PT, R16, 0x30, RZ ;  /* 0x00000030102c7810 */ /* 0x000fce0007f5e0ff */
[----:B0-----:R-:W0:Y:S01]  /*1100*/  LDC.64 R34, c[0x0][0x390] ;  /* 0x0000e400ff227b82 */ /* 0x001e220000000a00 */
[----:B------:R-:W-:-:S07]  /*1110*/  IMAD.X R41, RZ, RZ, R17, P1 ;  /* 0x000000ffff297224 */ /* 0x000fce00008e0611 */
[----:B------:R-:W0:Y:S01]  /*1120*/  LDC.64 R38, c[0x0][0x398] ;  /* 0x0000e600ff267b82 */ /* 0x000e220000000a00 */
[C---:B------:R-:W-:Y:S01]  /*1130*/  IADD3 R46, P1, PT, R16.reuse, 0x38, RZ ;  /* 0x00000038102e7810 */ /* 0x040fe20007f3e0ff */
[--C-:B------:R-:W-:Y:S01]  /*1140*/  IMAD.X R43, RZ, RZ, R17.reuse, P0 ;  /* 0x000000ffff2b7224 */ /* 0x100fe200000e0611 */
[C---:B------:R-:W-:Y:S01]  /*1150*/  IADD3 R48, P0, PT, R16.reuse, 0x40, RZ ;  /* 0x0000004010307810 */ /* 0x040fe20007f1e0ff */
[--C-:B------:R-:W-:Y:S01]  /*1160*/  IMAD.X R45, RZ, RZ, R17.reuse, P2 ;  /* 0x000000ffff2d7224 */ /* 0x100fe200010e0611 */
[----:B------:R-:W-:Y:S01]  /*1170*/  IADD3.X R47, PT, PT, RZ, R17, RZ, P1, !PT ;  /* 0x00000011ff2f7210 */ /* 0x000fe20000ffe4ff */
[----:B------:R1:W-:Y:S01]  /*1180*/  STL.64 [R1+0x78], R16 ;  /* 0x0000781001007387 */ /* 0x0003e20000100a00 */
[C---:B------:R-:W-:Y:S01]  /*1190*/  IADD3 R50, P1, PT, R16.reuse, 0x48, RZ ;  /* 0x0000004810327810 */ /* 0x040fe20007f3e0ff */
[----:B------:R-:W-:Y:S01]  /*11a0*/  IMAD.X R49, RZ, RZ, R17, P0 ;  /* 0x000000ffff317224 */ /* 0x000fe200000e0611 */
[----:B------:R-:W-:-:S03]  /*11b0*/  IADD3 R52, P2, PT, R16, 0x50, RZ ;  /* 0x0000005010347810 */ /* 0x000fc60007f5e0ff */
[--C-:B------:R-:W-:Y:S02]  /*11c0*/  IMAD.X R51, RZ, RZ, R17.reuse, P1 ;  /* 0x000000ffff337224 */ /* 0x100fe400008e0611 */
[----:B------:R-:W-:Y:S01]  /*11d0*/  IMAD.X R53, RZ, RZ, R17, P2 ;  /* 0x000000ffff357224 */ /* 0x000fe200010e0611 */
[----:B-1----:R-:W-:-:S04]  /*11e0*/  IADD3 R16, P0, PT, R16, 0x58, RZ ;  /* 0x0000005810107810 */ /* 0x002fc80007f1e0ff */
[----:B------:R-:W-:Y:S01]  /*11f0*/  IADD3.X R17, PT, PT, RZ, R17, RZ, P0, !PT ;  /* 0x00000011ff117210 */ /* 0x000fe200007fe4ff */
        /* <DEDUP_REMOVED lines=12> */
[----:B0-----:R-:W-:Y:S04]  /*12c0*/  STL.64 [R1+0x68], R34 ;  /* 0x0000682201007387 */ /* 0x001fe80000100a00 */
[----:B------:R-:W-:Y:S04]  /*12d0*/  STL.64 [R1+0x70], R38 ;  /* 0x0000702601007387 */ /* 0x000fe80000100a00 */
[----:B--2---:R-:W-:Y:S04]  /*12e0*/  STL.64 [R1+0x48], R2 ;  /* 0x0000480201007387 */ /* 0x004fe80000100a00 */
[----:B---3--:R-:W-:Y:S04]  /*12f0*/  STL.64 [R1+0x20], R18 ;  /* 0x0000201201007387 */ /* 0x008fe80000100a00 */
[----:B----4-:R0:W-:Y:S04]  /*1300*/  STL.64 [R1+0x50], R4 ;  /* 0x0000500401007387 */ /* 0x0101e80000100a00 */
[----:B------:R1:W-:Y:S04]  /*1310*/  STL.64 [R1+0x58], R6 ;  /* 0x0000580601007387 */ /* 0x0003e80000100a00 */
[----:B------:R2:W-:Y:S04]  /*1320*/  STL.64 [R1], R8 ;  /* 0x0000000801007387 */ /* 0x0005e80000100a00 */
[----:B------:R3:W-:Y:S01]  /*1330*/  STL.64 [R1+0x8], R10 ;  /* 0x0000080a01007387 */ /* 0x0007e20000100a00 */
[----:B0-----:R-:W-:-:S02]  /*1340*/  IMAD.MOV.U32 R4, RZ, RZ, R94 ;  /* 0x000000ffff047224 */ /* 0x001fc400078e005e */
[----:B------:R-:W-:Y:S01]  /*1350*/  IMAD.MOV.U32 R5, RZ, RZ, R95 ;  /* 0x000000ffff057224 */ /* 0x000fe200078e005f */
[----:B------:R0:W-:Y:S01]  /*1360*/  STL.64 [R1+0x10], R12 ;  /* 0x0000100c01007387 */ /* 0x0001e20000100a00 */
[----:B-1----:R-:W-:Y:S01]  /*1370*/  IMAD.MOV.U32 R6, RZ, RZ, R100 ;  /* 0x000000ffff067224 */ /* 0x002fe200078e0064 */
[----:B------:R-:W-:Y:S02]  /*1380*/  MOV R7, R101 ;  /* 0x0000006500077202 */ /* 0x000fe40000000f00 */
[----:B------:R1:W-:Y:S01]  /*1390*/  STL.64 [R1+0x18], R14 ;  /* 0x0000180e01007387 */ /* 0x0003e20000100a00 */
[----:B--2---:R-:W-:Y:S02]  /*13a0*/  IMAD.MOV.U32 R8, RZ, RZ, R102 ;  /* 0x000000ffff087224 */ /* 0x004fe400078e0066 */
[----:B------:R-:W-:Y:S01]  /*13b0*/  IMAD.MOV.U32 R9, RZ, RZ, R103 ;  /* 0x000000ffff097224 */ /* 0x000fe200078e0067 */
[----:B------:R2:W-:Y:S01]  /*13c0*/  STL.64 [R1+0x28], R20 ;  /* 0x0000281401007387 */ /* 0x0005e20000100a00 */
[----:B---3--:R-:W-:Y:S01]  /*13d0*/  IMAD.MOV.U32 R10, RZ, RZ, R108 ;  /* 0x000000ffff0a7224 */ /* 0x008fe200078e006c */
[----:B------:R-:W-:Y:S01]  /*13e0*/  MOV R11, R109 ;  /* 0x0000006d000b7202 */ /* 0x000fe20000000f00 */
[----:B0-----:R-:W-:-:S02]  /*13f0*/  IMAD.MOV.U32 R12, RZ, RZ, R110 ;  /* 0x000000ffff0c7224 */ /* 0x001fc400078e006e */
[----:B------:R-:W-:Y:S02]  /*1400*/  IMAD.MOV.U32 R13, RZ, RZ, R111 ;  /* 0x000000ffff0d7224 */ /* 0x000fe400078e006f */
[----:B-1----:R-:W-:Y:S01]  /*1410*/  IMAD.MOV.U32 R14, RZ, RZ, R116 ;  /* 0x000000ffff0e7224 */ /* 0x002fe200078e0074 */
[----:B------:R-:W-:Y:S02]  /*1420*/  MOV R15, R117 ;  /* 0x00000075000f7202 */ /* 0x000fe40000000f00 */
[----:B--2---:R-:W-:Y:S01]  /*1430*/  MOV R20, 0x1460 ;  /* 0x0000146000147802 */ /* 0x004fe20000000f00 */
        /* <DEDUP_REMOVED lines=16> */
[----:B------:R-:W-:Y:S04]  /*1540*/  STG.E.64 desc[UR36][R28.64], R6 ;  /* 0x000000061c007986 */ /* 0x000fe8000c101b24 */
[----:B------:R-:W2:Y:S02]  /*1550*/  LDG.E.64 R10, desc[UR36][R26.64] ;  /* 0x000000241a0a7981 */ /* 0x000ea4000c1e1b00 */
[----:B--2---:R-:W-:-:S07]  /*1560*/  DADD R8, R8, R10 ;  /* 0x0000000008087229 */ /* 0x004fce000000000a */
[----:B------:R-:W-:Y:S04]  /*1570*/  STG.E.64 desc[UR36][R26.64], R8 ;  /* 0x000000081a007986 */ /* 0x000fe8000c101b24 */
[----:B------:R-:W3:Y:S02]  /*1580*/  LDG.E.64 R10, desc[UR36][R24.64] ;  /* 0x00000024180a7981 */ /* 0x000ee4000c1e1b00 */
[----:B---3--:R-:W-:-:S07]  /*1590*/  DADD R2, R2, R10 ;  /* 0x0000000002027229 */ /* 0x008fce000000000a */
[----:B------:R-:W-:Y:S04]  /*15a0*/  STG.E.64 desc[UR36][R24.64], R2 ;  /* 0x0000000218007986 */ /* 0x000fe8000c101b24 */
[----:B------:R-:W4:Y:S02]  /*15b0*/  LDG.E.64 R10, desc[UR36][R22.64] ;  /* 0x00000024160a7981 */ /* 0x000f24000c1e1b00 */
[----:B----4-:R-:W-:-:S07]  /*15c0*/  DADD R4, R4, R10 ;  /* 0x0000000004047229 */ /* 0x010fce000000000a */
[----:B------:R-:W-:Y:S01]  /*15d0*/  STG.E.64 desc[UR36][R22.64], R4 ;  /* 0x0000000416007986 */ /* 0x000fe2000c101b24 */
[----:B------:R-:W-:Y:S05]  /*15e0*/  EXIT ;  /* 0x000000000000794d */ /* 0x000fea0003800000 */
        .type           $_Z17SegForceNBodyCUDAPKddddiPdS1_S1_S1_S1_S1_$_Z11SegSegForcedddddddddddddddddddddiiPdS_S_S_S_S_S_S_S_S_S_S_,@function
        .size           $_Z17SegForceNBodyCUDAPKddddiPdS1_S1_S1_S1_S1_$_Z11SegSegForcedddddddddddddddddddddiiPdS_S_S_S_S_S_S_S_S_S_S_,($__internal_0_$__cuda_sm20_dblrcp_rn_slowpath_v3 - $_Z17SegForceNBodyCUDAPKddddiPdS1_S1_S1_S1_S1_$_Z11SegSegForcedddddddddddddddddddddiiPdS_S_S_S_S_S_S_S_S_S_S_)
$_Z17SegForceNBodyCUDAPKddddiPdS1_S1_S1_S1_S1_$_Z11SegSegForcedddddddddddddddddddddiiPdS_S_S_S_S_S_S_S_S_S_S_:
[----:B------:R-:W0:Y:S05]  /*15f0*/  BMOV.32.CLEAR R0, B9 ;  /* 0x0000000009007355 */ /* 0x000e2a0000100000 */
[----:B------:R-:W-:Y:S01]  /*1600*/  VIADD R1, R1, 0xfffffca0 ;  /* 0xfffffca001017836 */ /* 0x000fe20000000000 */
[----:B------:R-:W1:Y:S05]  /*1610*/  BMOV.32.CLEAR R3, B8 ;  /* 0x0000000008037355 */ /* 0x000e6a0000100000 */
[----:B------:R2:W-:Y:S01]  /*1620*/  STL [R1+0x168], R2 ;  /* 0x0001680201007387 */ /* 0x0005e20000100800 */
[----:B------:R-:W-:Y:S03]  /*1630*/  BSSY.RECONVERGENT B9, `(.L_x_2) ;  /* 0x0001189000097945 */ /* 0x000fe60003800200 */
[----:B0-----:R0:W-:Y:S04]  /*1640*/  STL [R1+0x164], R0 ;  /* 0x0001640001007387 */ /* 0x0011e80000100800 */
[----:B------:R-:W-:Y:S01]  /*1650*/  STL [R1+0x35c], R252 ;  /* 0x00035cfc01007387 */ /* 0x000fe20000100800 */
[----:B--2---:R-:W2:Y:S05]  /*1660*/  BMOV.32.CLEAR R2, B7 ;  /* 0x0000000007027355 */ /* 0x004eaa0000100000 */
[----:B0-----:R-:W0:Y:S05]  /*1670*/  BMOV.32.CLEAR R0, B6 ;  /* 0x0000000006007355 */ /* 0x001e2a0000100000 */
[----:B------:R-:W-:Y:S04]  /*1680*/  STL [R1+0x358], R247 ;  /* 0x000358f701007387 */ /* 0x000fe80000100800 */
        /* <DEDUP_REMOVED lines=111> */
[----:B-1----:R-:W-:Y:S04]  /*1d80*/  STL [R1+0x160], R3 ;  /* 0x0001600301007387 */ /* 0x002fe80000100800 */
[----:B--2---:R-:W-:Y:S04]  /*1d90*/  STL [R1+0x15c], R2 ;  /* 0x00015c0201007387 */ /* 0x004fe80000100800 */
[----:B0-----:R-:W-:Y:S04]  /*1da0*/  STL [R1+0x158], R0 ;  /* 0x0001580001007387 */ /* 0x001fe80000100800 */
[----:B------:R0:W-:Y:S04]  /*1db0*/  STL [R1+0x230], R101 ;  /* 0x0002306501007387 */ /* 0x0001e80000100800 */
[----:B------:R1:W-:Y:S04]  /*1dc0*/  STL [R1+0x22c], R100 ;  /* 0x00022c6401007387 */ /* 0x0003e80000100800 */
[----:B------:R2:W-:Y:S01]  /*1dd0*/  STL [R1+0x1c8], R47 ;  /* 0x0001c82f01007387 */ /* 0x0005e20000100800 */
[----:B0-----:R-:W-:-:S03]  /*1de0*/  IMAD.MOV.U32 R101, RZ, RZ, R11 ;  /* 0x000000ffff657224 */ /* 0x001fc600078e000b */
[----:B------:R0:W-:Y:S01]  /*1df0*/  STL [R1+0x1c4], R46 ;  /* 0x0001c42e01007387 */ /* 0x0001e20000100800 */
[----:B-1----:R-:W-:-:S03]  /*1e00*/  MOV R100, R10 ;  /* 0x0000000a00647202 */ /* 0x002fc60000000f00 */
[----:B------:R1:W-:Y:S01]  /*1e10*/  STL [R1+0x1b8], R39 ;  /* 0x0001b82701007387 */ /* 0x0003e20000100800 */
[----:B--2---:R-:W-:-:S03]  /*1e20*/  IMAD.MOV.U32 R47, RZ, RZ, R13 ;  /* 0x000000ffff2f7224 */ /* 0x004fc600078e000d */
[----:B------:R2:W-:Y:S01]  /*1e30*/  STL [R1+0x1b4], R38 ;  /* 0x0001b42601007387 */ /* 0x0005e20000100800 */
[----:B0-----:R-:W-:-:S03]  /*1e40*/  IMAD.MOV.U32 R46, RZ, RZ, R12 ;  /* 0x000000ffff2e7224 */ /* 0x001fc600078e000c */
[----:B------:R0:W-:Y:S01]  /*1e50*/  STL [R1+0x1b0], R37 ;  /* 0x0001b02501007387 */ /* 0x0001e20000100800 */
[----:B-1----:R-:W-:-:S03]  /*1e60*/  IMAD.MOV.U32 R39, RZ, RZ, R7 ;  /* 0x000000ffff277224 */ /* 0x002fc600078e0007 */
[----:B------:R1:W-:Y:S01]  /*1e70*/  STL [R1+0x1ac], R36 ;  /* 0x0001ac2401007387 */ /* 0x0003e20000100800 */
[----:B--2---:R-:W-:-:S03]  /*1e80*/  MOV R38, R6 ;  /* 0x0000000600267202 */ /* 0x004fc60000000f00 */
[----:B------:R2:W-:Y:S01]  /*1e90*/  STL [R1+0x190], R25 ;  /* 0x0001901901007387 */ /* 0x0005e20000100800 */
[----:B0-----:R-:W-:-:S03]  /*1ea0*/  IMAD.MOV.U32 R37, RZ, RZ, R9 ;  /* 0x000000ffff257224 */ /* 0x001fc600078e0009 */
[----:B------:R0:W-:Y:S01]  /*1eb0*/  STL [R1+0x18c], R24 ;  /* 0x00018c1801007387 */ /* 0x0001e20000100800 */
[----:B-1----:R-:W-:-:S03]  /*1ec0*/  IMAD.MOV.U32 R36, RZ, RZ, R8 ;  /* 0x000000ffff247224 */ /* 0x002fc600078e0008 */
[----:B------:R1:W-:Y:S01]  /*1ed0*/  STL [R1+0x188], R23 ;  /* 0x0001881701007387 */ /* 0x0003e20000100800 */
[----:B--2---:R-:W-:-:S03]  /*1ee0*/  IMAD.MOV.U32 R25, RZ, RZ, R5 ;  /* 0x000000ffff197224 */ /* 0x004fc600078e0005 */
[----:B------:R2:W-:Y:S01]  /*1ef0*/  STL [R1+0x184], R22 ;  /* 0x0001841601007387 */ /* 0x0005e20000100800 */
[----:B0-----:R-:W-:Y:S02]  /*1f00*/  IMAD.MOV.U32 R24, RZ, RZ, R4 ;  /* 0x000000ffff187224 */ /* 0x001fe400078e0004 */
[----:B-1----:R-:W-:Y:S01]  /*1f10*/  IMAD.MOV.U32 R23, RZ, RZ, R15 ;  /* 0x000000ffff177224 */ /* 0x002fe200078e000f */
[----:B--2---:R-:W-:Y:S01]  /*1f20*/  MOV R22, R14 ;  /* 0x0000000e00167202 */ /* 0x004fe20000000f00 */
[----:B------:R-:W2:Y:S04]  /*1f30*/  LDL.64 R62, [R1+0x368] ;  /* 0x00036800013e7983 */ /* 0x000ea80000100a00 */
[----:B------:R-:W2:Y:S04]  /*1f40*/  LDL.64 R84, [R1+0x380] ;  /* 0x0003800001547983 */ /* 0x000ea80000100a00 */
[----:B------:R-:W3:Y:S04]  /*1f50*/  LDL.64 R68, [R1+0x360] ;  /* 0x0003600001447983 */ /* 0x000ee80000100a00 */
[----:B------:R-:W3:Y:S04]  /*1f60*/  LDL.64 R102, [R1+0x378] ;  /* 0x0003780001667983 */ /* 0x000ee80000100a00 */
[----:B------:R-:W4:Y:S04]  /*1f70*/  LDL.64 R60, [R1+0x370] ;  /* 0x00037000013c7983 */ /* 0x000f280000100a00 */
[----:B------:R-:W4:Y:S04]  /*1f80*/  LDL.64 R86, [R1+0x388] ;  /* 0x0003880001567983 */ /* 0x000f280000100a00 */
[----:B------:R-:W5:Y:S04]  /*1f90*/  LDL R0, [R1+0x3d8] ;  /* 0x0003d80001007983 */ /* 0x000f680000100800 */
        /* <DEDUP_REMOVED lines=10> */
[----:B------:R-:W5:Y:S01]  /*2040*/  LDL R11, [R1+0x430] ;  /* 0x00043000010b7983 */ /* 0x000f620000100800 */
[----:B------:R-:W5:Y:S01]  /*2050*/  LDCU UR4, c[0x0][0x2f8] ;  /* 0x00005f00ff0477ac */ /* 0x000f620008000800 */
[----:B------:R-:W-:-:S02]  /*2060*/  IMAD.MOV.U32 R18, RZ, RZ, 0x0 ;  /* 0x00000000ff127424 */ /* 0x000fc400078e00ff */
[----:B------:R-:W-:Y:S01]  /*2070*/  IMAD.MOV.U32 R19, RZ, RZ, 0x3fd80000 ;  /* 0x3fd80000ff137424 */ /* 0x000fe200078e00ff */
[----:B------:R-:W0:Y:S01]  /*2080*/  LDCU UR5, c[0x0][0x2fc] ;  /* 0x00005f80ff0577ac */ /* 0x000e220008000800 */
[----:B------:R-:W-:Y:S01]  /*2090*/  BSSY.RECONVERGENT B6, `(.L_x_3) ;  /* 0x0000039000067945 */ /* 0x000fe20003800200 */
[----:B--2---:R-:W-:Y:S02]  /*20a0*/  DADD R84, -R62, R84 ;  /* 0x000000003e547229 */ /* 0x004fe40000000154 */
[----:B---3--:R-:W-:-:S06]  /*20b0*/  DADD R102, -R68, R102 ;  /* 0x0000000044667229 */ /* 0x008fcc0000000166 */
[----:B------:R-:W-:Y:S02]  /*20c0*/  DMUL R12, R84, R84 ;  /* 0x00000054540c7228 */ /* 0x000fe40000000000 */
[----:B----4-:R-:W-:-:S06]  /*20d0*/  DADD R86, -R60, R86 ;  /* 0x000000003c567229 */ /* 0x010fcc0000000156 */
[----:B------:R-:W-:-:S08]  /*20e0*/  DFMA R12, R102, R102, R12 ;  /* 0x00000066660c722b */ /* 0x000fd0000000000c */
[----:B------:R-:W-:-:S06]  /*20f0*/  DFMA R12, R86, R86, R12 ;  /* 0x00000056560c722b */ /* 0x000fcc000000000c */
[----:B------:R-:W1:Y:S04]  /*2100*/  MUFU.RSQ64H R15, R13 ;  /* 0x0000000d000f7308 */ /* 0x000e680000001c00 */
[----:B------:R-:W-:-:S06]  /*2110*/  VIADD R14, R13, 0xfcb00000 ;  /* 0xfcb000000d0e7836 */ /* 0x000fcc0000000000 */
[----:B-1----:R-:W-:Y:S01]  /*2120*/  DMUL R16, R14, R14 ;  /* 0x0000000e0e107228 */ /* 0x002fe20000000000 */
[----:B-----5:R-:W-:-:S07]  /*2130*/  IADD3 R0, PT, PT, R0, -UR4, RZ ;  /* 0x8000000400007c10 */ /* 0x020fce000fffe0ff */
[----:B------:R-:W-:Y:S01]  /*2140*/  DFMA R16, R12, -R16, 1 ;  /* 0x3ff000000c10742b */ /* 0x000fe20000000810 */
[----:B------:R-:W-:Y:S01]  /*2150*/  IADD3 R26, PT, PT, R2, -UR4, RZ ;  /* 0x80000004021a7c10 */ /* 0x000fe2000fffe0ff */
[----:B------:R-:W-:Y:S02]  /*2160*/  VIADD R27, R3, -UR4 ;  /* 0x80000004031b7c36 */ /* 0x000fe40008000000 */
[----:B------:R-:W-:-:S04]  /*2170*/  VIADD R252, R252, -UR4 ;  /* 0x80000004fcfc7c36 */ /* 0x000fc80008000000 */
[----:B------:R-:W-:Y:S02]  /*2180*/  DFMA R2, R16, R18, 0.5 ;  /* 0x3fe000001002742b */ /* 0x000fe40000000012 */
[----:B------:R-:W-:Y:S01]  /*2190*/  DMUL R16, R14, R16 ;  /* 0x000000100e107228 */ /* 0x000fe20000000000 */
[----:B------:R-:W-:Y:S01]  /*21a0*/  VIADD R4, R4, -UR4 ;  /* 0x8000000404047c36 */ /* 0x000fe20008000000 */
[----:B------:R-:W-:Y:S01]  /*21b0*/  STL.64 [R0], RZ ;  /* 0x000000ff00007387 */ /* 0x000fe20000100a00 */
[----:B------:R-:W-:Y:S01]  /*21c0*/  VIADD R5, R5, -UR4 ;  /* 0x8000000405057c36 */ /* 0x000fe20008000000 */
[----:B------:R-:W-:Y:S01]  /*21d0*/  IADD3 R116, PT, PT, R6, -UR4, RZ ;  /* 0x8000000406747c10 */ /* 0x000fe2000fffe0ff */
[----:B------:R-:W-:Y:S01]  /*21e0*/  VIADD R117, R7, -UR4 ;  /* 0x8000000407757c36 */ /* 0x000fe20008000000 */
[----:B------:R-:W-:Y:S01]  /*21f0*/  STL.64 [R252], RZ ;  /* 0x000000fffc007387 */ /* 0x000fe20000100a00 */
[----:B------:R-:W-:-:S03]  /*2200*/  VIADD R118, R8, -UR4 ;  /* 0x8000000408767c36 */ /* 0x000fc60008000000 */
[----:B------:R-:W-:Y:S01]  /*2210*/  STL.64 [R26], RZ ;  /* 0x000000ff1a007387 */ /* 0x000fe20000100a00 */
[----:B------:R-:W-:Y:S01]  /*2220*/  VIADD R119, R9, -UR4 ;  /* 0x8000000409777c36 */ /* 0x000fe20008000000 */
[----:B------:R-:W-:Y:S02]  /*2230*/  DFMA R2, R2, R16, R14 ;  /* 0x000000100202722b */ /* 0x000fe4000000000e */
[----:B------:R-:W-:Y:S01]  /*2240*/  STL.64 [R27], RZ ;  /* 0x000000ff1b007387 */ /* 0x000fe20000100a00 */
[----:B------:R-:W-:Y:S01]  /*2250*/  IADD3 R124, PT, PT, R10, -UR4, RZ ;  /* 0x800000040a7c7c10 */ /* 0x000fe2000fffe0ff */
[----:B------:R-:W-:Y:S02]  /*2260*/  VIADD R125, R11, -UR4 ;  /* 0x800000040b7d7c36 */ /* 0x000fe40008000000 */
[----:B------:R-:W-:Y:S04]  /*2270*/  STL.64 [R4], RZ ;  /* 0x000000ff04007387 */ /* 0x000fe80000100a00 */
[----:B------:R1:W-:Y:S04]  /*2280*/  STL.64 [R5], RZ ;  /* 0x000000ff05007387 */ /* 0x0003e80000100a00 */
[----:B------:R2:W-:Y:S04]  /*2290*/  STL.64 [R116], RZ ;  /* 0x000000ff74007387 */ /* 0x0005e80000100a00 */
[----:B------:R2:W-:Y:S04]  /*22a0*/  STL.64 [R117], RZ ;  /* 0x000000ff75007387 */ /* 0x0005e80000100a00 */
[----:B------:R2:W-:Y:S04]  /*22b0*/  STL.64 [R118], RZ ;  /* 0x000000ff76007387 */ /* 0x0005e80000100a00 */
[----:B------:R2:W-:Y:S01]  /*22c0*/  STL.64 [R119], RZ ;  /* 0x000000ff77007387 */ /* 0x0005e20000100a00 */
[----:B------:R-:W-:-:S03]  /*22d0*/  DMUL R6, R12, R2 ;  /* 0x000000020c067228 */ /* 0x000fc60000000000 */
[----:B------:R2:W-:Y:S04]  /*22e0*/  STL.64 [R124], RZ ;  /* 0x000000ff7c007387 */ /* 0x0005e80000100a00 */
[----:B------:R2:W-:Y:S01]  /*22f0*/  STL.64 [R125], RZ ;  /* 0x000000ff7d007387 */ /* 0x0005e20000100a00 */
[----:B------:R-:W-:Y:S01]  /*2300*/  ISETP.GE.U32.AND P0, PT, R14, 0x7ca00000, PT ;  /* 0x7ca000000e00780c */ /* 0x000fe20003f06070 */
[----:B------:R-:W-:Y:S01]  /*2310*/  VIADD R18, R1, 0xd8 ;  /* 0x000000d801127836 */ /* 0x000fe20000000000 */
[----:B------:R-:W-:Y:S01]  /*2320*/  DFMA R8, R6, -R6, R12 ;  /* 0x800000060608722b */ /* 0x000fe2000000000c */
[----:B------:R-:W-:Y:S01]  /*2330*/  VIADD R11, R3, 0xfff00000 ;  /* 0xfff00000030b7836 */ /* 0x000fe20000000000 */
[----:B------:R-:W-:Y:S02]  /*2340*/  MOV R10, R2 ;  /* 0x00000002000a7202 */ /* 0x000fe40000000f00 */
[----:B------:R-:W-:-:S04]  /*2350*/  IADD3 R18, P1, PT, R18, UR4, RZ ;  /* 0x0000000412127c10 */ /* 0x000fc8000ff3e0ff */
[----:B-1----:R-:W-:Y:S01]  /*2360*/  DFMA R4, R8, R10, R6 ;  /* 0x0000000a0804722b */ /* 0x002fe20000000006 */
[----:B0-----:R-:W-:Y:S02]  /*2370*/  IMAD.X R19, RZ, RZ, UR5, P1 ;  /* 0x00000005ff137e24 */ /* 0x001fe400088e06ff */
[----:B--2---:R-:W-:Y:S08]  /*2380*/  @!P0 BRA `(.L_x_4) ;  /* 0x0000000000248947 */ /* 0x004ff00003800000 */
[----:B------:R-:W-:Y:S01]  /*2390*/  IMAD.MOV.U32 R4, RZ, RZ, R12 ;  /* 0x000000ffff047224 */ /* 0x000fe200078e000c */
[----:B------:R-:W-:Y:S01]  /*23a0*/  MOV R5, R13 ;  /* 0x0000000d00057202 */ /* 0x000fe20000000f00 */
[----:B------:R-:W-:Y:S01]  /*23b0*/  IMAD.MOV.U32 R12, RZ, RZ, R6 ;  /* 0x000000ffff0c7224 */ /* 0x000fe200078e0006 */
[----:B------:R-:W-:Y:S01]  /*23c0*/  MOV R20, 0x2420 ;  /* 0x0000242000147802 */ /* 0x000fe20000000f00 */
[----:B------:R-:W-:Y:S01]  /*23d0*/  IMAD.MOV.U32 R10, RZ, RZ, R2 ;  /* 0x000000ffff0a7224 */ /* 0x000fe200078e0002 */
[----:B------:R-:W-:Y:S01]  /*23e0*/  MOV R21, 0x0 ;  /* 0x0000000000157802 */ /* 0x000fe20000000f00 */
[----:B------:R-:W-:Y:S02]  /*23f0*/  IMAD.MOV.U32 R13, RZ, RZ, R7 ;  /* 0x000000ffff0d7224 */ /* 0x000fe400078e0007 */
[----:B------:R-:W-:-:S07]  /*2400*/  IMAD.MOV.U32 R6, RZ, RZ, R14 ;  /* 0x000000ffff067224 */ /* 0x000fce00078e000e */
[----:B------:R-:W-:Y:S05]  /*2410*/  CALL.REL.NOINC `($__internal_2_$__cuda_sm20_dsqrt_rn_f64_mediumpath_v1) ;  /* 0x0000011c00187944 */ /* 0x000fea0003c00000 */
.L_x_4:
[----:B------:R-:W-:Y:S05]  /*2420*/  BSYNC.RECONVERGENT B6 ;  /* 0x0000000000067941 */ /* 0x000fea0003800200 */
.L_x_3:
[----:B------:R-:W0:Y:S01]  /*2430*/  MUFU.RCP64H R3, R5 ;  /* 0x0000000500037308 */ /* 0x000e220000001800 */
[----:B------:R-:W-:Y:S01]  /*2440*/  VIADD R2, R5, 0x300402 ;  /* 0x0030040205027836 */ /* 0x000fe20000000000 */
[----:B------:R-:W-:Y:S04]  /*2450*/  BSSY.RECONVERGENT B6, `(.L_x_5) ;  /* 0x000000f000067945 */ /* 0x000fe80003800200 */
[----:B------:R-:W-:Y:S01]  /*2460*/  FSETP.GEU.AND P0, PT, |R2|, 5.8789094863358348022e-39, PT ;  /* 0x004004020200780b */ /* 0x000fe20003f0e200 */
[----:B0-----:R-:W-:-:S08]  /*2470*/  DFMA R6, R2, -R4, 1 ;  /* 0x3ff000000206742b */ /* 0x001fd00000000804 */
[----:B------:R-:W-:-:S08]  /*2480*/  DFMA R6, R6, R6, R6 ;  /* 0x000000060606722b */ /* 0x000fd00000000006 */
[----:B------:R-:W-:-:S08]  /*2490*/  DFMA R6, R2, R6, R2 ;  /* 0x000000060206722b */ /* 0x000fd00000000002 */
[----:B------:R-:W-:-:S08]  /*24a0*/  DFMA R76, R6, -R4, 1 ;  /* 0x3ff00000064c742b */ /* 0x000fd00000000804 */
[----:B------:R-:W-:Y:S01]  /*24b0*/  DFMA R76, R6, R76, R6 ;  /* 0x0000004c064c722b */ /* 0x000fe20000000006 */
[----:B------:R-:W-:Y:S10]  /*24c0*/  @P0 BRA `(.L_x_6) ;  /* 0x00000000001c0947 */ /* 0x000ff40003800000 */
[----:B------:R-:W-:Y:S01]  /*24d0*/  LOP3.LUT R6, R5, 0x7fffffff, RZ, 0xc0, !PT ;  /* 0x7fffffff05067812 */ /* 0x000fe200078ec0ff */
[----:B------:R-:W-:Y:S01]  /*24e0*/  IMAD.MOV.U32 R21, RZ, RZ, 0x0 ;  /* 0x00000000ff157424 */ /* 0x000fe200078e00ff */
[----:B------:R-:W-:-:S03]  /*24f0*/  MOV R20, 0x2520 ;  /* 0x0000252000147802 */ /* 0x000fc60000000f00 */
[----:B------:R-:W-:-:S07]  /*2500*/  VIADD R6, R6, 0xfff00000 ;  /* 0xfff0000006067836 */ /* 0x000fce0000000000 */
[----:B------:R-:W-:Y:S05]  /*2510*/  CALL.REL.NOINC `($__internal_0_$__cuda_sm20_dblrcp_rn_slowpath_v3) ;  /* 0x00000110008c7944 */ /* 0x000fea0003c00000 */
[----:B------:R-:W-:Y:S01]  /*2520*/  MOV R76, R4 ;  /* 0x00000004004c7202 */ /* 0x000fe20000000f00 */
[----:B------:R-:W-:-:S07]  /*2530*/  IMAD.MOV.U32 R77, RZ, RZ, R5 ;  /* 0x000000ffff4d7224 */ /* 0x000fce00078e0005 */
.L_x_6:
[----:B------:R-:W-:Y:S05]  /*2540*/  BSYNC.RECONVERGENT B6 ;  /* 0x0000000000067941 */ /* 0x000fea0003800200 */
.L_x_5:
[----:B------:R-:W-:Y:S01]  /*2550*/  DADD R26, R46, -R38 ;  /* 0x000000002e1a7229 */ /* 0x000fe20000000826 */
[----:B------:R-:W-:Y:S01]  /*2560*/  IMAD.MOV.U32 R8, RZ, RZ, 0x0 ;  /* 0x00000000ff087424 */ /* 0x000fe200078e00ff */
[----:B------:R-:W-:Y:S01]  /*2570*/  DADD R30, R100, -R24 ;  /* 0x00000000641e7229 */ /* 0x000fe20000000818 */
[----:B------:R-:W-:Y:S01]  /*2580*/  MOV R9, 0x3fd80000 ;  /* 0x3fd8000000097802 */ /* 0x000fe20000000f00 */
[----:B------:R-:W-:Y:S01]  /*2590*/  DADD R28, R22, -R36 ;  /* 0x00000000161c7229 */ /* 0x000fe20000000824 */
[----:B------:R-:W-:Y:S01]  /*25a0*/  BSSY.RECONVERGENT B6, `(.L_x_7) ;  /* 0x000001d000067945 */ /* 0x000fe20003800200 */
[----:B------:R-:W-:Y:S02]  /*25b0*/  DMUL R78, R102, R76 ;  /* 0x0000004c664e7228 */ /* 0x000fe40000000000 */
[----:B------:R-:W-:Y:S02]  /*25c0*/  DMUL R2, R26, R26 ;  /* 0x0000001a1a027228 */ /* 0x000fe40000000000 */
[----:B------:R-:W-:-:S02]  /*25d0*/  DMUL R70, R84, R76 ;  /* 0x0000004c54467228 */ /* 0x000fc40000000000 */
[----:B------:R-:W-:-:S04]  /*25e0*/  DMUL R76, R86, R76 ;  /* 0x0000004c564c7228 */ /* 0x000fc80000000000 */
[----:B------:R-:W-:-:S08]  /*25f0*/  DFMA R2, R30, R30, R2 ;  /* 0x0000001e1e02722b */ /* 0x000fd00000000002 */
[----:B------:R-:W-:-:S06]  /*2600*/  DFMA R2, R28, R28, R2 ;  /* 0x0000001c1c02722b */ /* 0x000fcc0000000002 */
[----:B------:R-:W0:Y:S04]  /*2610*/  MUFU.RSQ64H R7, R3 ;  /* 0x0000000300077308 */ /* 0x000e280000001c00 */
[----:B------:R-:W-:-:S05]  /*2620*/  VIADD R6, R3, 0xfcb00000 ;  /* 0xfcb0000003067836 */ /* 0x000fca0000000000 */
[----:B------:R-:W-:Y:S01]  /*2630*/  ISETP.GE.U32.AND P0, PT, R6, 0x7ca00000, PT ;  /* 0x7ca000000600780c */ /* 0x000fe20003f06070 */
[----:B0-----:R-:W-:-:S08]  /*2640*/  DMUL R4, R6, R6 ;  /* 0x0000000606047228 */ /* 0x001fd00000000000 */
[----:B------:R-:W-:-:S08]  /*2650*/  DFMA R4, R2, -R4, 1 ;  /* 0x3ff000000204742b */ /* 0x000fd00000000804 */
[----:B------:R-:W-:Y:S02]  /*2660*/  DFMA R8, R4, R8, 0.5 ;  /* 0x3fe000000408742b */ /* 0x000fe40000000008 */
[----:B------:R-:W-:-:S08]  /*2670*/  DMUL R4, R6, R4 ;  /* 0x0000000406047228 */ /* 0x000fd00000000000 */
[----:B------:R-:W-:-:S08]  /*2680*/  DFMA R8, R8, R4, R6 ;  /* 0x000000040808722b */ /* 0x000fd00000000006 */
[----:B------:R-:W-:Y:S02]  /*2690*/  DMUL R12, R2, R8 ;  /* 0x00000008020c7228 */ /* 0x000fe40000000000 */
[----:B------:R-:W-:Y:S02]  /*26a0*/  VIADD R11, R9, 0xfff00000 ;  /* 0xfff00000090b7836 */ /* 0x000fe40000000000 */
[----:B------:R-:W-:-:S04]  /*26b0*/  IMAD.MOV.U32 R10, RZ, RZ, R8 ;  /* 0x000000ffff0a7224 */ /* 0x000fc800078e0008 */
[----:B------:R-:W-:-:S08]  /*26c0*/  DFMA R14, R12, -R12, R2 ;  /* 0x8000000c0c0e722b */ /* 0x000fd00000000002 */
[----:B------:R-:W-:Y:S01]  /*26d0*/  DFMA R4, R14, R10, R12 ;  /* 0x0000000a0e04722b */ /* 0x000fe2000000000c */
[----:B------:R-:W-:Y:S10]  /*26e0*/  @!P0 BRA `(.L_x_8) ;  /* 0x0000000000208947 */ /* 0x000ff40003800000 */
[----:B------:R-:W-:Y:S01]  /*26f0*/  IMAD.MOV.U32 R10, RZ, RZ, R8 ;  /* 0x000000ffff0a7224 */ /* 0x000fe200078e0008 */
[----:B------:R-:W-:Y:S01]  /*2700*/  MOV R4, R2 ;  /* 0x0000000200047202 */ /* 0x000fe20000000f00 */
[----:B------:R-:W-:Y:S01]  /*2710*/  IMAD.MOV.U32 R5, RZ, RZ, R3 ;  /* 0x000000ffff057224 */ /* 0x000fe200078e0003 */
[----:B------:R-:W-:Y:S01]  /*2720*/  MOV R20, 0x2770 ;  /* 0x0000277000147802 */ /* 0x000fe20000000f00 */
[----:B------:R-:W-:Y:S01]  /*2730*/  IMAD.MOV.U32 R8, RZ, RZ, R14 ;  /* 0x000000ffff087224 */ /* 0x000fe200078e000e */
[----:B------:R-:W-:Y:S01]  /*2740*/  MOV R21, 0x0 ;  /* 0x0000000000157802 */ /* 0x000fe20000000f00 */
[----:B------:R-:W-:-:S07]  /*2750*/  IMAD.MOV.U32 R9, RZ, RZ, R15 ;  /* 0x000000ffff097224 */ /* 0x000fce00078e000f */
[----:B------:R-:W-:Y:S05]  /*2760*/  CALL.REL.NOINC `($__internal_2_$__cuda_sm20_dsqrt_rn_f64_mediumpath_v1) ;  /* 0x0000011800447944 */ /* 0x000fea0003c00000 */
.L_x_8:
[----:B------:R-:W-:Y:S05]  /*2770*/  BSYNC.RECONVERGENT B6 ;  /* 0x0000000000067941 */ /* 0x000fea0003800200 */
.L_x_7:
        /* <DEDUP_REMOVED lines=17> */
.L_x_10:
[----:B------:R-:W-:Y:S05]  /*2890*/  BSYNC.RECONVERGENT B6 ;  /* 0x0000000000067941 */ /* 0x000fea0003800200 */
.L_x_9:
[-C--:B------:R-:W-:Y:S01]  /*28a0*/  DMUL R26, R26, R52.reuse ;  /* 0x000000341a1a7228 */ /* 0x080fe20000000000 */
[----:B------:R-:W-:Y:S01]  /*28b0*/  UMOV UR4, 0xa0b5ed8d ;  /* 0xa0b5ed8d00047882 */ /* 0x000fe20000000000 */
[-C--:B------:R-:W-:Y:S01]  /*28c0*/  DMUL R30, R30, R52.reuse ;  /* 0x000000341e1e7228 */ /* 0x080fe20000000000 */
[----:B------:R-:W-:Y:S01]  /*28d0*/  UMOV UR5, 0x3eb0c6f7 ;  /* 0x3eb0c6f700057882 */ /* 0x000fe20000000000 */
[----:B------:R-:W-:-:S04]  /*28e0*/  DMUL R28, R28, R52 ;  /* 0x000000341c1c7228 */ /* 0x000fc80000000000 */
[-C--:B------:R-:W-:Y:S02]  /*28f0*/  DMUL R2, R70, R26.reuse ;  /* 0x0000001a46027228 */ /* 0x080fe40000000000 */
[----:B------:R-:W-:Y:S02]  /*2900*/  DMUL R110, R76, R26 ;  /* 0x0000001a4c6e7228 */ /* 0x000fe40000000000 */
[----:B------:R-:W-:Y:S02]  /*2910*/  DMUL R108, R78, R28 ;  /* 0x0000001c4e6c7228 */ /* 0x000fe40000000000 */
[-C--:B------:R-:W-:Y:S02]  /*2920*/  DMUL R94, R70, R30.reuse ;  /* 0x0000001e465e7228 */ /* 0x080fe40000000000 */
[----:B------:R-:W-:Y:S02]  /*2930*/  DFMA R2, R78, R30, R2 ;  /* 0x0000001e4e02722b */ /* 0x000fe40000000002 */
[----:B------:R-:W-:-:S02]  /*2940*/  DFMA R110, R70, R28, -R110 ;  /* 0x0000001c466e722b */ /* 0x000fc4000000086e */
[----:B------:R-:W-:Y:S02]  /*2950*/  DFMA R108, R76, R30, -R108 ;  /* 0x0000001e4c6c722b */ /* 0x000fe4000000086c */
[----:B------:R-:W-:Y:S02]  /*2960*/  DFMA R94, R78, R26, -R94 ;  /* 0x0000001a4e5e722b */ /* 0x000fe4000000085e */
[----:B------:R-:W-:-:S08]  /*2970*/  DFMA R16, R76, R28, R2 ;  /* 0x0000001c4c10722b */ /* 0x000fd00000000002 */
[----:B------:R-:W-:-:S08]  /*2980*/  DMUL R54, R16, R16 ;  /* 0x0000001010367228 */ /* 0x000fd00000000000 */
[----:B------:R-:W-:-:S08]  /*2990*/  DADD R44, -R54, 1 ;  /* 0x3ff00000362c7429 */ /* 0x000fd00000000100 */
[----:B------:R-:W-:-:S14]  /*29a0*/  DSETP.GT.AND P0, PT, R44, UR4, PT ;  /* 0x000000042c007e2a */ /* 0x000fdc000bf04000 */
[----:B------:R-:W-:Y:S05]  /*29b0*/  @!P0 BRA `(.L_x_11) ;  /* 0x0000008c00808947 */ /* 0x000fea0003800000 */
[----:B------:R0:W5:Y:S04]  /*29c0*/  LDL.64 R102, [R1+0x3c0] ;  /* 0x0003c00001667983 */ /* 0x0001680000100a00 */
[----:B------:R0:W5:Y:S04]  /*29d0*/  LDL.64 R92, [R1+0x388] ;  /* 0x00038800015c7983 */ /* 0x0001680000100a00 */
[----:B------:R0:W5:Y:S04]  /*29e0*/  LDL.64 R86, [R1+0x380] ;  /* 0x0003800001567983 */ /* 0x0001680000100a00 */
[----:B------:R0:W5:Y:S01]  /*29f0*/  LDL.64 R84, [R1+0x378] ;  /* 0x0003780001547983 */ /* 0x0001620000100a00 */
[----:B------:R-:W1:Y:S01]  /*2a00*/  MUFU.RCP64H R3, R45 ;  /* 0x0000002d00037308 */ /* 0x000e620000001800 */
[----:B------:R-:W-:Y:S01]  /*2a10*/  VIADD R2, R45, 0x300402 ;  /* 0x003004022d027836 */ /* 0x000fe20000000000 */
[----:B------:R-:W-:Y:S04]  /*2a20*/  BSSY.RECONVERGENT B6, `(.L_x_12) ;  /* 0x0000011000067945 */ /* 0x000fe80003800200 */
[----:B------:R-:W-:Y:S01]  /*2a30*/  FSETP.GEU.AND P0, PT, |R2|, 5.8789094863358348022e-39, PT ;  /* 0x004004020200780b */ /* 0x000fe20003f0e200 */
[----:B-1----:R-:W-:-:S08]  /*2a40*/  DFMA R4, -R44, R2, 1 ;  /* 0x3ff000002c04742b */ /* 0x002fd00000000102 */
[----:B------:R-:W-:-:S08]  /*2a50*/  DFMA R4, R4, R4, R4 ;  /* 0x000000040404722b */ /* 0x000fd00000000004 */
[----:B------:R-:W-:-:S08]  /*2a60*/  DFMA R4, R2, R4, R2 ;  /* 0x000000040204722b */ /* 0x000fd00000000002 */
[----:B------:R-:W-:-:S08]  /*2a70*/  DFMA R18, -R44, R4, 1 ;  /* 0x3ff000002c12742b */ /* 0x000fd00000000104 */
[----:B------:R-:W-:Y:S01]  /*2a80*/  DFMA R18, R4, R18, R4 ;  /* 0x000000120412722b */ /* 0x000fe20000000004 */
[----:B0-----:R-:W-:Y:S10]  /*2a90*/  @P0 BRA `(.L_x_13) ;  /* 0x0000000000240947 */ /* 0x001ff40003800000 */
[----:B------:R-:W-:Y:S01]  /*2aa0*/  LOP3.LUT R6, R45, 0x7fffffff, RZ, 0xc0, !PT ;  /* 0x7fffffff2d067812 */ /* 0x000fe200078ec0ff */
[----:B------:R-:W-:Y:S01]  /*2ab0*/  IMAD.MOV.U32 R4, RZ, RZ, R44 ;  /* 0x000000ffff047224 */ /* 0x000fe200078e002c */
[----:B------:R-:W-:Y:S01]  /*2ac0*/  MOV R5, R45 ;  /* 0x0000002d00057202 */ /* 0x000fe20000000f00 */
[----:B------:R-:W-:Y:S01]  /*2ad0*/  IMAD.MOV.U32 R21, RZ, RZ, 0x0 ;  /* 0x00000000ff157424 */ /* 0x000fe200078e00ff */
[----:B------:R-:W-:Y:S01]  /*2ae0*/  MOV R20, 0x2b10 ;  /* 0x00002b1000147802 */ /* 0x000fe20000000f00 */
[----:B------:R-:W-:-:S07]  /*2af0*/  VIADD R6, R6, 0xfff00000 ;  /* 0xfff0000006067836 */ /* 0x000fce0000000000 */
[----:B-----5:R-:W-:Y:S05]  /*2b00*/  CALL.REL.NOINC `($__internal_0_$__cuda_sm20_dblrcp_rn_slowpath_v3) ;  /* 0x0000010c00107944 */ /* 0x020fea0003c00000 */
[----:B------:R-:W-:Y:S01]  /*2b10*/  IMAD.MOV.U32 R18, RZ, RZ, R4 ;  /* 0x000000ffff127224 */ /* 0x000fe200078e0004 */
[----:B------:R-:W-:-:S07]  /*2b20*/  MOV R19, R5 ;  /* 0x0000000500137202 */ /* 0x000fce0000000f00 */
.L_x_13:
[----:B------:R-:W-:Y:S05]  /*2b30*/  BSYNC.RECONVERGENT B6 ;  /* 0x0000000000067941 */ /* 0x000fea0003800200 */
.L_x_12:
[----:B-----5:R-:W-:Y:S01]  /*2b40*/  DADD R86, -R46, R86 ;  /* 0x000000002e567229 */ /* 0x020fe20000000156 */
[----:B------:R-:W-:Y:S01]  /*2b50*/  IMAD.MOV.U32 R10, RZ, RZ, 0x0 ;  /* 0x00000000ff0a7424 */ /* 0x000fe200078e00ff */
[----:B------:R-:W-:Y:S01]  /*2b60*/  DADD R38, -R38, R62 ;  /* 0x0000000026267229 */ /* 0x000fe2000000013e */
[----:B------:R-:W-:Y:S01]  /*2b70*/  IMAD.MOV.U32 R11, RZ, RZ, 0x3fd80000 ;  /* 0x3fd80000ff0b7424 */ /* 0x000fe200078e00ff */
[----:B------:R-:W-:Y:S01]  /*2b80*/  DADD R84, -R100, R84 ;  /* 0x0000000064547229 */ /* 0x000fe20000000154 */
[----:B------:R-:W-:Y:S01]  /*2b90*/  BSSY.RECONVERGENT B6, `(.L_x_14) ;  /* 0x000003a000067945 */ /* 0x000fe20003800200 */
[----:B------:R-:W-:Y:S02]  /*2ba0*/  DADD R24, -R24, R68 ;  /* 0x0000000018187229 */ /* 0x000fe40000000144 */
[----:B------:R-:W-:Y:S02]  /*2bb0*/  DMUL R108, R108, R86 ;  /* 0x000000566c6c7228 */ /* 0x000fe40000000000 */
[----:B------:R-:W-:-:S02]  /*2bc0*/  DMUL R2, R70, R38 ;  /* 0x0000002646027228 */ /* 0x000fc40000000000 */
[----:B------:R-:W-:Y:S02]  /*2bd0*/  DADD R92, -R22, R92 ;  /* 0x00000000165c7229 */ /* 0x000fe4000000015c */
[----:B------:R-:W-:Y:S02]  /*2be0*/  DMUL R38, R26, R38 ;  /* 0x000000261a267228 */ /* 0x000fe40000000000 */
[----:B------:R-:W-:Y:S02]  /*2bf0*/  DFMA R108, R110, R84, R108 ;  /* 0x000000546e6c722b */ /* 0x000fe4000000006c */
[----:B------:R-:W-:Y:S02]  /*2c00*/  DADD R36, -R36, R60 ;  /* 0x0000000024247229 */ /* 0x000fe4000000013c */
[-C--:B------:R-:W-:Y:S02]  /*2c10*/  DFMA R2, R78, R24.reuse, R2 ;  /* 0x000000184e02722b */ /* 0x080fe40000000002 */
[----:B------:R-:W-:-:S02]  /*2c20*/  DFMA R38, R30, R24, R38 ;  /* 0x000000181e26722b */ /* 0x000fc40000000026 */
[----:B------:R-:W-:-:S04]  /*2c30*/  DFMA R94, R94, R92, R108 ;  /* 0x0000005c5e5e722b */ /* 0x000fc8000000006c */
[-C--:B------:R-:W-:Y:S02]  /*2c40*/  DFMA R2, R76, R36.reuse, R2 ;  /* 0x000000244c02722b */ /* 0x080fe40000000002 */
[----:B------:R-:W-:Y:S02]  /*2c50*/  DFMA R38, R28, R36, R38 ;  /* 0x000000241c26722b */ /* 0x000fe40000000026 */
[----:B------:R-:W-:-:S06]  /*2c60*/  DMUL R118, R94, R18 ;  /* 0x000000125e767228 */ /* 0x000fcc0000000000 */
[----:B------:R-:W-:Y:S02]  /*2c70*/  DFMA R46, R16, -R38, R2 ;  /* 0x80000026102e722b */ /* 0x000fe40000000002 */
[----:B------:R-:W-:Y:S02]  /*2c80*/  DMUL R4, R118, R118 ;  /* 0x0000007676047228 */ /* 0x000fe40000000000 */
[----:B------:R-:W-:-:S04]  /*2c90*/  DFMA R36, -R16, R2, R38 ;  /* 0x000000021024722b */ /* 0x000fc80000000126 */
[----:B------:R-:W-:Y:S02]  /*2ca0*/  DMUL R46, R46, R18 ;  /* 0x000000122e2e7228 */ /* 0x000fe40000000000 */
[----:B------:R-:W-:Y:S02]  /*2cb0*/  DMUL R4, R44, R4 ;  /* 0x000000042c047228 */ /* 0x000fe40000000000 */
[----:B------:R-:W-:-:S04]  /*2cc0*/  DMUL R36, R36, R18 ;  /* 0x0000001224247228 */ /* 0x000fc80000000000 */
[----:B------:R-:W-:Y:S02]  /*2cd0*/  DMUL R148, R46, R46 ;  /* 0x0000002e2e947228 */ /* 0x000fe40000000000 */
[----:B------:R-:W-:Y:S02]  /*2ce0*/  DFMA R22, R102, R102, R4 ;  /* 0x000000666616722b */ /* 0x000fe40000000004 */
[----:B------:R-:W-:Y:S02]  /*2cf0*/  DMUL R172, R36, R36 ;  /* 0x0000002424ac7228 */ /* 0x000fe40000000000 */
[----:B------:R-:W-:-:S04]  /*2d00*/  DADD R164, R46, R46 ;  /* 0x000000002ea47229 */ /* 0x000fc8000000002e */
[----:B------:R-:W-:-:S04]  /*2d10*/  DADD R166, R22, R148 ;  /* 0x0000000016a67229 */ /* 0x000fc80000000094 */
[----:B------:R-:W-:-:S04]  /*2d20*/  DMUL R2, R36, R164 ;  /* 0x000000a424027228 */ /* 0x000fc80000000000 */
[----:B------:R-:W-:-:S08]  /*2d30*/  DADD R4, R172, R166 ;  /* 0x00000000ac047229 */ /* 0x000fd000000000a6 */
[----:B------:R-:W-:-:S06]  /*2d40*/  DFMA R4, R16, R2, R4 ;  /* 0x000000021004722b */ /* 0x000fcc0000000004 */
[----:B------:R-:W0:Y:S04]  /*2d50*/  MUFU.RSQ64H R7, R5 ;  /* 0x0000000500077308 */ /* 0x000e280000001c00 */
[----:B------:R-:W-:-:S05]  /*2d60*/  VIADD R6, R5, 0xfcb00000 ;  /* 0xfcb0000005067836 */ /* 0x000fca0000000000 */
[----:B------:R-:W-:Y:S01]  /*2d70*/  ISETP.GE.U32.AND P0, PT, R6, 0x7ca00000, PT ;  /* 0x7ca000000600780c */ /* 0x000fe20003f06070 */
[----:B0-----:R-:W-:-:S08]  /*2d80*/  DMUL R2, R6, R6 ;  /* 0x0000000606027228 */ /* 0x001fd00000000000 */
[----:B------:R-:W-:Y:S02]  /*2d90*/  DFMA R8, R4, -R2, 1 ;  /* 0x3ff000000408742b */ /* 0x000fe40000000802 */
[-C--:B------:R-:W-:Y:S02]  /*2da0*/  DMUL R2, R70, R86.reuse ;  /* 0x0000005646027228 */ /* 0x080fe40000000000 */
[----:B------:R-:W-:-:S04]  /*2db0*/  DMUL R86, R26, R86 ;  /* 0x000000561a567228 */ /* 0x000fc80000000000 */
[----:B------:R-:W-:Y:S02]  /*2dc0*/  DFMA R10, R8, R10, 0.5 ;  /* 0x3fe00000080a742b */ /* 0x000fe4000000000a */
[----:B------:R-:W-:Y:S02]  /*2dd0*/  DMUL R12, R6, R8 ;  /* 0x00000008060c7228 */ /* 0x000fe40000000000 */
[-C--:B------:R-:W-:Y:S02]  /*2de0*/  DFMA R8, R78, R84.reuse, R2 ;  /* 0x000000544e08722b */ /* 0x080fe40000000002 */
[----:B------:R-:W-:-:S04]  /*2df0*/  DFMA R86, R30, R84, R86 ;  /* 0x000000541e56722b */ /* 0x000fc80000000056 */
[----:B------:R-:W-:Y:S02]  /*2e00*/  DFMA R2, R10, R12, R6 ;  /* 0x0000000c0a02722b */ /* 0x000fe40000000006 */
[-C--:B------:R-:W-:Y:S02]  /*2e10*/  DFMA R8, R76, R92.reuse, R8 ;  /* 0x0000005c4c08722b */ /* 0x080fe40000000008 */
[----:B------:R-:W-:-:S04]  /*2e20*/  DFMA R86, R28, R92, R86 ;  /* 0x0000005c1c56722b */ /* 0x000fc80000000056 */
[----:B------:R-:W-:Y:S02]  /*2e30*/  DMUL R12, R4, R2 ;  /* 0x00000002040c7228 */ /* 0x000fe40000000000 */
[----:B------:R-:W-:Y:S01]  /*2e40*/  IADD3 R11, PT, PT, R3, -0x100000, RZ ;  /* 0xfff00000030b7810 */ /* 0x000fe20007ffe0ff */
[----:B------:R-:W-:Y:S01]  /*2e50*/  IMAD.MOV.U32 R10, RZ, RZ, R2 ;  /* 0x000000ffff0a7224 */ /* 0x000fe200078e0002 */
[C---:B------:R-:W-:Y:S02]  /*2e60*/  DFMA R38, R16.reuse, -R86, R8 ;  /* 0x800000561026722b */ /* 0x040fe40000000008 */
[----:B------:R-:W-:Y:S02]  /*2e70*/  DFMA R24, -R16, R8, R86 ;  /* 0x000000081018722b */ /* 0x000fe40000000156 */
[----:B------:R-:W-:-:S04]  /*2e80*/  DFMA R8, R12, -R12, R4 ;  /* 0x8000000c0c08722b */ /* 0x000fc80000000004 */
[-C--:B------:R-:W-:Y:S02]  /*2e90*/  DMUL R38, R38, R18.reuse ;  /* 0x0000001226267228 */ /* 0x080fe40000000000 */
[----:B------:R-:W-:Y:S02]  /*2ea0*/  DMUL R24, R24, R18 ;  /* 0x0000001218187228 */ /* 0x000fe40000000000 */
[----:B------:R-:W-:Y:S01]  /*2eb0*/  DFMA R62, R8, R10, R12 ;  /* 0x0000000a083e722b */ /* 0x000fe2000000000c */
[----:B------:R-:W-:Y:S10]  /*2ec0*/  @!P0 BRA `(.L_x_15) ;  /* 0x0000000000188947 */ /* 0x000ff40003800000 */
[----:B------:R-:W-:Y:S01]  /*2ed0*/  IMAD.MOV.U32 R10, RZ, RZ, R2 ;  /* 0x000000ffff0a7224 */ /* 0x000fe200078e0002 */
[----:B------:R-:W-:Y:S01]  /*2ee0*/  MOV R20, 0x2f10 ;  /* 0x00002f1000147802 */ /* 0x000fe20000000f00 */
[----:B------:R-:W-:-:S07]  /*2ef0*/  IMAD.MOV.U32 R21, RZ, RZ, 0x0 ;  /* 0x00000000ff157424 */ /* 0x000fce00078e00ff */
[----:B------:R-:W-:Y:S05]  /*2f00*/  CALL.REL.NOINC `($__internal_2_$__cuda_sm20_dsqrt_rn_f64_mediumpath_v1) ;  /* 0x00000110005c7944 */ /* 0x000fea0003c00000 */
[----:B------:R-:W-:Y:S01]  /*2f10*/  MOV R62, R4 ;  /* 0x00000004003e7202 */ /* 0x000fe20000000f00 */
[----:B------:R-:W-:-:S07]  /*2f20*/  IMAD.MOV.U32 R63, RZ, RZ, R5 ;  /* 0x000000ffff3f7224 */ /* 0x000fce00078e0005 */
.L_x_15:
[----:B------:R-:W-:Y:S05]  /*2f30*/  BSYNC.RECONVERGENT B6 ;  /* 0x0000000000067941 */ /* 0x000fea0003800200 */
.L_x_14:
[--C-:B------:R-:W-:Y:S01]  /*2f40*/  DADD R60, R36, R62.reuse ;  /* 0x00000000243c7229 */ /* 0x100fe2000000003e */
[----:B------:R-:W-:Y:S01]  /*2f50*/  BSSY.RECONVERGENT B0, `(.L_x_16) ;  /* 0x000005a000007945 */ /* 0x000fe20003800200 */
[----:B------:R-:W-:Y:S01]  /*2f60*/  DMUL R126, R16, R46 ;  /* 0x0000002e107e7228 */ /* 0x000fe20000000000 */
[----:B------:R-:W-:Y:S01]  /*2f70*/  IMAD.MOV.U32 R33, RZ, RZ, -0x3ff ;  /* 0xfffffc01ff217424 */ /* 0x000fe200078e00ff */
[----:B------:R-:W-:Y:S02]  /*2f80*/  DADD R100, R46, R62 ;  /* 0x000000002e647229 */ /* 0x000fe4000000003e */
[----:B------:R-:W-:-:S04]  /*2f90*/  DMUL R92, R16, R36 ;  /* 0x00000024105c7228 */ /* 0x000fc80000000000 */
[----:B------:R-:W-:-:S10]  /*2fa0*/  DADD R60, R60, R126 ;  /* 0x000000003c3c7229 */ /* 0x000fd4000000007e */
[----:B------:R-:W-:Y:S01]  /*2fb0*/  ISETP.GT.AND P0, PT, R61, 0xfffff, PT ;  /* 0x000fffff3d00780c */ /* 0x000fe20003f04270 */
[----:B------:R-:W-:Y:S01]  /*2fc0*/  IMAD.MOV.U32 R4, RZ, RZ, R60 ;  /* 0x000000ffff047224 */ /* 0x000fe200078e003c */
[----:B------:R-:W-:Y:S01]  /*2fd0*/  MOV R0, R61 ;  /* 0x0000003d00007202 */ /* 0x000fe20000000f00 */
[----:B------:R-:W-:Y:S01]  /*2fe0*/  IMAD.MOV.U32 R5, RZ, RZ, R61 ;  /* 0x000000ffff057224 */ /* 0x000fe200078e003d */
[----:B------:R-:W-:-:S09]  /*2ff0*/  MOV R6, R60 ;  /* 0x0000003c00067202 */ /* 0x000fd20000000f00 */
[----:B------:R-:W-:Y:S01]  /*3000*/  @!P0 DMUL R4, R60, 1.80143985094819840000e+16 ;  /* 0x435000003c048828 */ /* 0x000fe20000000000 */
[----:B------:R-:W-:-:S09]  /*3010*/  @!P0 IMAD.MOV.U32 R33, RZ, RZ, -0x435 ;  /* 0xfffffbcbff218424 */ /* 0x000fd200078e00ff */
[----:B------:R-:W-:Y:S02]  /*3020*/  @!P0 IMAD.MOV.U32 R0, RZ, RZ, R5 ;  /* 0x000000ffff008224 */ /* 0x000fe400078e0005 */
[----:B------:R-:W-:Y:S02]  /*3030*/  @!P0 IMAD.MOV.U32 R6, RZ, RZ, R4 ;  /* 0x000000ffff068224 */ /* 0x000fe400078e0004 */
[----:B------:R-:W-:-:S05]  /*3040*/  VIADD R2, R0, 0xffffffff ;  /* 0xffffffff00027836 */ /* 0x000fca0000000000 */
[----:B------:R-:W-:Y:S01]  /*3050*/  ISETP.GT.U32.AND P1, PT, R2, 0x7feffffe, PT ;  /* 0x7feffffe0200780c */ /* 0x000fe20003f24070 */
[----:B------:R-:W-:-:S12]  /*3060*/  DADD R2, R100, R92 ;  /* 0x0000000064027229 */ /* 0x000fd8000000005c */
[----:B------:R-:W-:Y:S05]  /*3070*/  @P1 BRA `(.L_x_17) ;  /* 0x0000000400041947 */ /* 0x000fea0003800000 */
[----:B------:R-:W-:Y:S01]  /*3080*/  LOP3.LUT R4, R0, 0xfffff, RZ, 0xc0, !PT ;  /* 0x000fffff00047812 */ /* 0x000fe200078ec0ff */
[----:B------:R-:W-:Y:S01]  /*3090*/  IMAD.MOV.U32 R8, RZ, RZ, RZ ;  /* 0x000000ffff087224 */ /* 0x000fe200078e00ff */
[----:B------:R-:W-:Y:S01]  /*30a0*/  MOV R15, 0x3ed0ee25 ;  /* 0x3ed0ee25000f7802 */ /* 0x000fe20000000f00 */
[----:B------:R-:W-:Y:S01]  /*30b0*/  IMAD.MOV.U32 R14, RZ, RZ, -0x748574fc ;  /* 0x8b7a8b04ff0e7424 */ /* 0x000fe200078e00ff */
[----:B------:R-:W-:Y:S01]  /*30c0*/  LOP3.LUT R5, R4, 0x3ff00000, RZ, 0xfc, !PT ;  /* 0x3ff0000004057812 */ /* 0x000fe200078efcff */
[----:B------:R-:W-:Y:S01]  /*30d0*/  IMAD.MOV.U32 R4, RZ, RZ, R6 ;  /* 0x000000ffff047224 */ /* 0x000fe200078e0006 */
[----:B------:R-:W-:Y:S01]  /*30e0*/  UMOV UR4, 0x3ae80f1e ;  /* 0x3ae80f1e00047882 */ /* 0x000fe20000000000 */
[----:B------:R-:W-:Y:S01]  /*30f0*/  UMOV UR5, 0x3eb1380b ;  /* 0x3eb1380b00057882 */ /* 0x000fe20000000000 */
[----:B------:R-:W-:Y:S01]  /*3100*/  ISETP.GE.U32.AND P0, PT, R5, 0x3ff6a09f, PT ;  /* 0x3ff6a09f0500780c */ /* 0x000fe20003f06070 */
[----:B------:R-:W-:Y:S01]  /*3110*/  UMOV UR6, 0x80000000 ;  /* 0x8000000000067882 */ /* 0x000fe20000000000 */
[----:B------:R-:W-:Y:S01]  /*3120*/  LEA.HI R33, R0, R33, RZ, 0xc ;  /* 0x0000002100217211 */ /* 0x000fe200078f60ff */
[----:B------:R-:W-:-:S10]  /*3130*/  UMOV UR7, 0x43300000 ;  /* 0x4330000000077882 */ /* 0x000fd40000000000 */
[----:B------:R-:W-:Y:S01]  /*3140*/  @P0 IADD3 R7, PT, PT, R5, -0x100000, RZ ;  /* 0xfff0000005070810 */ /* 0x000fe20007ffe0ff */
[----:B------:R-:W-:-:S04]  /*3150*/  @P0 VIADD R33, R33, 0x1 ;  /* 0x0000000121210836 */ /* 0x000fc80000000000 */
[----:B------:R-:W-:Y:S01]  /*3160*/  @P0 IMAD.MOV.U32 R5, RZ, RZ, R7 ;  /* 0x000000ffff050224 */ /* 0x000fe200078e0007 */
[----:B------:R-:W-:Y:S01]  /*3170*/  LOP3.LUT R32, R33, 0x80000000, RZ, 0x3c, !PT ;  /* 0x8000000021207812 */ /* 0x000fe200078e3cff */
[----:B------:R-:W-:-:S04]  /*3180*/  IMAD.MOV.U32 R33, RZ, RZ, 0x43300000 ;  /* 0x43300000ff217424 */ /* 0x000fc800078e00ff */
[C---:B------:R-:W-:Y:S02]  /*3190*/  DADD R6, R4.reuse, 1 ;  /* 0x3ff0000004067429 */ /* 0x040fe40000000000 */
[----:B------:R-:W-:Y:S02]  /*31a0*/  DADD R4, R4, -1 ;  /* 0xbff0000004047429 */ /* 0x000fe40000000000 */
[----:B------:R-:W-:Y:S01]  /*31b0*/  DADD R32, R32, -UR6 ;  /* 0x8000000620207e29 */ /* 0x000fe20008000000 */
[----:B------:R-:W-:Y:S01]  /*31c0*/  UMOV UR6, 0xfefa39ef ;  /* 0xfefa39ef00067882 */ /* 0x000fe20000000000 */
[----:B------:R-:W0:Y:S01]  /*31d0*/  MUFU.RCP64H R9, R7 ;  /* 0x0000000700097308 */ /* 0x000e220000001800 */
[----:B------:R-:W-:Y:S01]  /*31e0*/  UMOV UR7, 0x3fe62e42 ;  /* 0x3fe62e4200077882 */ /* 0x000fe20000000000 */
[----:B0-----:R-:W-:-:S08]  /*31f0*/  DFMA R10, -R6, R8, 1 ;  /* 0x3ff00000060a742b */ /* 0x001fd00000000108 */
[----:B------:R-:W-:-:S08]  /*3200*/  DFMA R10, R10, R10, R10 ;  /* 0x0000000a0a0a722b */ /* 0x000fd0000000000a */
[----:B------:R-:W-:-:S08]  /*3210*/  DFMA R10, R8, R10, R8 ;  /* 0x0000000a080a722b */ /* 0x000fd00000000008 */
[----:B------:R-:W-:-:S08]  /*3220*/  DMUL R8, R4, R10 ;  /* 0x0000000a04087228 */ /* 0x000fd00000000000 */
[----:B------:R-:W-:-:S08]  /*3230*/  DFMA R8, R4, R10, R8 ;  /* 0x0000000a0408722b */ /* 0x000fd00000000008 */
[----:B------:R-:W-:Y:S02]  /*3240*/  DMUL R12, R8, R8 ;  /* 0x00000008080c7228 */ /* 0x000fe40000000000 */
[----:B------:R-:W-:-:S06]  /*3250*/  DFMA R86, R32, UR6, R8 ;  /* 0x0000000620567c2b */ /* 0x000fcc0008000008 */
[----:B------:R-:W-:Y:S01]  /*3260*/  DFMA R6, R12, UR4, R14 ;  /* 0x000000040c067c2b */ /* 0x000fe2000800000e */
[----:B------:R-:W-:Y:S01]  /*3270*/  UMOV UR4, 0x9f02676f ;  /* 0x9f02676f00047882 */ /* 0x000fe20000000000 */
[----:B------:R-:W-:Y:S01]  /*3280*/  UMOV UR5, 0x3ef3b266 ;  /* 0x3ef3b26600057882 */ /* 0x000fe20000000000 */
[----:B------:R-:W-:-:S05]  /*3290*/  DADD R14, R4, -R8 ;  /* 0x00000000040e7229 */ /* 0x000fca0000000808 */
[----:B------:R-:W-:Y:S01]  /*32a0*/  DFMA R6, R12, R6, UR4 ;  /* 0x000000040c067e2b */ /* 0x000fe20008000006 */
[----:B------:R-:W-:Y:S01]  /*32b0*/  UMOV UR4, 0xa9ab0956 ;  /* 0xa9ab095600047882 */ /* 0x000fe20000000000 */
[----:B------:R-:W-:Y:S01]  /*32c0*/  UMOV UR5, 0x3f1745cb ;  /* 0x3f1745cb00057882 */ /* 0x000fe20000000000 */
[----:B------:R-:W-:-:S05]  /*32d0*/  DADD R14, R14, R14 ;  /* 0x000000000e0e7229 */ /* 0x000fca000000000e */
[----:B------:R-:W-:Y:S01]  /*32e0*/  DFMA R6, R12, R6, UR4 ;  /* 0x000000040c067e2b */ /* 0x000fe20008000006 */
[----:B------:R-:W-:Y:S01]  /*32f0*/  UMOV UR4, 0x2d1b5154 ;  /* 0x2d1b515400047882 */ /* 0x000fe20000000000 */
[----:B------:R-:W-:Y:S01]  /*3300*/  UMOV UR5, 0x3f3c71c7 ;  /* 0x3f3c71c700057882 */ /* 0x000fe20000000000 */
[----:B------:R-:W-:-:S05]  /*3310*/  DFMA R14, R4, -R8, R14 ;  /* 0x80000008040e722b */ /* 0x000fca000000000e */
[----:B------:R-:W-:Y:S01]  /*3320*/  DFMA R6, R12, R6, UR4 ;  /* 0x000000040c067e2b */ /* 0x000fe20008000006 */
[----:B------:R-:W-:Y:S01]  /*3330*/  UMOV UR4, 0x923be72d ;  /* 0x923be72d00047882 */ /* 0x000fe20000000000 */
[----:B------:R-:W-:Y:S01]  /*3340*/  UMOV UR5, 0x3f624924 ;  /* 0x3f62492400057882 */ /* 0x000fe20000000000 */
[----:B------:R-:W-:-:S05]  /*3350*/  DMUL R14, R10, R14 ;  /* 0x0000000e0a0e7228 */ /* 0x000fca0000000000 */
[----:B------:R-:W-:Y:S01]  /*3360*/  DFMA R6, R12, R6, UR4 ;  /* 0x000000040c067e2b */ /* 0x000fe20008000006 */
[----:B------:R-:W-:Y:S01]  /*3370*/  UMOV UR4, 0x9999a3c4 ;  /* 0x9999a3c400047882 */ /* 0x000fe20000000000 */
[----:B------:R-:W-:-:S06]  /*3380*/  UMOV UR5, 0x3f899999 ;  /* 0x3f89999900057882 */ /* 0x000fcc0000000000 */
[----:B------:R-:W-:Y:S01]  /*3390*/  DFMA R6, R12, R6, UR4 ;  /* 0x000000040c067e2b */ /* 0x000fe20008000006 */
[----:B------:R-:W-:Y:S01]  /*33a0*/  UMOV UR4, 0x55555554 ;  /* 0x5555555400047882 */ /* 0x000fe20000000000 */
[----:B------:R-:W-:-:S06]  /*33b0*/  UMOV UR5, 0x3fb55555 ;  /* 0x3fb5555500057882 */ /* 0x000fcc0000000000 */
[----:B------:R-:W-:Y:S01]  /*33c0*/  DFMA R6, R12, R6, UR4 ;  /* 0x000000040c067e2b */ /* 0x000fe20008000006 */
[----:B------:R-:W-:Y:S01]  /*33d0*/  UMOV UR4, 0xfefa39ef ;  /* 0xfefa39ef00047882 */ /* 0x000fe20000000000 */
[----:B------:R-:W-:Y:S02]  /*33e0*/  UMOV UR5, 0x3fe62e42 ;  /* 0x3fe62e4200057882 */ /* 0x000fe40000000000 */
[----:B------:R-:W-:Y:S01]  /*33f0*/  DFMA R4, R32, -UR4, R86 ;  /* 0x8000000420047c2b */ /* 0x000fe20008000056 */
[----:B------:R-:W-:Y:S01]  /*3400*/  UMOV UR4, 0x3b39803f ;  /* 0x3b39803f00047882 */ /* 0x000fe20000000000 */
[----:B------:R-:W-:Y:S02]  /*3410*/  UMOV UR5, 0x3c7abc9e ;  /* 0x3c7abc9e00057882 */ /* 0x000fe40000000000 */
[----:B------:R-:W-:-:S04]  /*3420*/  DMUL R6, R12, R6 ;  /* 0x000000060c067228 */ /* 0x000fc80000000000 */
[----:B------:R-:W-:-:S04]  /*3430*/  DADD R4, -R8, R4 ;  /* 0x0000000008047229 */ /* 0x000fc80000000104 */
[----:B------:R-:W-:-:S08]  /*3440*/  DFMA R6, R8, R6, R14 ;  /* 0x000000060806722b */ /* 0x000fd0000000000e */
[----:B------:R-:W-:-:S08]  /*3450*/  DADD R4, R6, -R4 ;  /* 0x0000000006047229 */ /* 0x000fd00000000804 */
[----:B------:R-:W-:-:S08]  /*3460*/  DFMA R4, R32, UR4, R4 ;  /* 0x0000000420047c2b */ /* 0x000fd00008000004 */
[----:B------:R-:W-:Y:S01]  /*3470*/  DADD R86, R86, R4 ;  /* 0x0000000056567229 */ /* 0x000fe20000000004 */
[----:B------:R-:W-:Y:S10]  /*3480*/  BRA `(.L_x_18) ;  /* 0x0000000000187947 */ /* 0x000ff40003800000 */
.L_x_17:
[----:B------:R-:W-:Y:S01]  /*3490*/  IMAD.MOV.U32 R6, RZ, RZ, 0x0 ;  /* 0x00000000ff067424 */ /* 0x000fe200078e00ff */
[----:B------:R-:W-:Y:S02]  /*34a0*/  MOV R7, 0x7ff00000 ;  /* 0x7ff0000000077802 */ /* 0x000fe40000000f00 */
[----:B------:R-:W-:-:S04]  /*34b0*/  LOP3.LUT P0, RZ, R5, 0x7fffffff, RZ, 0xc0, !PT ;  /* 0x7fffffff05ff7812 */ /* 0x000fc8000780c0ff */
[----:B------:R-:W-:-:S10]  /*34c0*/  DFMA R6, R4, R6, +INF ;  /* 0x7ff000000406742b */ /* 0x000fd40000000006 */
[----:B------:R-:W-:Y:S02]  /*34d0*/  FSEL R86, R6, RZ, P0 ;  /* 0x000000ff06567208 */ /* 0x000fe40000000000 */
[----:B------:R-:W-:-:S07]  /*34e0*/  FSEL R87, R7, -QNAN , P0 ;  /* 0xfff0000007577808 */ /* 0x000fce0000000000 */
.L_x_18:
[----:B------:R-:W-:Y:S05]  /*34f0*/  BSYNC.RECONVERGENT B0 ;  /* 0x0000000000007941 */ /* 0x000fea0003800200 */
.L_x_16:
[----:B------:R-:W-:Y:S01]  /*3500*/  ISETP.GT.AND P0, PT, R3, 0xfffff, PT ;  /* 0x000fffff0300780c */ /* 0x000fe20003f04270 */
[----:B------:R-:W-:Y:S01]  /*3510*/  IMAD.MOV.U32 R0, RZ, RZ, R3 ;  /* 0x000000ffff007224 */ /* 0x000fe200078e0003 */
[----:B------:R-:W-:Y:S01]  /*3520*/  BSSY.RECONVERGENT B0, `(.L_x_19) ;  /* 0x0000051000007945 */ /* 0x000fe20003800200 */
[----:B------:R-:W-:Y:S02]  /*3530*/  IMAD.MOV.U32 R4, RZ, RZ, R2 ;  /* 0x000000ffff047224 */ /* 0x000fe400078e0002 */
[----:B------:R-:W-:-:S08]  /*3540*/  IMAD.MOV.U32 R15, RZ, RZ, -0x3ff ;  /* 0xfffffc01ff0f7424 */ /* 0x000fd000078e00ff */
[----:B------:R-:W-:Y:S01]  /*3550*/  @!P0 DMUL R2, R2, 1.80143985094819840000e+16 ;  /* 0x4350000002028828 */ /* 0x000fe20000000000 */
[----:B------:R-:W-:-:S09]  /*3560*/  @!P0 IMAD.MOV.U32 R15, RZ, RZ, -0x435 ;  /* 0xfffffbcbff0f8424 */ /* 0x000fd200078e00ff */
[----:B------:R-:W-:Y:S02]  /*3570*/  @!P0 IMAD.MOV.U32 R0, RZ, RZ, R3 ;  /* 0x000000ffff008224 */ /* 0x000fe400078e0003 */
[----:B------:R-:W-:-:S03]  /*3580*/  @!P0 IMAD.MOV.U32 R4, RZ, RZ, R2 ;  /* 0x000000ffff048224 */ /* 0x000fc600078e0002 */
[----:B------:R-:W-:-:S04]  /*3590*/  IADD3 R5, PT, PT, R0, -0x1, RZ ;  /* 0xffffffff00057810 */ /* 0x000fc80007ffe0ff */
[----:B------:R-:W-:-:S13]  /*35a0*/  ISETP.GT.U32.AND P1, PT, R5, 0x7feffffe, PT ;  /* 0x7feffffe0500780c */ /* 0x000fda0003f24070 */
[----:B------:R-:W-:Y:S05]  /*35b0*/  @P1 BRA `(.L_x_20) ;  /* 0x0000000400041947 */ /* 0x000fea0003800000 */
[----:B------:R-:W-:Y:S01]  /*35c0*/  LOP3.LUT R2, R0, 0xfffff, RZ, 0xc0, !PT ;  /* 0x000fffff00027812 */ /* 0x000fe200078ec0ff */
[----:B------:R-:W-:Y:S01]  /*35d0*/  IMAD.MOV.U32 R6, RZ, RZ, RZ ;  /* 0x000000ffff067224 */ /* 0x000fe200078e00ff */
[----:B------:R-:W-:Y:S01]  /*35e0*/  MOV R12, 0x8b7a8b04 ;  /* 0x8b7a8b04000c7802 */ /* 0x000fe20000000f00 */
[----:B------:R-:W-:Y:S01]  /*35f0*/  IMAD.MOV.U32 R13, RZ, RZ, 0x3ed0ee25 ;  /* 0x3ed0ee25ff0d7424 */ /* 0x000fe200078e00ff */
[----:B------:R-:W-:Y:S01]  /*3600*/  LOP3.LUT R3, R2, 0x3ff00000, RZ, 0xfc, !PT ;  /* 0x3ff0000002037812 */ /* 0x000fe200078efcff */
[----:B------:R-:W-:Y:S01]  /*3610*/  UMOV UR4, 0x3ae80f1e ;  /* 0x3ae80f1e00047882 */ /* 0x000fe20000000000 */
[----:B------:R-:W-:Y:S01]  /*3620*/  MOV R2, R4 ;  /* 0x0000000400027202 */ /* 0x000fe20000000f00 */
[----:B------:R-:W-:Y:S01]  /*3630*/  UMOV UR5, 0x3eb1380b ;  /* 0x3eb1380b00057882 */ /* 0x000fe20000000000 */
[----:B------:R-:W-:Y:S01]  /*3640*/  ISETP.GE.U32.AND P0, PT, R3, 0x3ff6a09f, PT ;  /* 0x3ff6a09f0300780c */ /* 0x000fe20003f06070 */
[----:B------:R-:W-:Y:S01]  /*3650*/  UMOV UR6, 0x80000000 ;  /* 0x8000000000067882 */ /* 0x000fe20000000000 */
[----:B------:R-:W-:Y:S01]  /*3660*/  LEA.HI R15, R0, R15, RZ, 0xc ;  /* 0x0000000f000f7211 */ /* 0x000fe200078f60ff */
[----:B------:R-:W-:-:S10]  /*3670*/  UMOV UR7, 0x43300000 ;  /* 0x4330000000077882 */ /* 0x000fd40000000000 */
[----:B------:R-:W-:Y:S02]  /*3680*/  @P0 VIADD R5, R3, 0xfff00000 ;  /* 0xfff0000003050836 */ /* 0x000fe40000000000 */
[----:B------:R-:W-:Y:S02]  /*3690*/  @P0 VIADD R15, R15, 0x1 ;  /* 0x000000010f0f0836 */ /* 0x000fe40000000000 */
[----:B------:R-:W-:-:S03]  /*36a0*/  @P0 IMAD.MOV.U32 R3, RZ, RZ, R5 ;  /* 0x000000ffff030224 */ /* 0x000fc600078e0005 */
[----:B------:R-:W-:Y:S01]  /*36b0*/  LOP3.LUT R14, R15, 0x80000000, RZ, 0x3c, !PT ;  /* 0x800000000f0e7812 */ /* 0x000fe200078e3cff */
[----:B------:R-:W-:Y:S02]  /*36c0*/  IMAD.MOV.U32 R15, RZ, RZ, 0x43300000 ;  /* 0x43300000ff0f7424 */ /* 0x000fe400078e00ff */
        /* <DEDUP_REMOVED lines=48> */
.L_x_20:
[----:B------:R-:W-:Y:S01]  /*39d0*/  MOV R4, 0x0 ;  /* 0x0000000000047802 */ /* 0x000fe20000000f00 */
[----:B------:R-:W-:Y:S01]  /*39e0*/  IMAD.MOV.U32 R5, RZ, RZ, 0x7ff00000 ;  /* 0x7ff00000ff057424 */ /* 0x000fe200078e00ff */
[----:B------:R-:W-:-:S05]  /*39f0*/  LOP3.LUT P0, RZ, R3, 0x7fffffff, RZ, 0xc0, !PT ;  /* 0x7fffffff03ff7812 */ /* 0x000fca000780c0ff */
[----:B------:R-:W-:-:S10]  /*3a00*/  DFMA R4, R2, R4, +INF ;  /* 0x7ff000000204742b */ /* 0x000fd40000000004 */
[----:B------:R-:W-:Y:S02]  /*3a10*/  FSEL R84, R4, RZ, P0 ;  /* 0x000000ff04547208 */ /* 0x000fe40000000000 */
[----:B------:R-:W-:-:S07]  /*3a20*/  FSEL R85, R5, -QNAN , P0 ;  /* 0xfff0000005557808 */ /* 0x000fce0000000000 */
.L_x_21:
[----:B------:R-:W-:Y:S05]  /*3a30*/  BSYNC.RECONVERGENT B0 ;  /* 0x0000000000007941 */ /* 0x000fea0003800200 */
.L_x_19:
[----:B------:R-:W-:Y:S01]  /*3a40*/  DMUL R44, R44, R22 ;  /* 0x000000162c2c7228 */ /* 0x000fe20000000000 */
[----:B------:R-:W-:Y:S01]  /*3a50*/  IMAD.MOV.U32 R4, RZ, RZ, 0x0 ;  /* 0x00000000ff047424 */ /* 0x000fe200078e00ff */
[----:B------:R-:W-:Y:S01]  /*3a60*/  MOV R5, 0x3fd80000 ;  /* 0x3fd8000000057802 */ /* 0x000fe20000000f00 */
[----:B------:R-:W-:Y:S03]  /*3a70*/  BSSY.RECONVERGENT B6, `(.L_x_22) ;  /* 0x0000015000067945 */ /* 0x000fe60003800200 */
        /* <DEDUP_REMOVED lines=18> */
[----:B------:R-:W-:-:S07]  /*3ba0*/  IMAD.MOV.U32 R21, RZ, RZ, 0x0 ;  /* 0x00000000ff157424 */ /* 0x000fce00078e00ff */
[----:B------:R-:W-:Y:S05]  /*3bb0*/  CALL.REL.NOINC `($__internal_2_$__cuda_sm20_dsqrt_rn_f64_mediumpath_v1) ;  /* 0x0000010400307944 */ /* 0x000fea0003c00000 */
.L_x_23:
[----:B------:R-:W-:Y:S05]  /*3bc0*/  BSYNC.RECONVERGENT B6 ;  /* 0x0000000000067941 */ /* 0x000fea0003800200 */
.L_x_22:
        /* <DEDUP_REMOVED lines=12> */
[----:B------:R-:W-:Y:S02]  /*3c90*/  MOV R20, 0x3cc0 ;  /* 0x00003cc000147802 */ /* 0x000fe40000000f00 */
[----:B------:R-:W-:-:S07]  /*3ca0*/  IADD3 R6, PT, PT, R6, -0x100000, RZ ;  /* 0xfff0000006067810 */ /* 0x000fce0007ffe0ff */
[----:B------:R-:W-:Y:S05]  /*3cb0*/  CALL.REL.NOINC `($__internal_0_$__cuda_sm20_dblrcp_rn_slowpath_v3) ;  /* 0x000000f800a47944 */ /* 0x000fea0003c00000 */
[----:B------:R-:W-:Y:S02]  /*3cc0*/  IMAD.MOV.U32 R116, RZ, RZ, R4 ;  /* 0x000000ffff747224 */ /* 0x000fe400078e0004 */
[----:B------:R-:W-:-:S07]  /*3cd0*/  IMAD.MOV.U32 R117, RZ, RZ, R5 ;  /* 0x000000ffff757224 */ /* 0x000fce00078e0005 */
.L_x_25:
[----:B------:R-:W-:Y:S05]  /*3ce0*/  BSYNC.RECONVERGENT B6 ;  /* 0x0000000000067941 */ /* 0x000fea0003800200 */
.L_x_24:
[----:B------:R-:W0:Y:S01]  /*3cf0*/  MUFU.RCP64H R5, R63 ;  /* 0x0000003f00057308 */ /* 0x000e220000001800 */
[----:B------:R-:W-:Y:S01]  /*3d00*/  IADD3 R4, PT, PT, R63, 0x300402, RZ ;  /* 0x003004023f047810 */ /* 0x000fe20007ffe0ff */
[----:B------:R-:W-:Y:S01]  /*3d10*/  DADD R132, R16, 1 ;  /* 0x3ff0000010847429 */ /* 0x000fe20000000000 */
[----:B------:R-:W-:Y:S01]  /*3d20*/  BSSY.RECONVERGENT B0, `(.L_x_26) ;  /* 0x0000018000007945 */ /* 0x000fe20003800200 */
[----:B------:R-:W-:Y:S01]  /*3d30*/  DADD R2, R36, R100 ;  /* 0x0000000024027229 */ /* 0x000fe20000000064 */
[----:B------:R-:W-:Y:S01]  /*3d40*/  FSETP.GEU.AND P1, PT, |R4|, 5.8789094863358348022e-39, PT ;  /* 0x004004020400780b */ /* 0x000fe20003f2e200 */
[----:B------:R-:W-:-:S06]  /*3d50*/  DMUL R134, R116, -2 ;  /* 0xc000000074867828 */ /* 0x000fcc0000000000 */
[----:B------:R-:W-:Y:S02]  /*3d60*/  DMUL R2, R132, R2 ;  /* 0x0000000284027228 */ /* 0x000fe40000000000 */
[----:B0-----:R-:W-:-:S06]  /*3d70*/  DFMA R6, R4, -R62, 1 ;  /* 0x3ff000000406742b */ /* 0x001fcc000000083e */
[----:B------:R-:W-:Y:S02]  /*3d80*/  DMUL R68, R2, R116 ;  /* 0x0000007402447228 */ /* 0x000fe40000000000 */
[----:B------:R-:W-:-:S06]  /*3d90*/  DFMA R6, R6, R6, R6 ;  /* 0x000000060606722b */ /* 0x000fcc0000000006 */
[----:B------:R-:W-:Y:S02]  /*3da0*/  DSETP.GT.AND P0, PT, |R68|, 1, PT ;  /* 0x3ff000004400742a */ /* 0x000fe40003f04200 */
[----:B------:R-:W-:Y:S02]  /*3db0*/  DADD R2, -RZ, |R68| ;  /* 0x00000000ff027229 */ /* 0x000fe40000000544 */
[----:B------:R-:W-:-:S08]  /*3dc0*/  DFMA R6, R4, R6, R4 ;  /* 0x000000060406722b */ /* 0x000fd00000000004 */
[----:B------:R-:W-:Y:S01]  /*3dd0*/  IMAD.MOV.U32 R94, RZ, RZ, R2 ;  /* 0x000000ffff5e7224 */ /* 0x000fe200078e0002 */
[----:B------:R-:W-:Y:S01]  /*3de0*/  DFMA R44, R6, -R62, 1 ;  /* 0x3ff00000062c742b */ /* 0x000fe2000000083e */
[----:B------:R-:W-:-:S07]  /*3df0*/  IMAD.MOV.U32 R95, RZ, RZ, R3 ;  /* 0x000000ffff5f7224 */ /* 0x000fce00078e0003 */
[----:B------:R-:W-:Y:S01]  /*3e00*/  DFMA R44, R6, R44, R6 ;  /* 0x0000002c062c722b */ /* 0x000fe20000000006 */
[----:B------:R-:W-:Y:S10]  /*3e10*/  @!P0 BRA `(.L_x_27) ;  /* 0x0000000000208947 */ /* 0x000ff40003800000 */
[----:B------:R-:W0:Y:S01]  /*3e20*/  MUFU.RCP64H R3, R3 ;  /* 0x0000000300037308 */ /* 0x000e220000001800 */
[----:B------:R-:W-:Y:S01]  /*3e30*/  IMAD.MOV.U32 R2, RZ, RZ, RZ ;  /* 0x000000ffff027224 */ /* 0x000fe200078e00ff */
[----:B------:R-:W-:-:S05]  /*3e40*/  DSETP.NEU.AND P0, PT, |R68|, +INF , PT ;  /* 0x7ff000004400742a */ /* 0x000fca0003f0d200 */
[----:B0-----:R-:W-:-:S08]  /*3e50*/  DFMA R4, -|R68|, R2, 1 ;  /* 0x3ff000004404742b */ /* 0x001fd00000000302 */
[----:B------:R-:W-:-:S08]  /*3e60*/  DFMA R4, R4, R4, R4 ;  /* 0x000000040404722b */ /* 0x000fd00000000004 */
[----:B------:R-:W-:-:S10]  /*3e70*/  DFMA R4, R2, R4, R2 ;  /* 0x000000040204722b */ /* 0x000fd40000000002 */
[----:B------:R-:W-:Y:S02]  /*3e80*/  FSEL R94, R4, RZ, P0 ;  /* 0x000000ff045e7208 */ /* 0x000fe40000000000 */
[----:B------:R-:W-:-:S07]  /*3e90*/  FSEL R95, R5, RZ, P0 ;  /* 0x000000ff055f7208 */ /* 0x000fce0000000000 */
.L_x_27:
[----:B------:R-:W-:Y:S05]  /*3ea0*/  BSYNC.RECONVERGENT B0 ;  /* 0x0000000000007941 */ /* 0x000fea0003800200 */
.L_x_26:
[----:B------:R-:W-:Y:S04]  /*3eb0*/  BSSY.RECONVERGENT B6, `(.L_x_28) ;  /* 0x000000b000067945 */ /* 0x000fe80003800200 */
[----:B------:R-:W-:Y:S05]  /*3ec0*/  @P1 BRA `(.L_x_29) ;  /* 0x0000000000241947 */ /* 0x000fea0003800000 */
[----:B------:R-:W-:Y:S01]  /*3ed0*/  LOP3.LUT R6, R63, 0x7fffffff, RZ, 0xc0, !PT ;  /* 0x7fffffff3f067812 */ /* 0x000fe200078ec0ff */
[----:B------:R-:W-:Y:S01]  /*3ee0*/  IMAD.MOV.U32 R5, RZ, RZ, R63 ;  /* 0x000000ffff057224 */ /* 0x000fe200078e003f */
[----:B------:R-:W-:Y:S01]  /*3ef0*/  MOV R4, R62 ;  /* 0x0000003e00047202 */ /* 0x000fe20000000f00 */
[----:B------:R-:W-:Y:S01]  /*3f00*/  IMAD.MOV.U32 R21, RZ, RZ, 0x0 ;  /* 0x00000000ff157424 */ /* 0x000fe200078e00ff */
[----:B------:R-:W-:Y:S01]  /*3f10*/  MOV R20, 0x3f40 ;  /* 0x00003f4000147802 */ /* 0x000fe20000000f00 */
[----:B------:R-:W-:-:S07]  /*3f20*/  VIADD R6, R6, 0xfff00000 ;  /* 0xfff0000006067836 */ /* 0x000fce0000000000 */
[----:B------:R-:W-:Y:S05]  /*3f30*/  CALL.REL.NOINC `($__internal_0_$__cuda_sm20_dblrcp_rn_slowpath_v3) ;  /* 0x000000f800047944 */ /* 0x000fea0003c00000 */
[----:B------:R-:W-:Y:S01]  /*3f40*/  MOV R44, R4 ;  /* 0x00000004002c7202 */ /* 0x000fe20000000f00 */
[----:B------:R-:W-:-:S07]  /*3f50*/  IMAD.MOV.U32 R45, RZ, RZ, R5 ;  /* 0x000000ffff2d7224 */ /* 0x000fce00078e0005 */
.L_x_29:
[----:B------:R-:W-:Y:S05]  /*3f60*/  BSYNC.RECONVERGENT B6 ;  /* 0x0000000000067941 */ /* 0x000fea0003800200 */
.L_x_28:
[----:B------:R-:W0:Y:S01]  /*3f70*/  MUFU.RCP64H R3, R61 ;  /* 0x0000003d00037308 */ /* 0x000e220000001800 */
[----:B------:R-:W-:Y:S01]  /*3f80*/  IMAD.MOV.U32 R2, RZ, RZ, 0x1 ;  /* 0x00000001ff027424 */ /* 0x000fe200078e00ff */
[----:B------:R-:W-:Y:S01]  /*3f90*/  FSETP.GEU.AND P1, PT, |R45|, 6.5827683646048100446e-37, PT ;  /* 0x036000002d00780b */ /* 0x000fe20003f2e200 */
[----:B------:R-:W-:Y:S04]  /*3fa0*/  BSSY.RECONVERGENT B6, `(.L_x_30) ;  /* 0x0000015000067945 */ /* 0x000fe80003800200 */
[----:B0-----:R-:W-:-:S08]  /*3fb0*/  DFMA R4, -R60, R2, 1 ;  /* 0x3ff000003c04742b */ /* 0x001fd00000000102 */
[----:B------:R-:W-:-:S08]  /*3fc0*/  DFMA R4, R4, R4, R4 ;  /* 0x000000040404722b */ /* 0x000fd00000000004 */
[----:B------:R-:W-:-:S08]  /*3fd0*/  DFMA R4, R2, R4, R2 ;  /* 0x000000040204722b */ /* 0x000fd00000000002 */
[----:B------:R-:W-:-:S08]  /*3fe0*/  DFMA R2, -R60, R4, 1 ;  /* 0x3ff000003c02742b */ /* 0x000fd00000000104 */
[----:B------:R-:W-:-:S08]  /*3ff0*/  DFMA R2, R4, R2, R4 ;  /* 0x000000020402722b */ /* 0x000fd00000000004 */
[----:B------:R-:W-:-:S08]  /*4000*/  DMUL R102, R2, R44 ;  /* 0x0000002c02667228 */ /* 0x000fd00000000000 */
[----:B------:R-:W-:-:S08]  /*4010*/  DFMA R4, -R60, R102, R44 ;  /* 0x000000663c04722b */ /* 0x000fd0000000012c */
[----:B------:R-:W-:-:S10]  /*4020*/  DFMA R102, R2, R4, R102 ;  /* 0x000000040266722b */ /* 0x000fd40000000066 */
[----:B------:R-:W-:-:S05]  /*4030*/  FFMA R0, RZ, R61, R103 ;  /* 0x0000003dff007223 */ /* 0x000fca0000000067 */
[----:B------:R-:W-:-:S13]  /*4040*/  FSETP.GT.AND P0, PT, |R0|, 1.469367938527859385e-39, PT ;  /* 0x001000000000780b */ /* 0x000fda0003f04200 */
[----:B------:R-:W-:Y:S05]  /*4050*/  @P0 BRA P1, `(.L_x_31) ;  /* 0x0000000000240947 */ /* 0x000fea0000800000 */
[----:B------:R-:W-:Y:S01]  /*4060*/  IMAD.MOV.U32 R6, RZ, RZ, R60 ;  /* 0x000000ffff067224 */ /* 0x000fe200078e003c */
[----:B------:R-:W-:Y:S01]  /*4070*/  MOV R7, R61 ;  /* 0x0000003d00077202 */ /* 0x000fe20000000f00 */
[----:B------:R-:W-:Y:S01]  /*4080*/  IMAD.MOV.U32 R4, RZ, RZ, R44 ;  /* 0x000000ffff047224 */ /* 0x000fe200078e002c */
[----:B------:R-:W-:Y:S01]  /*4090*/  MOV R20, 0x40d0 ;  /* 0x000040d000147802 */ /* 0x000fe20000000f00 */
[----:B------:R-:W-:Y:S02]  /*40a0*/  IMAD.MOV.U32 R5, RZ, RZ, R45 ;  /* 0x000000ffff057224 */ /* 0x000fe400078e002d */
[----:B------:R-:W-:-:S07]  /*40b0*/  IMAD.MOV.U32 R21, RZ, RZ, 0x0 ;  /* 0x00000000ff157424 */ /* 0x000fce00078e00ff */
[----:B------:R-:W-:Y:S05]  /*40c0*/  CALL.REL.NOINC `($__internal_1_$__cuda_sm20_div_rn_f64_full) ;  /* 0x000000f8004c7944 */ /* 0x000fea0003c00000 */
[----:B------:R-:W-:Y:S01]  /*40d0*/  MOV R102, R4 ;  /* 0x0000000400667202 */ /* 0x000fe20000000f00 */
[----:B------:R-:W-:-:S07]  /*40e0*/  IMAD.MOV.U32 R103, RZ, RZ, R5 ;  /* 0x000000ffff677224 */ /* 0x000fce00078e0005 */
.L_x_31:
[----:B------:R-:W-:Y:S05]  /*40f0*/  BSYNC.RECONVERGENT B6 ;  /* 0x0000000000067941 */ /* 0x000fea0003800200 */
.L_x_30:
[----:B------:R-:W-:Y:S01]  /*4100*/  DADD R6, R100, R92 ;  /* 0x0000000064067229 */ /* 0x000fe2000000005c */
[----:B------:R-:W-:Y:S01]  /*4110*/  IMAD.MOV.U32 R2, RZ, RZ, 0x1 ;  /* 0x00000001ff027424 */ /* 0x000fe200078e00ff */
[----:B------:R-:W-:Y:S01]  /*4120*/  FSETP.GEU.AND P1, PT, |R45|, 6.5827683646048100446e-37, PT ;  /* 0x036000002d00780b */ /* 0x000fe20003f2e200 */
[----:B------:R-:W-:Y:S01]  /*4130*/  BSSY.RECONVERGENT B6, `(.L_x_32) ;  /* 0x0000015000067945 */ /* 0x000fe20003800200 */
[----:B------:R-:W-:Y:S02]  /*4140*/  DMUL R60, R46, R102 ;  /* 0x000000662e3c7228 */ /* 0x000fe40000000000 */
[----:B------:R-:W0:Y:S02]  /*4150*/  MUFU.RCP64H R3, R7 ;  /* 0x0000000700037308 */ /* 0x000e240000001800 */
        /* <DEDUP_REMOVED lines=13> */
[----:B------:R-:W-:Y:S01]  /*4230*/  IMAD.MOV.U32 R21, RZ, RZ, 0x0 ;  /* 0x00000000ff157424 */ /* 0x000fe200078e00ff */
[----:B------:R-:W-:-:S07]  /*4240*/  MOV R20, 0x4260 ;  /* 0x0000426000147802 */ /* 0x000fce0000000f00 */
[----:B------:R-:W-:Y:S05]  /*4250*/  CALL.REL.NOINC `($__internal_1_$__cuda_sm20_div_rn_f64_full) ;  /* 0x000000f400e87944 */ /* 0x000fea0003c00000 */
[----:B------:R-:W-:Y:S02]  /*4260*/  IMAD.MOV.U32 R100, RZ, RZ, R4 ;  /* 0x000000ffff647224 */ /* 0x000fe400078e0004 */
[----:B------:R-:W-:-:S07]  /*4270*/  IMAD.MOV.U32 R101, RZ, RZ, R5 ;  /* 0x000000ffff657224 */ /* 0x000fce00078e0005 */
.L_x_33:
[----:B------:R-:W-:Y:S05]  /*4280*/  BSYNC.RECONVERGENT B6 ;  /* 0x0000000000067941 */ /* 0x000fea0003800200 */
.L_x_32:
[----:B------:R-:W-:Y:S01]  /*4290*/  DMUL R2, R94, R94 ;  /* 0x0000005e5e027228 */ /* 0x000fe20000000000 */
[----:B------:R-:W-:Y:S01]  /*42a0*/  MOV R4, 0xdbb65b49 ;  /* 0xdbb65b4900047802 */ /* 0x000fe20000000f00 */
[----:B------:R-:W-:Y:S01]  /*42b0*/  IMAD.MOV.U32 R5, RZ, RZ, 0x3f2d3b63 ;  /* 0x3f2d3b63ff057424 */ /* 0x000fe200078e00ff */
[----:B------:R-:W-:Y:S01]  /*42c0*/  UMOV UR4, 0x2a25ff7e ;  /* 0x2a25ff7e00047882 */ /* 0x000fe20000000000 */
[----:B------:R-:W-:Y:S01]  /*42d0*/  UMOV UR5, 0x3ef53e1d ;  /* 0x3ef53e1d00057882 */ /* 0x000fe20000000000 */
[----:B------:R-:W0:Y:S01]  /*42e0*/  MUFU.RCP64H R7, R23 ;  /* 0x0000001700077308 */ /* 0x000e220000001800 */
[----:B------:R-:W-:Y:S01]  /*42f0*/  IMAD.MOV.U32 R6, RZ, RZ, 0x1 ;  /* 0x00000001ff067424 */ /* 0x000fe200078e00ff */
[----:B------:R-:W-:Y:S01]  /*4300*/  DSETP.GT.AND P0, PT, |R68|, 1, PT ;  /* 0x3ff000004400742a */ /* 0x000fe20003f04200 */
[----:B------:R-:W-:Y:S01]  /*4310*/  BSSY.RECONVERGENT B6, `(.L_x_34) ;  /* 0x000006e000067945 */ /* 0x000fe20003800200 */
[----:B------:R-:W-:Y:S01]  /*4320*/  DFMA R4, R2, -UR4, R4 ;  /* 0x8000000402047c2b */ /* 0x000fe20008000004 */
[----:B------:R-:W-:Y:S01]  /*4330*/  UMOV UR4, 0x8dde082e ;  /* 0x8dde082e00047882 */ /* 0x000fe20000000000 */
[----:B------:R-:W-:Y:S01]  /*4340*/  UMOV UR5, 0x3f531278 ;  /* 0x3f53127800057882 */ /* 0x000fe20000000000 */
[----:B------:R-:W-:-:S02]  /*4350*/  DFMA R142, R16, R84, -R86 ;  /* 0x00000054108e722b */ /* 0x000fc40000000856 */
[----:B------:R-:W-:Y:S02]  /*4360*/  DFMA R110, R16, R86, -R84 ;  /* 0x00000056106e722b */ /* 0x000fe40000000854 */
[----:B------:R-:W-:Y:S02]  /*4370*/  DMUL R10, R46, R60 ;  /* 0x0000003c2e0a7228 */ /* 0x000fe40000000000 */
[----:B------:R-:W-:Y:S01]  /*4380*/  DFMA R4, R2, R4, -UR4 ;  /* 0x8000000402047e2b */ /* 0x000fe20008000004 */
[----:B------:R-:W-:Y:S01]  /*4390*/  UMOV UR4, 0xc8249315 ;  /* 0xc824931500047882 */ /* 0x000fe20000000000 */
[----:B------:R-:W-:Y:S01]  /*43a0*/  UMOV UR5, 0x3f6f9690 ;  /* 0x3f6f969000057882 */ /* 0x000fe20000000000 */
[----:B------:R-:W-:Y:S02]  /*43b0*/  DFMA R150, R16, R60, -R44 ;  /* 0x0000003c1096722b */ /* 0x000fe4000000082c */
[----:B0-----:R-:W-:Y:S02]  /*43c0*/  DFMA R8, -R22, R6, 1 ;  /* 0x3ff000001608742b */ /* 0x001fe40000000106 */
[----:B------:R-:W-:-:S02]  /*43d0*/  DMUL R142, R142, R18 ;  /* 0x000000128e8e7228 */ /* 0x000fc40000000000 */
[----:B------:R-:W-:Y:S01]  /*43e0*/  DFMA R4, R2, R4, UR4 ;  /* 0x0000000402047e2b */ /* 0x000fe20008000004 */
[----:B------:R-:W-:Y:S01]  /*43f0*/  UMOV UR4, 0xabc7cf0d ;  /* 0xabc7cf0d00047882 */ /* 0x000fe20000000000 */
[----:B------:R-:W-:Y:S01]  /*4400*/  UMOV UR5, 0x3f82cf5a ;  /* 0x3f82cf5a00057882 */ /* 0x000fe20000000000 */
[----:B------:R-:W-:Y:S02]  /*4410*/  DMUL R110, R110, R18 ;  /* 0x000000126e6e7228 */ /* 0x000fe40000000000 */
[----:B------:R-:W-:-:S03]  /*4420*/  DFMA R8, R8, R8, R8 ;  /* 0x000000080808722b */ /* 0x000fc60000000008 */
[----:B------:R-:W-:Y:S01]  /*4430*/  DFMA R4, R2, R4, -UR4 ;  /* 0x8000000402047e2b */ /* 0x000fe20008000004 */
[----:B------:R-:W-:Y:S01]  /*4440*/  UMOV UR4, 0xb2a3bfde ;  /* 0xb2a3bfde00047882 */ /* 0x000fe20000000000 */
[----:B------:R-:W-:-:S03]  /*4450*/  UMOV UR5, 0x3f9162b0 ;  /* 0x3f9162b000057882 */ /* 0x000fc60000000000 */
[----:B------:R-:W-:Y:S02]  /*4460*/  DFMA R8, R6, R8, R6 ;  /* 0x000000080608722b */ /* 0x000fe40000000006 */
[----:B------:R-:W-:Y:S02]  /*4470*/  DADD R6, R36, -R126 ;  /* 0x0000000024067229 */ /* 0x000fe4000000087e */
[----:B------:R-:W-:Y:S01]  /*4480*/  DFMA R4, R2, R4, UR4 ;  /* 0x0000000402047e2b */ /* 0x000fe20008000004 */
[----:B------:R-:W-:Y:S01]  /*4490*/  UMOV UR4, 0xfeb6fc6b ;  /* 0xfeb6fc6b00047882 */ /* 0x000fe20000000000 */
[----:B------:R-:W-:-:S04]  /*44a0*/  UMOV UR5, 0x3f9a7256 ;  /* 0x3f9a725600057882 */ /* 0x000fc80000000000 */
[----:B------:R-:W-:Y:S02]  /*44b0*/  DFMA R158, -R6, R44, R86 ;  /* 0x0000002c069e722b */ /* 0x000fe40000000156 */
[----:B------:R-:W-:Y:S01]  /*44c0*/  DFMA R4, R2, R4, -UR4 ;  /* 0x8000000402047e2b */ /* 0x000fe20008000004 */
[----:B------:R-:W-:Y:S01]  /*44d0*/  UMOV UR4, 0xce4a489 ;  /* 0x0ce4a48900047882 */ /* 0x000fe20000000000 */
[----:B------:R-:W-:-:S04]  /*44e0*/  UMOV UR5, 0x3fa17156 ;  /* 0x3fa1715600057882 */ /* 0x000fc80000000000 */
[----:B------:R-:W-:Y:S02]  /*44f0*/  DFMA R158, -R54, R10, R158 ;  /* 0x0000000a369e722b */ /* 0x000fe4000000019e */
[----:B------:R-:W-:Y:S01]  /*4500*/  DFMA R4, R2, R4, UR4 ;  /* 0x0000000402047e2b */ /* 0x000fe20008000004 */
[----:B------:R-:W-:Y:S01]  /*4510*/  UMOV UR4, 0x841450e4 ;  /* 0x841450e400047882 */ /* 0x000fe20000000000 */
[----:B------:R-:W-:-:S06]  /*4520*/  UMOV UR5, 0x3fa4f44d ;  /* 0x3fa4f44d00057882 */ /* 0x000fcc0000000000 */
[----:B------:R-:W-:Y:S01]  /*4530*/  DFMA R4, R2, R4, -UR4 ;  /* 0x8000000402047e2b */ /* 0x000fe20008000004 */
[----:B------:R-:W-:Y:S01]  /*4540*/  UMOV UR4, 0x3f36bb95 ;  /* 0x3f36bb9500047882 */ /* 0x000fe20000000000 */
[----:B------:R-:W-:-:S06]  /*4550*/  UMOV UR5, 0x3fa7ee3d ;  /* 0x3fa7ee3d00057882 */ /* 0x000fcc0000000000 */
        /* <DEDUP_REMOVED lines=30> */
[----:B------:R-:W-:-:S08]  /*4740*/  DMUL R4, R2, R4 ;  /* 0x0000000402047228 */ /* 0x000fd00000000000 */
[----:B------:R-:W-:Y:S02]  /*4750*/  DFMA R4, R4, R94, R94 ;  /* 0x0000005e0404722b */ /* 0x000fe4000000005e */
[----:B------:R-:W-:-:S06]  /*4760*/  DMUL R94, R46, R150 ;  /* 0x000000962e5e7228 */ /* 0x000fcc0000000000 */
[----:B------:R-:W-:-:S10]  /*4770*/  DADD R2, -R4, UR4 ;  /* 0x0000000404027e29 */ /* 0x000fd40008000100 */
[----:B------:R-:W-:Y:S02]  /*4780*/  FSEL R3, R3, R5, P0 ;  /* 0x0000000503037208 */ /* 0x000fe40000000000 */
[----:B------:R-:W-:Y:S02]  /*4790*/  FSEL R108, R2, R4, P0 ;  /* 0x00000004026c7208 */ /* 0x000fe40000000000 */
[----:B------:R-:W-:Y:S01]  /*47a0*/  LOP3.LUT R109, R3, 0x80000000, R69, 0xb8, !PT ;  /* 0x80000000036d7812 */ /* 0x000fe200078eb845 */
[----:B------:R-:W-:Y:S02]  /*47b0*/  DMUL R68, R36, R100 ;  /* 0x0000006424447228 */ /* 0x000fe40000000000 */
[----:B------:R-:W-:-:S03]  /*47c0*/  DFMA R2, -R22, R8, 1 ;  /* 0x3ff000001602742b */ /* 0x000fc60000000108 */
[----:B------:R-:W-:-:S03]  /*47d0*/  DMUL R108, R134, R108 ;  /* 0x0000006c866c7228 */ /* 0x000fc60000000000 */
[----:B------:R-:W-:Y:S02]  /*47e0*/  DMUL R156, R36, R68 ;  /* 0x00000044249c7228 */ /* 0x000fe40000000000 */
[----:B------:R-:W-:Y:S02]  /*47f0*/  DFMA R140, R8, R2, R8 ;  /* 0x00000002088c722b */ /* 0x000fe40000000008 */
[----:B------:R-:W-:Y:S02]  /*4800*/  DADD R8, R46, -R92 ;  /* 0x000000002e087229 */ /* 0x000fe4000000085c */
[--C-:B------:R-:W-:Y:S02]  /*4810*/  DADD R4, -R60, R108.reuse ;  /* 0x000000003c047229 */ /* 0x100fe4000000016c */
[----:B------:R-:W-:Y:S02]  /*4820*/  DMUL R2, R22, R108 ;  /* 0x0000006c16027228 */ /* 0x000fe40000000000 */
[----:B------:R-:W-:-:S02]  /*4830*/  DFMA R124, -R16, R44, R108 ;  /* 0x0000002c107c722b */ /* 0x000fc4000000016c */
[----:B------:R-:W-:Y:S02]  /*4840*/  DFMA R8, -R8, R44, R84 ;  /* 0x0000002c0808722b */ /* 0x000fe40000000154 */
[----:B------:R-:W-:Y:S02]  /*4850*/  DADD R4, -R68, R4 ;  /* 0x0000000044047229 */ /* 0x000fe40000000104 */
[C---:B------:R-:W-:Y:S02]  /*4860*/  DFMA R6, R16.reuse, R62, -R2 ;  /* 0x0000003e1006722b */ /* 0x040fe40000000802 */
[----:B------:R-:W-:Y:S02]  /*4870*/  DFMA R190, R16, R2, -R62 ;  /* 0x0000000210be722b */ /* 0x000fe4000000083e */
[----:B------:R-:W-:Y:S02]  /*4880*/  DFMA R8, -R54, R156, R8 ;  /* 0x0000009c3608722b */ /* 0x000fe40000000108 */
[----:B------:R-:W-:-:S02]  /*4890*/  DMUL R12, R4, R140 ;  /* 0x0000008c040c7228 */ /* 0x000fc40000000000 */
[-C--:B------:R-:W-:Y:S01]  /*48a0*/  DMUL R6, R6, R18.reuse ;  /* 0x0000001206067228 */ /* 0x080fe20000000000 */
[----:B------:R-:W-:Y:S01]  /*48b0*/  FSETP.GEU.AND P1, PT, |R5|, 6.5827683646048100446e-37, PT ;  /* 0x036000000500780b */ /* 0x000fe20003f2e200 */
[----:B------:R-:W-:Y:S02]  /*48c0*/  DMUL R190, R190, R18 ;  /* 0x00000012bebe7228 */ /* 0x000fe40000000000 */
[----:B------:R-:W-:Y:S02]  /*48d0*/  DMUL R174, R36, R8 ;  /* 0x0000000824ae7228 */ /* 0x000fe40000000000 */
[----:B------:R-:W-:Y:S02]  /*48e0*/  DFMA R14, -R22, R12, R4 ;  /* 0x0000000c160e722b */ /* 0x000fe40000000104 */
[----:B------:R-:W-:Y:S02]  /*48f0*/  DFMA R188, R46, R86, R6 ;  /* 0x000000562ebc722b */ /* 0x000fe40000000006 */
[----:B------:R-:W-:-:S02]  /*4900*/  DFMA R86, R16, R68, -R44 ;  /* 0x000000441056722b */ /* 0x000fc4000000082c */
[----:B------:R-:W-:Y:S02]  /*4910*/  DFMA R180, R36, R84, R6 ;  /* 0x0000005424b4722b */ /* 0x000fe40000000006 */
[----:B------:R-:W-:Y:S02]  /*4920*/  DFMA R140, R140, R14, R12 ;  /* 0x0000000e8c8c722b */ /* 0x000fe4000000000c */
[----:B------:R-:W-:Y:S02]  /*4930*/  DADD R62, R190, R190 ;  /* 0x00000000be3e7229 */ /* 0x000fe400000000be */
[----:B------:R-:W-:-:S06]  /*4940*/  DMUL R84, R36, R86 ;  /* 0x0000005624547228 */ /* 0x000fcc0000000000 */
        /* <DEDUP_REMOVED lines=10> */
.L_x_35:
[----:B------:R-:W-:Y:S05]  /*49f0*/  BSYNC.RECONVERGENT B6 ;  /* 0x0000000000067941 */ /* 0x000fea0003800200 */
.L_x_34:
[C---:B------:R-:W-:Y:S01]  /*4a00*/  DFMA R4, R24.reuse, R24, R166 ;  /* 0x000000181804722b */ /* 0x040fe200000000a6 */
[----:B------:R-:W-:Y:S01]  /*4a10*/  IMAD.MOV.U32 R12, RZ, RZ, 0x0 ;  /* 0x00000000ff0c7424 */ /* 0x000fe200078e00ff */
[----:B------:R-:W-:Y:S01]  /*4a20*/  DMUL R164, R24, R164 ;  /* 0x000000a418a47228 */ /* 0x000fe20000000000 */
[----:B------:R-:W-:Y:S01]  /*4a30*/  IMAD.MOV.U32 R13, RZ, RZ, 0x3fd80000 ;  /* 0x3fd80000ff0d7424 */ /* 0x000fe200078e00ff */
[----:B------:R-:W-:Y:S01]  /*4a40*/  DADD R8, R60, R68 ;  /* 0x000000003c087229 */ /* 0x000fe20000000044 */
[----:B------:R-:W-:Y:S01]  /*4a50*/  BSSY.RECONVERGENT B6, `(.L_x_36) ;  /* 0x0000030000067945 */ /* 0x000fe20003800200 */
[----:B------:R-:W-:Y:S02]  /*4a60*/  DADD R222, R110, -R94 ;  /* 0x000000006ede7229 */ /* 0x000fe4000000085e */
[C---:B------:R-:W-:Y:S02]  /*4a70*/  DFMA R236, R16.reuse, R158, R156 ;  /* 0x0000009e10ec722b */ /* 0x040fe4000000009c */
[----:B------:R-:W-:-:S02]  /*4a80*/  DFMA R4, R16, R164, R4 ;  /* 0x000000a41004722b */ /* 0x000fc40000000004 */
[----:B------:R-:W-:Y:S02]  /*4a90*/  DADD R8, R108, R8 ;  /* 0x000000006c087229 */ /* 0x000fe40000000008 */
[----:B------:R-:W-:Y:S02]  /*4aa0*/  DFMA R244, R54, R60, R68 ;  /* 0x0000003c36f4722b */ /* 0x000fe40000000044 */
[----:B------:R-:W0:Y:S01]  /*4ab0*/  MUFU.RSQ64H R7, R5 ;  /* 0x0000000500077308 */ /* 0x000e220000001c00 */
[----:B------:R-:W-:Y:S02]  /*4ac0*/  DADD R174, R180, -R174 ;  /* 0x00000000b4ae7229 */ /* 0x000fe400000008ae */
[----:B------:R-:W-:Y:S01]  /*4ad0*/  DFMA R246, -R172, R86, R62 ;  /* 0x00000056acf6722b */ /* 0x000fe2000000013e */
[----:B------:R-:W-:Y:S01]  /*4ae0*/  IADD3 R6, PT, PT, R5, -0x3500000, RZ ;  /* 0xfcb0000005067810 */ /* 0x000fe20007ffe0ff */
[----:B------:R-:W-:Y:S02]  /*4af0*/  DFMA R214, -R16, R8, R44 ;  /* 0x0000000810d6722b */ /* 0x000fe4000000012c */
[----:B------:R-:W-:Y:S01]  /*4b00*/  DFMA R238, R148, R150, -R62 ;  /* 0x0000009694ee722b */ /* 0x000fe2000000083e */
[----:B------:R-:W-:Y:S01]  /*4b10*/  ISETP.GE.U32.AND P0, PT, R6, 0x7ca00000, PT ;  /* 0x7ca000000600780c */ /* 0x000fe20003f06070 */
[----:B------:R-:W-:-:S02]  /*4b20*/  DFMA R206, -R16, R100, R102 ;  /* 0x0000006410ce722b */ /* 0x000fc40000000166 */
[----:B------:R-:W-:Y:S02]  /*4b30*/  DFMA R204, -R16, R102, R100 ;  /* 0x0000006610cc722b */ /* 0x000fe40000000164 */
[----:B------:R-:W-:Y:S02]  /*4b40*/  DFMA R158, R46, R158, -R188 ;  /* 0x0000009e2e9e722b */ /* 0x000fe400000008bc */
[----:B------:R-:W-:Y:S02]  /*4b50*/  DADD R228, R142, -R84 ;  /* 0x000000008ee47229 */ /* 0x000fe40000000854 */
[----:B0-----:R-:W-:Y:S02]  /*4b60*/  DMUL R2, R6, R6 ;  /* 0x0000000606027228 */ /* 0x001fe40000000000 */
[----:B------:R-:W-:Y:S02]  /*4b70*/  DADD R94, -R110, R94 ;  /* 0x000000006e5e7229 */ /* 0x000fe4000000015e */
[----:B------:R-:W-:-:S02]  /*4b80*/  DADD R244, R124, R244 ;  /* 0x000000007cf47229 */ /* 0x000fc400000000f4 */
[----:B------:R-:W-:Y:S02]  /*4b90*/  DFMA R238, R16, R238, R174 ;  /* 0x000000ee10ee722b */ /* 0x000fe400000000ae */
[----:B------:R-:W-:Y:S02]  /*4ba0*/  DFMA R10, R4, -R2, 1 ;  /* 0x3ff00000040a742b */ /* 0x000fe40000000802 */
[----:B------:R-:W-:Y:S02]  /*4bb0*/  DFMA R2, R54, R68, R60 ;  /* 0x000000443602722b */ /* 0x000fe4000000003c */
[C---:B------:R-:W-:Y:S02]  /*4bc0*/  DFMA R246, R16.reuse, R158, R246 ;  /* 0x0000009e10f6722b */ /* 0x040fe400000000f6 */
[----:B------:R-:W-:Y:S02]  /*4bd0*/  DFMA R228, R16, R94, R228 ;  /* 0x0000005e10e4722b */ /* 0x000fe400000000e4 */
[----:B------:R-:W-:-:S02]  /*4be0*/  DFMA R12, R10, R12, 0.5 ;  /* 0x3fe000000a0c742b */ /* 0x000fc4000000000c */
[----:B------:R-:W-:Y:S02]  /*4bf0*/  DMUL R10, R6, R10 ;  /* 0x0000000a060a7228 */ /* 0x000fe40000000000 */
[----:B------:R-:W-:Y:S02]  /*4c00*/  DADD R212, R124, R2 ;  /* 0x000000007cd47229 */ /* 0x000fe40000000002 */
[----:B------:R-:W-:Y:S02]  /*4c10*/  DFMA R236, R110, 2, R236 ;  /* 0x400000006eec782b */ /* 0x000fe400000000ec */
[----:B------:R-:W-:Y:S02]  /*4c20*/  DMUL R206, R206, R18 ;  /* 0x00000012cece7228 */ /* 0x000fe40000000000 */
[----:B------:R-:W-:Y:S02]  /*4c30*/  DFMA R2, R12, R10, R6 ;  /* 0x0000000a0c02722b */ /* 0x000fe40000000006 */
[----:B------:R-:W-:-:S02]  /*4c40*/  DADD R10, -R142, R84 ;  /* 0x000000008e0a7229 */ /* 0x000fc40000000154 */
[-C--:B------:R-:W-:Y:S02]  /*4c50*/  DMUL R204, R204, R18.reuse ;  /* 0x00000012cccc7228 */ /* 0x080fe40000000000 */
[----:B------:R-:W-:Y:S02]  /*4c60*/  DMUL R212, R212, R18 ;  /* 0x00000012d4d47228 */ /* 0x000fe40000000000 */
[----:B------:R-:W-:Y:S02]  /*4c70*/  DMUL R12, R4, R2 ;  /* 0x00000002040c7228 */ /* 0x000fe40000000000 */
[----:B------:R-:W-:Y:S01]  /*4c80*/  DFMA R222, R16, R10, R222 ;  /* 0x0000000a10de722b */ /* 0x000fe200000000de */
[----:B------:R-:W-:Y:S01]  /*4c90*/  VIADD R11, R3, 0xfff00000 ;  /* 0xfff00000030b7836 */ /* 0x000fe20000000000 */
[----:B------:R-:W-:Y:S01]  /*4ca0*/  MOV R10, R2 ;  /* 0x00000002000a7202 */ /* 0x000fe20000000f00 */
[----:B------:R-:W-:-:S03]  /*4cb0*/  DMUL R214, R214, R18 ;  /* 0x00000012d6d67228 */ /* 0x000fc60000000000 */
[----:B------:R-:W-:-:S08]  /*4cc0*/  DFMA R8, R12, -R12, R4 ;  /* 0x8000000c0c08722b */ /* 0x000fd00000000004 */
[----:B------:R-:W-:Y:S01]  /*4cd0*/  DFMA R62, R8, R10, R12 ;  /* 0x0000000a083e722b */ /* 0x000fe2000000000c */
[----:B------:R-:W-:Y:S10]  /*4ce0*/  @!P0 BRA `(.L_x_37) ;  /* 0x0000000000188947 */ /* 0x000ff40003800000 */
[----:B------:R-:W-:Y:S01]  /*4cf0*/  IMAD.MOV.U32 R10, RZ, RZ, R2 ;  /* 0x000000ffff0a7224 */ /* 0x000fe200078e0002 */
[----:B------:R-:W-:Y:S01]  /*4d00*/  MOV R20, 0x4d30 ;  /* 0x00004d3000147802 */ /* 0x000fe20000000f00 */
[----:B------:R-:W-:-:S07]  /*4d10*/  IMAD.MOV.U32 R21, RZ, RZ, 0x0 ;  /* 0x00000000ff157424 */ /* 0x000fce00078e00ff */
[----:B------:R-:W-:Y:S05]  /*4d20*/  CALL.REL.NOINC `($__internal_2_$__cuda_sm20_dsqrt_rn_f64_mediumpath_v1) ;  /* 0x000000f000d47944 */ /* 0x000fea0003c00000 */
[----:B------:R-:W-:Y:S01]  /*4d30*/  IMAD.MOV.U32 R62, RZ, RZ, R4 ;  /* 0x000000ffff3e7224 */ /* 0x000fe200078e0004 */
[----:B------:R-:W-:-:S07]  /*4d40*/  MOV R63, R5 ;  /* 0x00000005003f7202 */ /* 0x000fce0000000f00 */
.L_x_37:
[----:B------:R-:W-:Y:S05]  /*4d50*/  BSYNC.RECONVERGENT B6 ;  /* 0x0000000000067941 */ /* 0x000fea0003800200 */
.L_x_36:
[--C-:B------:R-:W-:Y:S01]  /*4d60*/  DADD R60, R24, R62.reuse ;  /* 0x00000000183c7229 */ /* 0x100fe2000000003e */
[----:B------:R-:W-:Y:S01]  /*4d70*/  BSSY.RECONVERGENT B0, `(.L_x_38) ;  /* 0x0000058000007945 */ /* 0x000fe20003800200 */
[----:B------:R-:W-:Y:S01]  /*4d80*/  DADD R100, R46, R62 ;  /* 0x000000002e647229 */ /* 0x000fe2000000003e */
[----:B------:R-:W-:Y:S01]  /*4d90*/  IMAD.MOV.U32 R15, RZ, RZ, -0x3ff ;  /* 0xfffffc01ff0f7424 */ /* 0x000fe200078e00ff */
[----:B------:R-:W-:-:S04]  /*4da0*/  DMUL R124, R16, R24 ;  /* 0x00000018107c7228 */ /* 0x000fc80000000000 */
[----:B------:R-:W-:-:S10]  /*4db0*/  DADD R60, R126, R60 ;  /* 0x000000007e3c7229 */ /* 0x000fd4000000003c */
[----:B------:R-:W-:Y:S01]  /*4dc0*/  ISETP.GT.AND P0, PT, R61, 0xfffff, PT ;  /* 0x000fffff3d00780c */ /* 0x000fe20003f04270 */
[----:B------:R-:W-:Y:S02]  /*4dd0*/  IMAD.MOV.U32 R2, RZ, RZ, R60 ;  /* 0x000000ffff027224 */ /* 0x000fe400078e003c */
[--C-:B------:R-:W-:Y:S02]  /*4de0*/  IMAD.MOV.U32 R3, RZ, RZ, R61.reuse ;  /* 0x000000ffff037224 */ /* 0x100fe400078e003d */
[----:B------:R-:W-:-:S08]  /*4df0*/  IMAD.MOV.U32 R0, RZ, RZ, R61 ;  /* 0x000000ffff007224 */ /* 0x000fd000078e003d */
[----:B------:R-:W-:Y:S01]  /*4e00*/  @!P0 DMUL R2, R60, 1.80143985094819840000e+16 ;  /* 0x435000003c028828 */ /* 0x000fe20000000000 */
[----:B------:R-:W-:-:S09]  /*4e10*/  @!P0 MOV R15, 0xfffffbcb ;  /* 0xfffffbcb000f8802 */ /* 0x000fd20000000f00 */
[----:B------:R-:W-:-:S05]  /*4e20*/  @!P0 MOV R0, R3 ;  /* 0x0000000300008202 */ /* 0x000fca0000000f00 */
[----:B------:R-:W-:-:S05]  /*4e30*/  VIADD R4, R0, 0xffffffff ;  /* 0xffffffff00047836 */ /* 0x000fca0000000000 */
[----:B------:R-:W-:Y:S01]  /*4e40*/  ISETP.GT.U32.AND P1, PT, R4, 0x7feffffe, PT ;  /* 0x7feffffe0400780c */ /* 0x000fe20003f24070 */
[----:B------:R-:W-:Y:S02]  /*4e50*/  IMAD.MOV.U32 R4, RZ, RZ, R60 ;  /* 0x000000ffff047224 */ /* 0x000fe400078e003c */
[----:B------:R-:W-:-:S10]  /*4e60*/  @!P0 IMAD.MOV.U32 R4, RZ, RZ, R2 ;  /* 0x000000ffff048224 */ /* 0x000fd400078e0002 */
[----:B------:R-:W-:Y:S05]  /*4e70*/  @P1 BRA `(.L_x_39) ;  /* 0x0000000400041947 */ /* 0x000fea0003800000 */
[----:B------:R-:W-:Y:S01]  /*4e80*/  LOP3.LUT R2, R0, 0xfffff, RZ, 0xc0, !PT ;  /* 0x000fffff00027812 */ /* 0x000fe200078ec0ff */
[----:B------:R-:W-:Y:S01]  /*4e90*/  IMAD.MOV.U32 R6, RZ, RZ, RZ ;  /* 0x000000ffff067224 */ /* 0x000fe200078e00ff */
[----:B------:R-:W-:Y:S01]  /*4ea0*/  UMOV UR4, 0x3ae80f1e ;  /* 0x3ae80f1e00047882 */ /* 0x000fe20000000000 */
[----:B------:R-:W-:Y:S01]  /*4eb0*/  IMAD.MOV.U32 R12, RZ, RZ, -0x748574fc ;  /* 0x8b7a8b04ff0c7424 */ /* 0x000fe200078e00ff */
[----:B------:R-:W-:Y:S01]  /*4ec0*/  LOP3.LUT R3, R2, 0x3ff00000, RZ, 0xfc, !PT ;  /* 0x3ff0000002037812 */ /* 0x000fe200078efcff */
[----:B------:R-:W-:Y:S01]  /*4ed0*/  IMAD.MOV.U32 R2, RZ, RZ, R4 ;  /* 0x000000ffff027224 */ /* 0x000fe200078e0004 */
[----:B------:R-:W-:Y:S01]  /*4ee0*/  UMOV UR5, 0x3eb1380b ;  /* 0x3eb1380b00057882 */ /* 0x000fe20000000000 */
[----:B------:R-:W-:Y:S01]  /*4ef0*/  IMAD.MOV.U32 R13, RZ, RZ, 0x3ed0ee25 ;  /* 0x3ed0ee25ff0d7424 */ /* 0x000fe200078e00ff */
[----:B------:R-:W-:Y:S01]  /*4f00*/  ISETP.GE.U32.AND P0, PT, R3, 0x3ff6a09f, PT ;  /* 0x3ff6a09f0300780c */ /* 0x000fe20003f06070 */
[----:B------:R-:W-:Y:S01]  /*4f10*/  UMOV UR6, 0x80000000 ;  /* 0x8000000000067882 */ /* 0x000fe20000000000 */
[----:B------:R-:W-:Y:S01]  /*4f20*/  LEA.HI R15, R0, R15, RZ, 0xc ;  /* 0x0000000f000f7211 */ /* 0x000fe200078f60ff */
[----:B------:R-:W-:-:S10]  /*4f30*/  UMOV UR7, 0x43300000 ;  /* 0x4330000000077882 */ /* 0x000fd40000000000 */
[----:B------:R-:W-:Y:S01]  /*4f40*/  @P0 VIADD R5, R3, 0xfff00000 ;  /* 0xfff0000003050836 */ /* 0x000fe20000000000 */
[----:B------:R-:W-:-:S04]  /*4f50*/  @P0 IADD3 R15, PT, PT, R15, 0x1, RZ ;  /* 0x000000010f0f0810 */ /* 0x000fc80007ffe0ff */
[----:B------:R-:W-:Y:S02]  /*4f60*/  @P0 MOV R3, R5 ;  /* 0x0000000500030202 */ /* 0x000fe40000000f00 */
[----:B------:R-:W-:Y:S01]  /*4f70*/  LOP3.LUT R14, R15, 0x80000000, RZ, 0x3c, !PT ;  /* 0x800000000f0e7812 */ /* 0x000fe200078e3cff */
[----:B------:R-:W-:-:S03]  /*4f80*/  IMAD.MOV.U32 R15, RZ, RZ, 0x43300000 ;  /* 0x43300000ff0f7424 */ /* 0x000fc600078e00ff */
        /* <DEDUP_REMOVED lines=48> */
.L_x_39:
[----:B------:R-:W-:Y:S01]  /*5290*/  IMAD.MOV.U32 R4, RZ, RZ, 0x0 ;  /* 0x00000000ff047424 */ /* 0x000fe200078e00ff */
[----:B------:R-:W-:Y:S01]  /*52a0*/  LOP3.LUT P0, RZ, R3, 0x7fffffff, RZ, 0xc0, !PT ;  /* 0x7fffffff03ff7812 */ /* 0x000fe2000780c0ff */
[----:B------:R-:W-:-:S06]  /*52b0*/  IMAD.MOV.U32 R5, RZ, RZ, 0x7ff00000 ;  /* 0x7ff00000ff057424 */ /* 0x000fcc00078e00ff */
[----:B------:R-:W-:-:S10]  /*52c0*/  DFMA R4, R2, R4, +INF ;  /* 0x7ff000000204742b */ /* 0x000fd40000000004 */
[----:B------:R-:W-:Y:S02]  /*52d0*/  FSEL R86, R4, RZ, P0 ;  /* 0x000000ff04567208 */ /* 0x000fe40000000000 */
[----:B------:R-:W-:-:S07]  /*52e0*/  FSEL R87, R5, -QNAN , P0 ;  /* 0xfff0000005577808 */ /* 0x000fce0000000000 */
.L_x_40:
[----:B------:R-:W-:Y:S05]  /*52f0*/  BSYNC.RECONVERGENT B0 ;  /* 0x0000000000007941 */ /* 0x000fea0003800200 */
.L_x_38:
[----:B------:R-:W-:Y:S01]  /*5300*/  DADD R2, R100, R124 ;  /* 0x0000000064027229 */ /* 0x000fe2000000007c */
[----:B------:R-:W-:Y:S01]  /*5310*/  BSSY.RECONVERGENT B0, `(.L_x_41) ;  /* 0x0000053000007945 */ /* 0x000fe20003800200 */
[----:B------:R-:W-:-:S08]  /*5320*/  IMAD.MOV.U32 R15, RZ, RZ, -0x3ff ;  /* 0xfffffc01ff0f7424 */ /* 0x000fd000078e00ff */
[----:B------:R-:W-:Y:S01]  /*5330*/  ISETP.GT.AND P0, PT, R3, 0xfffff, PT ;  /* 0x000fffff0300780c */ /* 0x000fe20003f04270 */
[--C-:B------:R-:W-:Y:S01]  /*5340*/  IMAD.MOV.U32 R5, RZ, RZ, R3.reuse ;  /* 0x000000ffff057224 */ /* 0x100fe200078e0003 */
[----:B------:R-:W-:Y:S01]  /*5350*/  MOV R4, R2 ;  /* 0x0000000200047202 */ /* 0x000fe20000000f00 */
[----:B------:R-:W-:-:S10]  /*5360*/  IMAD.MOV.U32 R0, RZ, RZ, R3 ;  /* 0x000000ffff007224 */ /* 0x000fd400078e0003 */
[----:B------:R-:W-:Y:S01]  /*5370*/  @!P0 DMUL R4, R2, 1.80143985094819840000e+16 ;  /* 0x4350000002048828 */ /* 0x000fe20000000000 */
[----:B------:R-:W-:-:S09]  /*5380*/  @!P0 IMAD.MOV.U32 R15, RZ, RZ, -0x435 ;  /* 0xfffffbcbff0f8424 */ /* 0x000fd200078e00ff */
[----:B------:R-:W-:Y:S02]  /*5390*/  @!P0 IMAD.MOV.U32 R0, RZ, RZ, R5 ;  /* 0x000000ffff008224 */ /* 0x000fe400078e0005 */
[----:B------:R-:W-:-:S03]  /*53a0*/  @!P0 IMAD.MOV.U32 R2, RZ, RZ, R4 ;  /* 0x000000ffff028224 */ /* 0x000fc600078e0004 */
[----:B------:R-:W-:-:S04]  /*53b0*/  IADD3 R3, PT, PT, R0, -0x1, RZ ;  /* 0xffffffff00037810 */ /* 0x000fc80007ffe0ff */
[----:B------:R-:W-:-:S13]  /*53c0*/  ISETP.GT.U32.AND P1, PT, R3, 0x7feffffe, PT ;  /* 0x7feffffe0300780c */ /* 0x000fda0003f24070 */
[----:B------:R-:W-:Y:S05]  /*53d0*/  @P1 BRA `(.L_x_42) ;  /* 0x0000000400001947 */ /* 0x000fea0003800000 */
[C---:B------:R-:W-:Y:S01]  /*53e0*/  LOP3.LUT R3, R0.reuse, 0xfffff, RZ, 0xc0, !PT ;  /* 0x000fffff00037812 */ /* 0x040fe200078ec0ff */
[----:B------:R-:W-:Y:S01]  /*53f0*/  IMAD.MOV.U32 R6, RZ, RZ, RZ ;  /* 0x000000ffff067224 */ /* 0x000fe200078e00ff */
[----:B------:R-:W-:Y:S01]  /*5400*/  MOV R13, 0x3ed0ee25 ;  /* 0x3ed0ee25000d7802 */ /* 0x000fe20000000f00 */
[----:B------:R-:W-:Y:S01]  /*5410*/  IMAD.MOV.U32 R12, RZ, RZ, -0x748574fc ;  /* 0x8b7a8b04ff0c7424 */ /* 0x000fe200078e00ff */
[----:B------:R-:W-:Y:S01]  /*5420*/  LOP3.LUT R3, R3, 0x3ff00000, RZ, 0xfc, !PT ;  /* 0x3ff0000003037812 */ /* 0x000fe200078efcff */
[----:B------:R-:W-:Y:S01]  /*5430*/  UMOV UR4, 0x3ae80f1e ;  /* 0x3ae80f1e00047882 */ /* 0x000fe20000000000 */
[----:B------:R-:W-:Y:S01]  /*5440*/  UMOV UR5, 0x3eb1380b ;  /* 0x3eb1380b00057882 */ /* 0x000fe20000000000 */
[----:B------:R-:W-:Y:S01]  /*5450*/  LEA.HI R15, R0, R15, RZ, 0xc ;  /* 0x0000000f000f7211 */ /* 0x000fe200078f60ff */
[----:B------:R-:W-:Y:S01]  /*5460*/  UMOV UR6, 0x80000000 ;  /* 0x8000000000067882 */ /* 0x000fe20000000000 */
[----:B------:R-:W-:Y:S01]  /*5470*/  ISETP.GE.U32.AND P0, PT, R3, 0x3ff6a09f, PT ;  /* 0x3ff6a09f0300780c */ /* 0x000fe20003f06070 */
[----:B------:R-:W-:-:S12]  /*5480*/  UMOV UR7, 0x43300000 ;  /* 0x4330000000077882 */ /* 0x000fd80000000000 */
        /* <DEDUP_REMOVED lines=53> */
.L_x_42:
[----:B------:R-:W-:Y:S01]  /*57e0*/  IMAD.MOV.U32 R2, RZ, RZ, 0x0 ;  /* 0x00000000ff027424 */ /* 0x000fe200078e00ff */
[----:B------:R-:W-:Y:S02]  /*57f0*/  MOV R3, 0x7ff00000 ;  /* 0x7ff0000000037802 */ /* 0x000fe40000000f00 */
[----:B------:R-:W-:-:S04]  /*5800*/  LOP3.LUT P0, RZ, R5, 0x7fffffff, RZ, 0xc0, !PT ;  /* 0x7fffffff05ff7812 */ /* 0x000fc8000780c0ff */
[----:B------:R-:W-:-:S10]  /*5810*/  DFMA R2, R4, R2, +INF ;  /* 0x7ff000000402742b */ /* 0x000fd40000000002 */
[----:B------:R-:W-:Y:S02]  /*5820*/  FSEL R84, R2, RZ, P0 ;  /* 0x000000ff02547208 */ /* 0x000fe40000000000 */
[----:B------:R-:W-:-:S07]  /*5830*/  FSEL R85, R3, -QNAN , P0 ;  /* 0xfff0000003557808 */ /* 0x000fce0000000000 */
.L_x_43:
[----:B------:R-:W-:Y:S05]  /*5840*/  BSYNC.RECONVERGENT B0 ;  /* 0x0000000000007941 */ /* 0x000fea0003800200 */
.L_x_41:
[----:B------:R-:W0:Y:S01]  /*5850*/  MUFU.RCP64H R5, R63 ;  /* 0x0000003f00057308 */ /* 0x000e220000001800 */
[----:B------:R-:W-:Y:S01]  /*5860*/  VIADD R4, R63, 0x300402 ;  /* 0x003004023f047836 */ /* 0x000fe20000000000 */
[----:B------:R-:W-:Y:S01]  /*5870*/  DADD R2, R24, R100 ;  /* 0x0000000018027229 */ /* 0x000fe20000000064 */
[----:B------:R-:W-:Y:S03]  /*5880*/  BSSY.RECONVERGENT B0, `(.L_x_44) ;  /* 0x0000016000007945 */ /* 0x000fe60003800200 */
[----:B------:R-:W-:-:S04]  /*5890*/  FSETP.GEU.AND P1, PT, |R4|, 5.8789094863358348022e-39, PT ;  /* 0x004004020400780b */ /* 0x000fc80003f2e200 */
        /* <DEDUP_REMOVED lines=13> */
[----:B------:R-:W-:Y:S01]  /*5970*/  MOV R2, RZ ;  /* 0x000000ff00027202 */ /* 0x000fe20000000f00 */
[----:B------:R-:W-:-:S05]  /*5980*/  DSETP.NEU.AND P0, PT, |R68|, +INF , PT ;  /* 0x7ff000004400742a */ /* 0x000fca0003f0d200 */
[----:B0-----:R-:W-:-:S08]  /*5990*/  DFMA R4, -|R68|, R2, 1 ;  /* 0x3ff000004404742b */ /* 0x001fd00000000302 */
[----:B------:R-:W-:-:S08]  /*59a0*/  DFMA R4, R4, R4, R4 ;  /* 0x000000040404722b */ /* 0x000fd00000000004 */
[----:B------:R-:W-:-:S10]  /*59b0*/  DFMA R4, R2, R4, R2 ;  /* 0x000000040204722b */ /* 0x000fd40000000002 */
[----:B------:R-:W-:Y:S02]  /*59c0*/  FSEL R94, R4, RZ, P0 ;  /* 0x000000ff045e7208 */ /* 0x000fe40000000000 */
[----:B------:R-:W-:-:S07]  /*59d0*/  FSEL R95, R5, RZ, P0 ;  /* 0x000000ff055f7208 */ /* 0x000fce0000000000 */
.L_x_45:
[----:B------:R-:W-:Y:S05]  /*59e0*/  BSYNC.RECONVERGENT B0 ;  /* 0x0000000000007941 */ /* 0x000fea0003800200 */
.L_x_44:
[----:B------:R-:W-:Y:S04]  /*59f0*/  BSSY.RECONVERGENT B6, `(.L_x_46) ;  /* 0x000000b000067945 */ /* 0x000fe80003800200 */
[----:B------:R-:W-:Y:S05]  /*5a00*/  @P1 BRA `(.L_x_47) ;  /* 0x0000000000241947 */ /* 0x000fea0003800000 */
[----:B------:R-:W-:Y:S01]  /*5a10*/  LOP3.LUT R6, R63, 0x7fffffff, RZ, 0xc0, !PT ;  /* 0x7fffffff3f067812 */ /* 0x000fe200078ec0ff */
[----:B------:R-:W-:Y:S01]  /*5a20*/  IMAD.MOV.U32 R4, RZ, RZ, R62 ;  /* 0x000000ffff047224 */ /* 0x000fe200078e003e */
[----:B------:R-:W-:Y:S01]  /*5a30*/  MOV R20, 0x5a80 ;  /* 0x00005a8000147802 */ /* 0x000fe20000000f00 */
[----:B------:R-:W-:Y:S01]  /*5a40*/  IMAD.MOV.U32 R5, RZ, RZ, R63 ;  /* 0x000000ffff057224 */ /* 0x000fe200078e003f */
[----:B------:R-:W-:Y:S01]  /*5a50*/  MOV R21, 0x0 ;  /* 0x0000000000157802 */ /* 0x000fe20000000f00 */
[----:B------:R-:W-:-:S07]  /*5a60*/  VIADD R6, R6, 0xfff00000 ;  /* 0xfff0000006067836 */ /* 0x000fce0000000000 */
[----:B------:R-:W-:Y:S05]  /*5a70*/  CALL.REL.NOINC `($__internal_0_$__cuda_sm20_dblrcp_rn_slowpath_v3) ;  /* 0x000000dc00347944 */ /* 0x000fea0003c00000 */
[----:B------:R-:W-:Y:S02]  /*5a80*/  IMAD.MOV.U32 R44, RZ, RZ, R4 ;  /* 0x000000ffff2c7224 */ /* 0x000fe400078e0004 */
[----:B------:R-:W-:-:S07]  /*5a90*/  IMAD.MOV.U32 R45, RZ, RZ, R5 ;  /* 0x000000ffff2d7224 */ /* 0x000fce00078e0005 */
.L_x_47:
[----:B------:R-:W-:Y:S05]  /*5aa0*/  BSYNC.RECONVERGENT B6 ;  /* 0x0000000000067941 */ /* 0x000fea0003800200 */
.L_x_46:
        /* <DEDUP_REMOVED lines=15> */
[----:B------:R-:W-:Y:S01]  /*5ba0*/  MOV R6, R60 ;  /* 0x0000003c00067202 */ /* 0x000fe20000000f00 */
[----:B------:R-:W-:Y:S01]  /*5bb0*/  IMAD.MOV.U32 R7, RZ, RZ, R61 ;  /* 0x000000ffff077224 */ /* 0x000fe200078e003d */
[----:B------:R-:W-:Y:S01]  /*5bc0*/  MOV R20, 0x5c10 ;  /* 0x00005c1000147802 */ /* 0x000fe20000000f00 */
[----:B------:R-:W-:Y:S01]  /*5bd0*/  IMAD.MOV.U32 R4, RZ, RZ, R44 ;  /* 0x000000ffff047224 */ /* 0x000fe200078e002c */
[----:B------:R-:W-:Y:S01]  /*5be0*/  MOV R21, 0x0 ;  /* 0x0000000000157802 */ /* 0x000fe20000000f00 */
[----:B------:R-:W-:-:S07]  /*5bf0*/  IMAD.MOV.U32 R5, RZ, RZ, R45 ;  /* 0x000000ffff057224 */ /* 0x000fce00078e002d */
[----:B------:R-:W-:Y:S05]  /*5c00*/  CALL.REL.NOINC `($__internal_1_$__cuda_sm20_div_rn_f64_full) ;  /* 0x000000dc007c7944 */ /* 0x000fea0003c00000 */
[----:B------:R-:W-:Y:S02]  /*5c10*/  IMAD.MOV.U32 R102, RZ, RZ, R4 ;  /* 0x000000ffff667224 */ /* 0x000fe400078e0004 */
[----:B------:R-:W-:-:S07]  /*5c20*/  IMAD.MOV.U32 R103, RZ, RZ, R5 ;  /* 0x000000ffff677224 */ /* 0x000fce00078e0005 */
.L_x_49:
[----:B------:R-:W-:Y:S05]  /*5c30*/  BSYNC.RECONVERGENT B6 ;  /* 0x0000000000067941 */ /* 0x000fea0003800200 */
.L_x_48:
        /* <DEDUP_REMOVED lines=20> */
[----:B------:R-:W-:-:S07]  /*5d80*/  IMAD.MOV.U32 R21, RZ, RZ, 0x0 ;  /* 0x00000000ff157424 */ /* 0x000fce00078e00ff */
[----:B------:R-:W-:Y:S05]  /*5d90*/  CALL.REL.NOINC `($__internal_1_$__cuda_sm20_div_rn_f64_full) ;  /* 0x000000dc00187944 */ /* 0x000fea0003c00000 */
[----:B------:R-:W-:Y:S01]  /*5da0*/  IMAD.MOV.U32 R100, RZ, RZ, R4 ;  /* 0x000000ffff647224 */ /* 0x000fe200078e0004 */
[----:B------:R-:W-:-:S07]  /*5db0*/  MOV R101, R5 ;  /* 0x0000000500657202 */ /* 0x000fce0000000f00 */
.L_x_51:
[----:B------:R-:W-:Y:S05]  /*5dc0*/  BSYNC.RECONVERGENT B6 ;  /* 0x0000000000067941 */ /* 0x000fea0003800200 */
.L_x_50:
[----:B------:R-:W-:Y:S01]  /*5dd0*/  DMUL R2, R94, R94 ;  /* 0x0000005e5e027228 */ /* 0x000fe20000000000 */
[----:B------:R-:W-:Y:S01]  /*5de0*/  IMAD.MOV.U32 R4, RZ, RZ, -0x2449a4b7 ;  /* 0xdbb65b49ff047424 */ /* 0x000fe200078e00ff */
[----:B------:R-:W-:Y:S01]  /*5df0*/  UMOV UR4, 0x2a25ff7e ;  /* 0x2a25ff7e00047882 */ /* 0x000fe20000000000 */
[----:B------:R-:W-:Y:S01]  /*5e00*/  IMAD.MOV.U32 R5, RZ, RZ, 0x3f2d3b63 ;  /* 0x3f2d3b63ff057424 */ /* 0x000fe200078e00ff */
        /* <DEDUP_REMOVED lines=8> */
[----:B------:R-:W-:-:S02]  /*5e90*/  DADD R10, R46, -R124 ;  /* 0x000000002e0a7229 */ /* 0x000fc4000000087c */
[----:B------:R-:W-:Y:S02]  /*5ea0*/  DADD R126, R24, -R126 ;  /* 0x00000000187e7229 */ /* 0x000fe4000000087e */
[----:B------:R-:W-:Y:S02]  /*5eb0*/  DMUL R180, R46, R60 ;  /* 0x0000003c2eb47228 */ /* 0x000fe40000000000 */
[----:B------:R-:W-:Y:S01]  /*5ec0*/  DFMA R4, R2, R4, -UR4 ;  /* 0x8000000402047e2b */ /* 0x000fe20008000004 */
[----:B------:R-:W-:Y:S01]  /*5ed0*/  UMOV UR4, 0xc8249315 ;  /* 0xc824931500047882 */ /* 0x000fe20000000000 */
[----:B------:R-:W-:Y:S01]  /*5ee0*/  UMOV UR5, 0x3f6f9690 ;  /* 0x3f6f969000057882 */ /* 0x000fe20000000000 */
[----:B------:R-:W-:Y:S02]  /*5ef0*/  DFMA R10, -R10, R44, R84 ;  /* 0x0000002c0a0a722b */ /* 0x000fe40000000154 */
[----:B0-----:R-:W-:Y:S02]  /*5f00*/  DFMA R8, -R22, R6, 1 ;  /* 0x3ff000001608742b */ /* 0x001fe40000000106 */
[----:B------:R-:W-:-:S02]  /*5f10*/  DFMA R126, -R126, R44, R86 ;  /* 0x0000002c7e7e722b */ /* 0x000fc40000000156 */
[----:B------:R-:W-:Y:S01]  /*5f20*/  DFMA R4, R2, R4, UR4 ;  /* 0x0000000402047e2b */ /* 0x000fe20008000004 */
[----:B------:R-:W-:Y:S01]  /*5f30*/  UMOV UR4, 0xabc7cf0d ;  /* 0xabc7cf0d00047882 */ /* 0x000fe20000000000 */
[----:B------:R-:W-:Y:S01]  /*5f40*/  UMOV UR5, 0x3f82cf5a ;  /* 0x3f82cf5a00057882 */ /* 0x000fe20000000000 */
[----:B------:R-:W-:Y:S02]  /*5f50*/  DFMA R172, R16, R60, -R44 ;  /* 0x0000003c10ac722b */ /* 0x000fe4000000082c */
[----:B------:R-:W-:Y:S02]  /*5f60*/  DFMA R8, R8, R8, R8 ;  /* 0x000000080808722b */ /* 0x000fe40000000008 */
[----:B------:R-:W-:Y:S02]  /*5f70*/  DFMA R180, -R54, R180, R126 ;  /* 0x000000b436b4722b */ /* 0x000fe4000000017e */
[----:B------:R-:W-:Y:S01]  /*5f80*/  DFMA R4, R2, R4, -UR4 ;  /* 0x8000000402047e2b */ /* 0x000fe20008000004 */
[----:B------:R-:W-:Y:S01]  /*5f90*/  UMOV UR4, 0xb2a3bfde ;  /* 0xb2a3bfde00047882 */ /* 0x000fe20000000000 */
[----:B------:R-:W-:Y:S01]  /*5fa0*/  UMOV UR5, 0x3f9162b0 ;  /* 0x3f9162b000057882 */ /* 0x000fe20000000000 */
[----:B------:R-:W-:-:S02]  /*5fb0*/  DMUL R156, R46, R172 ;  /* 0x000000ac2e9c7228 */ /* 0x000fc40000000000 */
[----:B------:R-:W-:-:S03]  /*5fc0*/  DFMA R8, R6, R8, R6 ;  /* 0x000000080608722b */ /* 0x000fc60000000006 */
        /* <DEDUP_REMOVED lines=43> */
[----:B------:R-:W-:-:S08]  /*6280*/  DFMA R4, R4, R94, R94 ;  /* 0x0000005e0404722b */ /* 0x000fd0000000005e */
        /* <DEDUP_REMOVED lines=9> */
[----:B------:R-:W-:Y:S02]  /*6320*/  DFMA R150, R16, R68, -R44 ;  /* 0x000000441096722b */ /* 0x000fe4000000082c */
[----:B------:R-:W-:Y:S02]  /*6330*/  DADD R4, -R60, R94 ;  /* 0x000000003c047229 */ /* 0x000fe4000000015e */
[----:B------:R-:W-:Y:S02]  /*6340*/  DMUL R2, R22, R94 ;  /* 0x0000005e16027228 */ /* 0x000fe40000000000 */
[----:B------:R-:W-:-:S02]  /*6350*/  DFMA R10, -R54, R174, R10 ;  /* 0x000000ae360a722b */ /* 0x000fc4000000010a */
[----:B------:R-:W-:Y:S02]  /*6360*/  DMUL R126, R24, R150 ;  /* 0x00000096187e7228 */ /* 0x000fe40000000000 */
[----:B------:R-:W-:Y:S02]  /*6370*/  DADD R4, -R68, R4 ;  /* 0x0000000044047229 */ /* 0x000fe40000000104 */
[C---:B------:R-:W-:Y:S02]  /*6380*/  DFMA R6, R16.reuse, R62, -R2 ;  /* 0x0000003e1006722b */ /* 0x040fe40000000802 */
[C---:B------:R-:W-:Y:S02]  /*6390*/  DFMA R166, R16.reuse, R2, -R62 ;  /* 0x0000000210a6722b */ /* 0x040fe4000000083e */
[----:B------:R-:W-:Y:S02]  /*63a0*/  DFMA R62, R16, R86, -R84 ;  /* 0x00000056103e722b */ /* 0x000fe40000000854 */
[----:B------:R-:W-:-:S02]  /*63b0*/  DMUL R8, R14, R4 ;  /* 0x000000040e087228 */ /* 0x000fc40000000000 */
[----:B------:R-:W-:Y:S01]  /*63c0*/  FSETP.GEU.AND P1, PT, |R5|, 6.5827683646048100446e-37, PT ;  /* 0x036000000500780b */ /* 0x000fe20003f2e200 */
[-C--:B------:R-:W-:Y:S02]  /*63d0*/  DMUL R6, R6, R18.reuse ;  /* 0x0000001206067228 */ /* 0x080fe40000000000 */
[-C--:B------:R-:W-:Y:S02]  /*63e0*/  DMUL R166, R166, R18.reuse ;  /* 0x00000012a6a67228 */ /* 0x080fe40000000000 */
[----:B------:R-:W-:Y:S02]  /*63f0*/  DMUL R62, R62, R18 ;  /* 0x000000123e3e7228 */ /* 0x000fe40000000000 */
[----:B------:R-:W-:Y:S02]  /*6400*/  DFMA R12, -R22, R8, R4 ;  /* 0x00000008160c722b */ /* 0x000fe40000000104 */
[--C-:B------:R-:W-:Y:S02]  /*6410*/  DFMA R198, R24, R84, R6.reuse ;  /* 0x0000005418c6722b */ /* 0x100fe40000000006 */
[----:B------:R-:W-:-:S02]  /*6420*/  DFMA R164, R46, R86, R6 ;  /* 0x000000562ea4722b */ /* 0x000fc40000000006 */
[----:B------:R-:W-:Y:S02]  /*6430*/  DMUL R196, R24, R10 ;  /* 0x0000000a18c47228 */ /* 0x000fe40000000000 */
[----:B------:R-:W-:Y:S02]  /*6440*/  DFMA R2, R14, R12, R8 ;  /* 0x0000000c0e02722b */ /* 0x000fe40000000008 */
[C---:B------:R-:W-:Y:S02]  /*6450*/  DFMA R8, R16.reuse, R84, -R86 ;  /* 0x000000541008722b */ /* 0x040fe40000000856 */
[----:B------:R-:W-:Y:S02]  /*6460*/  DFMA R158, -R16, R44, R94 ;  /* 0x0000002c109e722b */ /* 0x000fe4000000015e */
[----:B------:R-:W-:-:S04]  /*6470*/  DADD R86, R166, R166 ;  /* 0x00000000a6567229 */ /* 0x000fc800000000a6 */
[----:B------:R-:W-:Y:S01]  /*6480*/  FFMA R0, RZ, R23, R3 ;  /* 0x00000017ff007223 */ /* 0x000fe20000000003 */
[----:B------:R-:W-:-:S04]  /*6490*/  DMUL R84, R8, R18 ;  /* 0x0000001208547228 */ /* 0x000fc80000000000 */
        /* <DEDUP_REMOVED lines=9> */
.L_x_53:
[----:B------:R-:W-:Y:S05]  /*6530*/  BSYNC.RECONVERGENT B6 ;  /* 0x0000000000067941 */ /* 0x000fea0003800200 */
.L_x_52:
[C---:B------:R-:W-:Y:S01]  /*6540*/  DFMA R4, R38.reuse, R38, R22 ;  /* 0x000000262604722b */ /* 0x040fe20000000016 */
[----:B------:R-:W-:Y:S01]  /*6550*/  BSSY.RECONVERGENT B6, `(.L_x_54) ;  /* 0x000004d000067945 */ /* 0x000fe20003800200 */
[----:B------:R-:W-:Y:S02]  /*6560*/  DADD R182, R38, R38 ;  /* 0x0000000026b67229 */ /* 0x000fe40000000026 */
[----:B------:R-:W-:Y:S02]  /*6570*/  DADD R32, R190, -R166 ;  /* 0x00000000be207229 */ /* 0x000fe400000008a6 */
[----:B------:R-:W-:Y:S02]  /*6580*/  DADD R34, R142, -R84 ;  /* 0x000000008e227229 */ /* 0x000fe40000000854 */
[C---:B------:R-:W-:Y:S02]  /*6590*/  DFMA R4, R36.reuse, R36, R4 ;  /* 0x000000242404722b */ /* 0x040fe40000000004 */
[----:B------:R-:W-:Y:S01]  /*65a0*/  DMUL R6, R36, R182 ;  /* 0x000000b624067228 */ /* 0x000fe20000000000 */
[----:B------:R0:W-:Y:S01]  /*65b0*/  STL.64 [R1+0x148], R32 ;  /* 0x0001482001007387 */ /* 0x0001e20000100a00 */
[----:B------:R-:W-:-:S02]  /*65c0*/  DMUL R12, R24, R24 ;  /* 0x00000018180c7228 */ /* 0x000fc40000000000 */
[----:B------:R-:W-:Y:S01]  /*65d0*/  DFMA R148, R148, R172, -R86 ;  /* 0x000000ac9494722b */ /* 0x000fe20000000856 */
[----:B------:R1:W-:Y:S01]  /*65e0*/  STL.64 [R1+0x150], R34 ;  /* 0x0001502201007387 */ /* 0x0003e20000100a00 */
[----:B------:R-:W-:Y:S02]  /*65f0*/  DADD R14, -R84, R126 ;  /* 0x00000000540e7229 */ /* 0x000fe4000000017e */
[----:B------:R-:W-:Y:S02]  /*6600*/  DFMA R4, R16, R6, R4 ;  /* 0x000000061004722b */ /* 0x000fe40000000004 */
[----:B------:R-:W-:Y:S02]  /*6610*/  DFMA R86, R150, -R12, R86 ;  /* 0x8000000c9656722b */ /* 0x000fe40000000056 */
[----:B------:R-:W-:Y:S02]  /*6620*/  DADD R12, R62, -R156 ;  /* 0x000000003e0c7229 */ /* 0x000fe4000000089c */
[----:B------:R-:W2:Y:S01]  /*6630*/  MUFU.RSQ64H R7, R5 ;  /* 0x0000000500077308 */ /* 0x000ea20000001c00 */
[----:B0-----:R-:W-:-:S02]  /*6640*/  DADD R32, -R2, R140 ;  /* 0x0000000002207229 */ /* 0x001fc4000000018c */
[----:B-1----:R-:W-:Y:S01]  /*6650*/  DADD R34, R188, -R164 ;  /* 0x00000000bc227229 */ /* 0x002fe200000008a4 */
[----:B------:R-:W-:Y:S01]  /*6660*/  VIADD R6, R5, 0xfcb00000 ;  /* 0xfcb0000005067836 */ /* 0x000fe20000000000 */
[----:B------:R-:W-:Y:S02]  /*6670*/  DADD R8, R60, R68 ;  /* 0x000000003c087229 */ /* 0x000fe40000000044 */
[C---:B------:R-:W-:Y:S01]  /*6680*/  DFMA R12, R16.reuse, R14, R12 ;  /* 0x0000000e100c722b */ /* 0x040fe2000000000c */
[----:B------:R2:W-:Y:S01]  /*6690*/  STL.64 [R1+0x138], R32 ;  /* 0x0001382001007387 */ /* 0x0005e20000100a00 */
[----:B------:R-:W-:Y:S01]  /*66a0*/  DFMA R2, -R16, R100, R102 ;  /* 0x000000641002722b */ /* 0x000fe20000000166 */
[----:B------:R-:W-:Y:S01]  /*66b0*/  ISETP.GE.U32.AND P0, PT, R6, 0x7ca00000, PT ;  /* 0x7ca000000600780c */ /* 0x000fe20003f06070 */
[C---:B------:R-:W-:Y:S01]  /*66c0*/  DFMA R10, R54.reuse, R68, R60 ;  /* 0x00000044360a722b */ /* 0x040fe2000000003c */
[----:B------:R0:W-:Y:S01]  /*66d0*/  STL.64 [R1+0x140], R34 ;  /* 0x0001402201007387 */ /* 0x0001e20000100a00 */
[----:B------:R-:W-:-:S02]  /*66e0*/  DFMA R60, R54, R60, R68 ;  /* 0x0000003c363c722b */ /* 0x000fc40000000044 */
[----:B------:R-:W-:Y:S02]  /*66f0*/  DADD R8, R94, R8 ;  /* 0x000000005e087229 */ /* 0x000fe40000000008 */
[----:B------:R-:W-:Y:S02]  /*6700*/  DFMA R206, R2, -R18, R206 ;  /* 0x8000001202ce722b */ /* 0x000fe400000000ce */
[----:B------:R-:W-:Y:S02]  /*6710*/  DADD R196, R198, -R196 ;  /* 0x00000000c6c47229 */ /* 0x000fe400000008c4 */
[----:B--2---:R-:W-:Y:S02]  /*6720*/  DMUL R32, R6, R6 ;  /* 0x0000000606207228 */ /* 0x004fe40000000000 */
[-C--:B------:R-:W-:Y:S01]  /*6730*/  DFMA R174, R16, R180.reuse, R174 ;  /* 0x000000b410ae722b */ /* 0x080fe200000000ae */
[----:B0-----:R-:W-:Y:S01]  /*6740*/  IMAD.MOV.U32 R34, RZ, RZ, 0x0 ;  /* 0x00000000ff227424 */ /* 0x001fe200078e00ff */
[----:B------:R-:W-:Y:S01]  /*6750*/  DFMA R46, R46, R180, -R164 ;  /* 0x000000b42e2e722b */ /* 0x000fe200000008a4 */
[----:B------:R-:W-:Y:S01]  /*6760*/  IMAD.MOV.U32 R35, RZ, RZ, 0x3fd80000 ;  /* 0x3fd80000ff237424 */ /* 0x000fe200078e00ff */
[----:B------:R-:W-:-:S02]  /*6770*/  DADD R126, R84, -R126 ;  /* 0x00000000547e7229 */ /* 0x000fc4000000087e */
[----:B------:R-:W-:Y:S02]  /*6780*/  DFMA R32, R4, -R32, 1 ;  /* 0x3ff000000420742b */ /* 0x000fe40000000820 */
[----:B------:R-:W-:Y:S02]  /*6790*/  DADD R156, -R62, R156 ;  /* 0x000000003e9c7229 */ /* 0x000fe4000000019c */
[----:B------:R-:W-:Y:S02]  /*67a0*/  DADD R60, R158, R60 ;  /* 0x000000009e3c7229 */ /* 0x000fe4000000003c */
[----:B------:R-:W-:Y:S02]  /*67b0*/  DFMA R8, -R16, R8, R44 ;  /* 0x000000081008722b */ /* 0x000fe4000000012c */
[----:B------:R-:W-:Y:S02]  /*67c0*/  DFMA R14, R32, R34, 0.5 ;  /* 0x3fe00000200e742b */ /* 0x000fe40000000022 */
[----:B------:R-:W-:-:S02]  /*67d0*/  DMUL R32, R6, R32 ;  /* 0x0000002006207228 */ /* 0x000fc40000000000 */
[----:B------:R-:W-:Y:S02]  /*67e0*/  DMUL R188, R12, R18 ;  /* 0x000000120cbc7228 */ /* 0x000fe40000000000 */
[----:B------:R-:W-:Y:S02]  /*67f0*/  DFMA R148, R16, R148, R196 ;  /* 0x000000941094722b */ /* 0x000fe400000000c4 */
[----:B------:R-:W-:Y:S02]  /*6800*/  DFMA R174, R62, 2, R174 ;  /* 0x400000003eae782b */ /* 0x000fe400000000ae */
[----:B------:R-:W-:Y:S02]  /*6810*/  DFMA R2, R14, R32, R6 ;  /* 0x000000200e02722b */ /* 0x000fe40000000006 */
[C---:B------:R-:W-:Y:S02]  /*6820*/  DFMA R126, R16.reuse, R156, R126 ;  /* 0x0000009c107e722b */ /* 0x040fe4000000007e */
[----:B------:R-:W-:-:S02]  /*6830*/  DFMA R46, R16, R46, R86 ;  /* 0x0000002e102e722b */ /* 0x000fc40000000056 */
[----:B------:R-:W-:Y:S02]  /*6840*/  DADD R10, R158, R10 ;  /* 0x000000009e0a7229 */ /* 0x000fe4000000000a */
[----:B------:R-:W-:Y:S02]  /*6850*/  DMUL R12, R4, R2 ;  /* 0x00000002040c7228 */ /* 0x000fe40000000000 */
[-C--:B------:R-:W-:Y:S02]  /*6860*/  DMUL R60, R60, R18.reuse ;  /* 0x000000123c3c7228 */ /* 0x080fe40000000000 */
[----:B------:R-:W-:Y:S02]  /*6870*/  DFMA R198, R8, -R18, R214 ;  /* 0x8000001208c6722b */ /* 0x000fe400000000d6 */
[----:B------:R-:W-:Y:S02]  /*6880*/  DFMA R100, -R16, R102, R100 ;  /* 0x000000661064722b */ /* 0x000fe40000000164 */
[----:B------:R-:W-:-:S02]  /*6890*/  DMUL R126, R126, R18 ;  /* 0x000000127e7e7228 */ /* 0x000fc40000000000 */
[-C--:B------:R-:W-:Y:S02]  /*68a0*/  DMUL R148, R148, R18.reuse ;  /* 0x0000001294947228 */ /* 0x080fe40000000000 */
[-C--:B------:R-:W-:Y:S02]  /*68b0*/  DMUL R172, R174, R18.reuse ;  /* 0x00000012aeac7228 */ /* 0x080fe40000000000 */
[----:B------:R-:W-:Y:S02]  /*68c0*/  DMUL R46, R46, R18 ;  /* 0x000000122e2e7228 */ /* 0x000fe40000000000 */
[----:B------:R-:W-:Y:S02]  /*68d0*/  DFMA R8, R12, -R12, R4 ;  /* 0x8000000c0c08722b */ /* 0x000fe40000000004 */
[-C--:B------:R-:W-:Y:S01]  /*68e0*/  DFMA R196, R10, -R18.reuse, R212 ;  /* 0x800000120ac4722b */ /* 0x080fe200000000d4 */
[----:B------:R-:W-:Y:S01]  /*68f0*/  IADD3 R11, PT, PT, R3, -0x100000, RZ ;  /* 0xfff00000030b7810 */ /* 0x000fe20007ffe0ff */
[----:B------:R-:W-:Y:S01]  /*6900*/  IMAD.MOV.U32 R10, RZ, RZ, R2 ;  /* 0x000000ffff0a7224 */ /* 0x000fe200078e0002 */
[----:B------:R-:W-:-:S02]  /*6910*/  DFMA R190, R244, R18, -R60 ;  /* 0x00000012f4be722b */ /* 0x000fc4000000083c */
[----:B------:R-:W-:Y:S02]  /*6920*/  DADD R230, R108, -R94 ;  /* 0x000000006ce67229 */ /* 0x000fe4000000085e */
[----:B------:R-:W-:Y:S02]  /*6930*/  DADD R220, R110, -R62 ;  /* 0x000000006edc7229 */ /* 0x000fe4000000083e */
[-C--:B------:R-:W-:Y:S02]  /*6940*/  DFMA R204, R100, -R18.reuse, R204 ;  /* 0x8000001264cc722b */ /* 0x080fe400000000cc */
[-C--:B------:R-:W-:Y:S02]  /*6950*/  DFMA R188, R222, R18.reuse, -R188 ;  /* 0x00000012debc722b */ /* 0x080fe400000008bc */
[-C--:B------:R-:W-:Y:S02]  /*6960*/  DFMA R180, R228, R18.reuse, -R126 ;  /* 0x00000012e4b4722b */ /* 0x080fe4000000087e */
[----:B------:R-:W-:-:S02]  /*6970*/  DFMA R174, R238, R18, -R148 ;  /* 0x00000012eeae722b */ /* 0x000fc40000000894 */
[-C--:B------:R-:W-:Y:S02]  /*6980*/  DFMA R172, R236, R18.reuse, -R172 ;  /* 0x00000012ecac722b */ /* 0x080fe400000008ac */
[----:B------:R-:W-:Y:S02]  /*6990*/  DFMA R166, R246, R18, -R46 ;  /* 0x00000012f6a6722b */ /* 0x000fe4000000082e */
[----:B------:R-:W-:Y:S01]  /*69a0*/  DFMA R60, R8, R10, R12 ;  /* 0x0000000a083c722b */ /* 0x000fe2000000000c */
[----:B------:R-:W-:Y:S10]  /*69b0*/  @!P0 BRA `(.L_x_55) ;  /* 0x0000000000188947 */ /* 0x000ff40003800000 */
[----:B------:R-:W-:Y:S01]  /*69c0*/  IMAD.MOV.U32 R10, RZ, RZ, R2 ;  /* 0x000000ffff0a7224 */ /* 0x000fe200078e0002 */
[----:B------:R-:W-:Y:S02]  /*69d0*/  MOV R20, 0x6a00 ;  /* 0x00006a0000147802 */ /* 0x000fe40000000f00 */
[----:B------:R-:W-:-:S07]  /*69e0*/  MOV R21, 0x0 ;  /* 0x0000000000157802 */ /* 0x000fce0000000f00 */
[----:B------:R-:W-:Y:S05]  /*69f0*/  CALL.REL.NOINC `($__internal_2_$__cuda_sm20_dsqrt_rn_f64_mediumpath_v1) ;  /* 0x000000d400a07944 */ /* 0x000fea0003c00000 */
[----:B------:R-:W-:Y:S02]  /*6a00*/  IMAD.MOV.U32 R60, RZ, RZ, R4 ;  /* 0x000000ffff3c7224 */ /* 0x000fe400078e0004 */
[----:B------:R-:W-:-:S07]  /*6a10*/  IMAD.MOV.U32 R61, RZ, RZ, R5 ;  /* 0x000000ffff3d7224 */ /* 0x000fce00078e0005 */
.L_x_55:
[----:B------:R-:W-:Y:S05]  /*6a20*/  BSYNC.RECONVERGENT B6 ;  /* 0x0000000000067941 */ /* 0x000fea0003800200 */
.L_x_54:
[--C-:B------:R-:W-:Y:S01]  /*6a30*/  DADD R46, R36, R60.reuse ;  /* 0x00000000242e7229 */ /* 0x100fe2000000003c */
[----:B------:R-:W-:Y:S01]  /*6a40*/  BSSY.RECONVERGENT B0, `(.L_x_56) ;  /* 0x0000057000007945 */ /* 0x000fe20003800200 */
[----:B------:R-:W-:Y:S01]  /*6a50*/  DADD R94, R38, R60 ;  /* 0x00000000265e7229 */ /* 0x000fe2000000003c */
[----:B------:R-:W-:-:S05]  /*6a60*/  IMAD.MOV.U32 R15, RZ, RZ, -0x3ff ;  /* 0xfffffc01ff0f7424 */ /* 0x000fca00078e00ff */
[----:B------:R-:W-:-:S10]  /*6a70*/  DFMA R46, R16, R38, R46 ;  /* 0x00000026102e722b */ /* 0x000fd4000000002e */
[----:B------:R-:W-:Y:S01]  /*6a80*/  ISETP.GT.AND P0, PT, R47, 0xfffff, PT ;  /* 0x000fffff2f00780c */ /* 0x000fe20003f04270 */
[--C-:B------:R-:W-:Y:S01]  /*6a90*/  IMAD.MOV.U32 R3, RZ, RZ, R47.reuse ;  /* 0x000000ffff037224 */ /* 0x100fe200078e002f */
[----:B------:R-:W-:Y:S01]  /*6aa0*/  MOV R2, R46 ;  /* 0x0000002e00027202 */ /* 0x000fe20000000f00 */
[----:B------:R-:W-:-:S10]  /*6ab0*/  IMAD.MOV.U32 R0, RZ, RZ, R47 ;  /* 0x000000ffff007224 */ /* 0x000fd400078e002f */
[----:B------:R-:W-:Y:S01]  /*6ac0*/  @!P0 DMUL R2, R46, 1.80143985094819840000e+16 ;  /* 0x435000002e028828 */ /* 0x000fe20000000000 */
[----:B------:R-:W-:-:S09]  /*6ad0*/  @!P0 IMAD.MOV.U32 R15, RZ, RZ, -0x435 ;  /* 0xfffffbcbff0f8424 */ /* 0x000fd200078e00ff */
[----:B------:R-:W-:-:S05]  /*6ae0*/  @!P0 MOV R0, R3 ;  /* 0x0000000300008202 */ /* 0x000fca0000000f00 */
[----:B------:R-:W-:-:S05]  /*6af0*/  VIADD R4, R0, 0xffffffff ;  /* 0xffffffff00047836 */ /* 0x000fca0000000000 */
[----:B------:R-:W-:Y:S02]  /*6b00*/  ISETP.GT.U32.AND P1, PT, R4, 0x7feffffe, PT ;  /* 0x7feffffe0400780c */ /* 0x000fe40003f24070 */
[----:B------:R-:W-:Y:S01]  /*6b10*/  MOV R4, R46 ;  /* 0x0000002e00047202 */ /* 0x000fe20000000f00 */
[----:B------:R-:W-:-:S10]  /*6b20*/  @!P0 IMAD.MOV.U32 R4, RZ, RZ, R2 ;  /* 0x000000ffff048224 */ /* 0x000fd400078e0002 */
[----:B------:R-:W-:Y:S05]  /*6b30*/  @P1 BRA `(.L_x_57) ;  /* 0x0000000400041947 */ /* 0x000fea0003800000 */
[----:B------:R-:W-:Y:S01]  /*6b40*/  LOP3.LUT R2, R0, 0xfffff, RZ, 0xc0, !PT ;  /* 0x000fffff00027812 */ /* 0x000fe200078ec0ff */
[----:B------:R-:W-:Y:S01]  /*6b50*/  IMAD.MOV.U32 R12, RZ, RZ, -0x748574fc ;  /* 0x8b7a8b04ff0c7424 */ /* 0x000fe200078e00ff */
[----:B------:R-:W-:Y:S01]  /*6b60*/  MOV R6, RZ ;  /* 0x000000ff00067202 */ /* 0x000fe20000000f00 */
        /* <DEDUP_REMOVED lines=9> */
[----:B------:R-:W-:Y:S01]  /*6c00*/  @P0 VIADD R5, R3, 0xfff00000 ;  /* 0xfff0000003050836 */ /* 0x000fe20000000000 */
[----:B------:R-:W-:-:S03]  /*6c10*/  @P0 IADD3 R15, PT, PT, R15, 0x1, RZ ;  /* 0x000000010f0f0810 */ /* 0x000fc60007ffe0ff */
        /* <DEDUP_REMOVED lines=51> */
.L_x_57:
[----:B------:R-:W-:Y:S01]  /*6f50*/  IMAD.MOV.U32 R4, RZ, RZ, 0x0 ;  /* 0x00000000ff047424 */ /* 0x000fe200078e00ff */
[----:B------:R-:W-:Y:S02]  /*6f60*/  MOV R5, 0x7ff00000 ;  /* 0x7ff0000000057802 */ /* 0x000fe40000000f00 */
[----:B------:R-:W-:-:S04]  /*6f70*/  LOP3.LUT P0, RZ, R3, 0x7fffffff, RZ, 0xc0, !PT ;  /* 0x7fffffff03ff7812 */ /* 0x000fc8000780c0ff */
[----:B------:R-:W-:-:S10]  /*6f80*/  DFMA R4, R2, R4, +INF ;  /* 0x7ff000000204742b */ /* 0x000fd40000000004 */
[----:B------:R-:W-:Y:S02]  /*6f90*/  FSEL R84, R4, RZ, P0 ;  /* 0x000000ff04547208 */ /* 0x000fe40000000000 */
[----:B------:R-:W-:-:S07]  /*6fa0*/  FSEL R85, R5, -QNAN , P0 ;  /* 0xfff0000005557808 */ /* 0x000fce0000000000 */
.L_x_58:
[----:B------:R-:W-:Y:S05]  /*6fb0*/  BSYNC.RECONVERGENT B0 ;  /* 0x0000000000007941 */ /* 0x000fea0003800200 */
.L_x_56:
[----:B------:R-:W-:Y:S01]  /*6fc0*/  DADD R2, R92, R94 ;  /* 0x000000005c027229 */ /* 0x000fe2000000005e */
[----:B------:R-:W-:Y:S01]  /*6fd0*/  BSSY.RECONVERGENT B0, `(.L_x_59) ;  /* 0x0000053000007945 */ /* 0x000fe20003800200 */
[----:B------:R-:W-:-:S08]  /*6fe0*/  MOV R15, 0xfffffc01 ;  /* 0xfffffc01000f7802 */ /* 0x000fd00000000f00 */
[----:B------:R-:W-:Y:S01]  /*6ff0*/  ISETP.GT.AND P0, PT, R3, 0xfffff, PT ;  /* 0x000fffff0300780c */ /* 0x000fe20003f04270 */
[----:B------:R-:W-:Y:S01]  /*7000*/  IMAD.MOV.U32 R4, RZ, RZ, R2 ;  /* 0x000000ffff047224 */ /* 0x000fe200078e0002 */
[----:B------:R-:W-:Y:S01]  /*7010*/  MOV R0, R3 ;  /* 0x0000000300007202 */ /* 0x000fe20000000f00 */
[----:B------:R-:W-:-:S10]  /*7020*/  IMAD.MOV.U32 R5, RZ, RZ, R3 ;  /* 0x000000ffff057224 */ /* 0x000fd400078e0003 */
[----:B------:R-:W-:Y:S01]  /*7030*/  @!P0 DMUL R4, R2, 1.80143985094819840000e+16 ;  /* 0x4350000002048828 */ /* 0x000fe20000000000 */
[----:B------:R-:W-:-:S09]  /*7040*/  @!P0 IMAD.MOV.U32 R15, RZ, RZ, -0x435 ;  /* 0xfffffbcbff0f8424 */ /* 0x000fd200078e00ff */
[----:B------:R-:W-:Y:S02]  /*7050*/  @!P0 IMAD.MOV.U32 R0, RZ, RZ, R5 ;  /* 0x000000ffff008224 */ /* 0x000fe400078e0005 */
[----:B------:R-:W-:Y:S02]  /*7060*/  @!P0 IMAD.MOV.U32 R2, RZ, RZ, R4 ;  /* 0x000000ffff028224 */ /* 0x000fe400078e0004 */
[----:B------:R-:W-:-:S05]  /*7070*/  VIADD R3, R0, 0xffffffff ;  /* 0xffffffff00037836 */ /* 0x000fca0000000000 */
[----:B------:R-:W-:-:S13]  /*7080*/  ISETP.GT.U32.AND P1, PT, R3, 0x7feffffe, PT ;  /* 0x7feffffe0300780c */ /* 0x000fda0003f24070 */
[----:B------:R-:W-:Y:S05]  /*7090*/  @P1 BRA `(.L_x_60) ;  /* 0x0000000400001947 */ /* 0x000fea0003800000 */
[C---:B------:R-:W-:Y:S01]  /*70a0*/  LOP3.LUT R3, R0.reuse, 0xfffff, RZ, 0xc0, !PT ;  /* 0x000fffff00037812 */ /* 0x040fe200078ec0ff */
[----:B------:R-:W-:Y:S01]  /*70b0*/  IMAD.MOV.U32 R6, RZ, RZ, RZ ;  /* 0x000000ffff067224 */ /* 0x000fe200078e00ff */
[----:B------:R-:W-:Y:S01]  /*70c0*/  MOV R12, 0x8b7a8b04 ;  /* 0x8b7a8b04000c7802 */ /* 0x000fe20000000f00 */
[----:B------:R-:W-:Y:S01]  /*70d0*/  IMAD.MOV.U32 R13, RZ, RZ, 0x3ed0ee25 ;  /* 0x3ed0ee25ff0d7424 */ /* 0x000fe200078e00ff */
        /* <DEDUP_REMOVED lines=10> */
[----:B------:R-:W-:Y:S02]  /*7180*/  LOP3.LUT R14, R15, 0x80000000, RZ, 0x3c, !PT ;  /* 0x800000000f0e7812 */ /* 0x000fe400078e3cff */
[----:B------:R-:W-:-:S03]  /*7190*/  MOV R15, 0x43300000 ;  /* 0x43300000000f7802 */ /* 0x000fc60000000f00 */
        /* <DEDUP_REMOVED lines=48> */
.L_x_60:
[----:B------:R-:W-:Y:S01]  /*74a0*/  IMAD.MOV.U32 R2, RZ, RZ, 0x0 ;  /* 0x00000000ff027424 */ /* 0x000fe200078e00ff */
[----:B------:R-:W-:Y:S01]  /*74b0*/  LOP3.LUT P0, RZ, R5, 0x7fffffff, RZ, 0xc0, !PT ;  /* 0x7fffffff05ff7812 */ /* 0x000fe2000780c0ff */
[----:B------:R-:W-:-:S06]  /*74c0*/  IMAD.MOV.U32 R3, RZ, RZ, 0x7ff00000 ;  /* 0x7ff00000ff037424 */ /* 0x000fcc00078e00ff */
[----:B------:R-:W-:-:S10]  /*74d0*/  DFMA R2, R4, R2, +INF ;  /* 0x7ff000000402742b */ /* 0x000fd40000000002 */
[----:B------:R-:W-:Y:S02]  /*74e0*/  FSEL R68, R2, RZ, P0 ;  /* 0x000000ff02447208 */ /* 0x000fe40000000000 */
[----:B------:R-:W-:-:S07]  /*74f0*/  FSEL R69, R3, -QNAN , P0 ;  /* 0xfff0000003457808 */ /* 0x000fce0000000000 */
.L_x_61:
[----:B------:R-:W-:Y:S05]  /*7500*/  BSYNC.RECONVERGENT B0 ;  /* 0x0000000000007941 */ /* 0x000fea0003800200 */
.L_x_59:
[----:B------:R-:W0:Y:S01]  /*7510*/  MUFU.RCP64H R5, R61 ;  /* 0x0000003d00057308 */ /* 0x000e220000001800 */
[----:B------:R-:W-:Y:S01]  /*7520*/  IADD3 R4, PT, PT, R61, 0x300402, RZ ;  /* 0x003004023d047810 */ /* 0x000fe20007ffe0ff */
[----:B------:R-:W-:Y:S01]  /*7530*/  DADD R2, R36, R94 ;  /* 0x0000000024027229 */ /* 0x000fe2000000005e */
[----:B------:R-:W-:Y:S02]  /*7540*/  BSSY.RECONVERGENT B0, `(.L_x_62) ;  /* 0x0000016000007945 */ /* 0x000fe40003800200 */
[----:B------:R-:W-:-:S05]  /*7550*/  FSETP.GEU.AND P1, PT, |R4|, 5.8789094863358348022e-39, PT ;  /* 0x004004020400780b */ /* 0x000fca0003f2e200 */
        /* <DEDUP_REMOVED lines=20> */
.L_x_63:
[----:B------:R-:W-:Y:S05]  /*76a0*/  BSYNC.RECONVERGENT B0 ;  /* 0x0000000000007941 */ /* 0x000fea0003800200 */
.L_x_62:
[----:B------:R-:W-:Y:S04]  /*76b0*/  BSSY.RECONVERGENT B6, `(.L_x_64) ;  /* 0x000000b000067945 */ /* 0x000fe80003800200 */
[----:B------:R-:W-:Y:S05]  /*76c0*/  @P1 BRA `(.L_x_65) ;  /* 0x0000000000241947 */ /* 0x000fea0003800000 */
[----:B------:R-:W-:Y:S01]  /*76d0*/  LOP3.LUT R6, R61, 0x7fffffff, RZ, 0xc0, !PT ;  /* 0x7fffffff3d067812 */ /* 0x000fe200078ec0ff */
[----:B------:R-:W-:Y:S01]  /*76e0*/  IMAD.MOV.U32 R4, RZ, RZ, R60 ;  /* 0x000000ffff047224 */ /* 0x000fe200078e003c */
[----:B------:R-:W-:Y:S01]  /*76f0*/  MOV R20, 0x7740 ;  /* 0x0000774000147802 */ /* 0x000fe20000000f00 */
[----:B------:R-:W-:Y:S01]  /*7700*/  IMAD.MOV.U32 R5, RZ, RZ, R61 ;  /* 0x000000ffff057224 */ /* 0x000fe200078e003d */
[----:B------:R-:W-:Y:S01]  /*7710*/  IADD3 R6, PT, PT, R6, -0x100000, RZ ;  /* 0xfff0000006067810 */ /* 0x000fe20007ffe0ff */
[----:B------:R-:W-:-:S07]  /*7720*/  IMAD.MOV.U32 R21, RZ, RZ, 0x0 ;  /* 0x00000000ff157424 */ /* 0x000fce00078e00ff */
[----:B------:R-:W-:Y:S05]  /*7730*/  CALL.REL.NOINC `($__internal_0_$__cuda_sm20_dblrcp_rn_slowpath_v3) ;  /* 0x000000c000047944 */ /* 0x000fea0003c00000 */
[----:B------:R-:W-:Y:S01]  /*7740*/  IMAD.MOV.U32 R44, RZ, RZ, R4 ;  /* 0x000000ffff2c7224 */ /* 0x000fe200078e0004 */
[----:B------:R-:W-:-:S07]  /*7750*/  MOV R45, R5 ;  /* 0x00000005002d7202 */ /* 0x000fce0000000f00 */
.L_x_65:
[----:B------:R-:W-:Y:S05]  /*7760*/  BSYNC.RECONVERGENT B6 ;  /* 0x0000000000067941 */ /* 0x000fea0003800200 */
.L_x_64:
        /* <DEDUP_REMOVED lines=19> */
[----:B------:R-:W-:Y:S01]  /*78a0*/  IMAD.MOV.U32 R5, RZ, RZ, R45 ;  /* 0x000000ffff057224 */ /* 0x000fe200078e002d */
[----:B------:R-:W-:-:S07]  /*78b0*/  MOV R21, 0x0 ;  /* 0x0000000000157802 */ /* 0x000fce0000000f00 */
[----:B------:R-:W-:Y:S05]  /*78c0*/  CALL.REL.NOINC `($__internal_1_$__cuda_sm20_div_rn_f64_full) ;  /* 0x000000c0004c7944 */ /* 0x000fea0003c00000 */
[----:B------:R-:W-:Y:S02]  /*78d0*/  IMAD.MOV.U32 R100, RZ, RZ, R4 ;  /* 0x000000ffff647224 */ /* 0x000fe400078e0004 */
[----:B------:R-:W-:-:S07]  /*78e0*/  IMAD.MOV.U32 R101, RZ, RZ, R5 ;  /* 0x000000ffff657224 */ /* 0x000fce00078e0005 */
.L_x_67:
[----:B------:R-:W-:Y:S05]  /*78f0*/  BSYNC.RECONVERGENT B6 ;  /* 0x0000000000067941 */ /* 0x000fea0003800200 */
.L_x_66:
[----:B------:R-:W-:Y:S01]  /*7900*/  DADD R6, R92, R94 ;  /* 0x000000005c067229 */ /* 0x000fe2000000005e */
[----:B------:R-:W-:Y:S01]  /*7910*/  MOV R2, 0x1 ;  /* 0x0000000100027802 */ /* 0x000fe20000000f00 */
[----:B------:R-:W-:Y:S01]  /*7920*/  BSSY.RECONVERGENT B6, `(.L_x_68) ;  /* 0x0000016000067945 */ /* 0x000fe20003800200 */
[----:B------:R-:W-:Y:S01]  /*7930*/  FSETP.GEU.AND P1, PT, |R45|, 6.5827683646048100446e-37, PT ;  /* 0x036000002d00780b */ /* 0x000fe20003f2e200 */
        /* <DEDUP_REMOVED lines=14> */
[----:B------:R-:W-:Y:S01]  /*7a20*/  MOV R20, 0x7a60 ;  /* 0x00007a6000147802 */ /* 0x000fe20000000f00 */
[----:B------:R-:W-:Y:S01]  /*7a30*/  IMAD.MOV.U32 R5, RZ, RZ, R45 ;  /* 0x000000ffff057224 */ /* 0x000fe200078e002d */
[----:B------:R-:W-:-:S07]  /*7a40*/  MOV R21, 0x0 ;  /* 0x0000000000157802 */ /* 0x000fce0000000f00 */
[----:B------:R-:W-:Y:S05]  /*7a50*/  CALL.REL.NOINC `($__internal_1_$__cuda_sm20_div_rn_f64_full) ;  /* 0x000000bc00e87944 */ /* 0x000fea0003c00000 */
[----:B------:R-:W-:Y:S02]  /*7a60*/  IMAD.MOV.U32 R94, RZ, RZ, R4 ;  /* 0x000000ffff5e7224 */ /* 0x000fe400078e0004 */
[----:B------:R-:W-:-:S07]  /*7a70*/  IMAD.MOV.U32 R95, RZ, RZ, R5 ;  /* 0x000000ffff5f7224 */ /* 0x000fce00078e0005 */
.L_x_69:
[----:B------:R-:W-:Y:S05]  /*7a80*/  BSYNC.RECONVERGENT B6 ;  /* 0x0000000000067941 */ /* 0x000fea0003800200 */
.L_x_68:
        /* <DEDUP_REMOVED lines=12> */
[----:B------:R-:W-:-:S02]  /*7b50*/  DMUL R142, R16, R38 ;  /* 0x00000026108e7228 */ /* 0x000fc40000000000 */
[----:B------:R-:W-:Y:S02]  /*7b60*/  DADD R92, R38, -R92 ;  /* 0x00000000265c7229 */ /* 0x000fe4000000085c */
[----:B------:R-:W-:Y:S02]  /*7b70*/  DFMA R148, R16, R46, -R44 ;  /* 0x0000002e1094722b */ /* 0x000fe4000000082c */
[----:B------:R-:W-:Y:S01]  /*7b80*/  DFMA R4, R2, R4, -UR4 ;  /* 0x8000000402047e2b */ /* 0x000fe20008000004 */
[----:B------:R-:W-:Y:S01]  /*7b90*/  UMOV UR4, 0xc8249315 ;  /* 0xc824931500047882 */ /* 0x000fe20000000000 */
[----:B------:R-:W-:Y:S01]  /*7ba0*/  UMOV UR5, 0x3f6f9690 ;  /* 0x3f6f969000057882 */ /* 0x000fe20000000000 */
[----:B0-----:R-:W-:Y:S02]  /*7bb0*/  DFMA R8, -R22, R6, 1 ;  /* 0x3ff000001608742b */ /* 0x001fe40000000106 */
[----:B------:R-:W-:-:S03]  /*7bc0*/  DFMA R92, -R92, R44, R68 ;  /* 0x0000002c5c5c722b */ /* 0x000fc60000000144 */
        /* <DEDUP_REMOVED lines=57> */
[----:B------:R-:W-:Y:S01]  /*7f60*/  FSEL R86, R2, R4, P0 ;  /* 0x0000000402567208 */ /* 0x000fe20000000000 */
[----:B------:R-:W-:Y:S01]  /*7f70*/  DFMA R4, -R22, R8, 1 ;  /* 0x3ff000001604742b */ /* 0x000fe20000000108 */
[----:B------:R-:W-:Y:S01]  /*7f80*/  LOP3.LUT R87, R3, 0x80000000, R63, 0xb8, !PT ;  /* 0x8000000003577812 */ /* 0x000fe200078eb83f */
[----:B------:R-:W-:-:S05]  /*7f90*/  DMUL R62, R36, R94 ;  /* 0x0000005e243e7228 */ /* 0x000fca0000000000 */
[----:B------:R-:W-:Y:S02]  /*7fa0*/  DMUL R86, R134, R86 ;  /* 0x0000005686567228 */ /* 0x000fe40000000000 */
[----:B------:R-:W-:Y:S02]  /*7fb0*/  DFMA R14, R8, R4, R8 ;  /* 0x00000004080e722b */ /* 0x000fe40000000008 */
[----:B------:R-:W-:Y:S02]  /*7fc0*/  DMUL R8, R38, R46 ;  /* 0x0000002e26087228 */ /* 0x000fe40000000000 */
[----:B------:R-:W-:Y:S02]  /*7fd0*/  DMUL R150, R36, R62 ;  /* 0x0000003e24967228 */ /* 0x000fe40000000000 */
[----:B------:R-:W-:Y:S02]  /*7fe0*/  DADD R2, -R46, R86 ;  /* 0x000000002e027229 */ /* 0x000fe40000000156 */
[----:B------:R-:W-:-:S02]  /*7ff0*/  DMUL R4, R22, R86 ;  /* 0x0000005616047228 */ /* 0x000fc40000000000 */
[----:B------:R-:W-:Y:S02]  /*8000*/  DFMA R156, -R54, R8, R156 ;  /* 0x00000008369c722b */ /* 0x000fe4000000019c */
[----:B------:R-:W-:Y:S02]  /*8010*/  DFMA R8, R16, R68, -R84 ;  /* 0x000000441008722b */ /* 0x000fe40000000854 */
[----:B------:R-:W-:Y:S02]  /*8020*/  DADD R2, -R62, R2 ;  /* 0x000000003e027229 */ /* 0x000fe40000000102 */
[C---:B------:R-:W-:Y:S02]  /*8030*/  DFMA R6, R16.reuse, R60, -R4 ;  /* 0x0000003c1006722b */ /* 0x040fe40000000804 */
[C---:B------:R-:W-:Y:S02]  /*8040*/  DFMA R140, R16.reuse, R4, -R60 ;  /* 0x00000004108c722b */ /* 0x040fe4000000083c */
[----:B------:R-:W-:-:S02]  /*8050*/  DFMA R60, R16, R84, -R68 ;  /* 0x00000054103c722b */ /* 0x000fc40000000844 */
[----:B------:R-:W-:Y:S02]  /*8060*/  DMUL R10, R14, R2 ;  /* 0x000000020e0a7228 */ /* 0x000fe40000000000 */
[----:B------:R-:W-:Y:S01]  /*8070*/  FSETP.GEU.AND P1, PT, |R3|, 6.5827683646048100446e-37, PT ;  /* 0x036000000300780b */ /* 0x000fe20003f2e200 */
[----:B------:R-:W-:Y:S02]  /*8080*/  DMUL R6, R6, R18 ;  /* 0x0000001206067228 */ /* 0x000fe40000000000 */
[----:B------:R-:W-:Y:S02]  /*8090*/  DFMA R102, R16, R62, -R44 ;  /* 0x0000003e1066722b */ /* 0x000fe4000000082c */
[----:B------:R-:W-:Y:S02]  /*80a0*/  DFMA R158, -R54, R150, R92 ;  /* 0x00000096369e722b */ /* 0x000fe4000000015c */
[----:B------:R-:W-:Y:S02]  /*80b0*/  DFMA R12, -R22, R10, R2 ;  /* 0x0000000a160c722b */ /* 0x000fe40000000102 */
[----:B------:R-:W-:-:S02]  /*80c0*/  DMUL R140, R140, R18 ;  /* 0x000000128c8c7228 */ /* 0x000fc40000000000 */
[--C-:B------:R-:W-:Y:S02]  /*80d0*/  DFMA R164, R36, R68, R6.reuse ;  /* 0x0000004424a4722b */ /* 0x100fe40000000006 */
[----:B------:R-:W-:Y:S02]  /*80e0*/  DFMA R126, R38, R84, R6 ;  /* 0x00000054267e722b */ /* 0x000fe40000000006 */
[----:B------:R-:W-:Y:S02]  /*80f0*/  DFMA R4, R14, R12, R10 ;  /* 0x0000000c0e04722b */ /* 0x000fe4000000000a */
[-C--:B------:R-:W-:Y:S02]  /*8100*/  DMUL R68, R8, R18.reuse ;  /* 0x0000001208447228 */ /* 0x080fe40000000000 */
[----:B------:R-:W-:Y:S02]  /*8110*/  DMUL R60, R60, R18 ;  /* 0x000000123c3c7228 */ /* 0x000fe40000000000 */
[----:B------:R-:W-:-:S02]  /*8120*/  DMUL R92, R36, R102 ;  /* 0x00000066245c7228 */ /* 0x000fc40000000000 */
[----:B------:R-:W-:Y:S02]  /*8130*/  DMUL R158, R36, R158 ;  /* 0x0000009e249e7228 */ /* 0x000fe40000000000 */
[----:B------:R-:W-:Y:S01]  /*8140*/  FFMA R0, RZ, R23, R5 ;  /* 0x00000017ff007223 */ /* 0x000fe20000000005 */
[----:B------:R-:W-:Y:S02]  /*8150*/  DFMA R110, -R16, R44, R86 ;  /* 0x0000002c106e722b */ /* 0x000fe40000000156 */
[----:B------:R-:W-:Y:S02]  /*8160*/  DADD R84, R140, R140 ;  /* 0x000000008c547229 */ /* 0x000fe4000000008c */
[----:B------:R-:W-:-:S13]  /*8170*/  FSETP.GT.AND P0, PT, |R0|, 1.469367938527859385e-39, PT ;  /* 0x001000000000780b */ /* 0x000fda0003f04200 */
[----:B------:R-:W-:Y:S05]  /*8180*/  @P0 BRA P1, `(.L_x_71) ;  /* 0x00000000001c0947 */ /* 0x000fea0000800000 */
[----:B------:R-:W-:Y:S01]  /*8190*/  MOV R4, R2 ;  /* 0x0000000200047202 */ /* 0x000fe20000000f00 */
[----:B------:R-:W-:Y:S01]  /*81a0*/  IMAD.MOV.U32 R5, RZ, RZ, R3 ;  /* 0x000000ffff057224 */ /* 0x000fe200078e0003 */
[----:B------:R-:W-:Y:S01]  /*81b0*/  MOV R7, R23 ;  /* 0x0000001700077202 */ /* 0x000fe20000000f00 */
[----:B------:R-:W-:Y:S01]  /*81c0*/  IMAD.MOV.U32 R6, RZ, RZ, R22 ;  /* 0x000000ffff067224 */ /* 0x000fe200078e0016 */
[----:B------:R-:W-:Y:S01]  /*81d0*/  MOV R20, 0x8200 ;  /* 0x0000820000147802 */ /* 0x000fe20000000f00 */
[----:B------:R-:W-:-:S07]  /*81e0*/  IMAD.MOV.U32 R21, RZ, RZ, 0x0 ;  /* 0x00000000ff157424 */ /* 0x000fce00078e00ff */
[----:B------:R-:W-:Y:S05]  /*81f0*/  CALL.REL.NOINC `($__internal_1_$__cuda_sm20_div_rn_f64_full) ;  /* 0x000000b800007944 */ /* 0x000fea0003c00000 */
.L_x_71:
[----:B------:R-:W-:Y:S05]  /*8200*/  BSYNC.RECONVERGENT B6 ;  /* 0x0000000000067941 */ /* 0x000fea0003800200 */
.L_x_70:
[----:B------:R-:W2:Y:S04]  /*8210*/  LDL.64 R32, [R1+0x148] ;  /* 0x0001480001207983 */ /* 0x000ea80000100a00 */
[----:B------:R-:W3:Y:S04]  /*8220*/  LDL.64 R8, [R1+0x138] ;  /* 0x0001380001087983 */ /* 0x000ee80000100a00 */
[----:B------:R-:W4:Y:S04]  /*8230*/  LDL.64 R40, [R1+0x140] ;  /* 0x0001400001287983 */ /* 0x000f280000100a00 */
[----:B------:R-:W5:Y:S01]  /*8240*/  LDL.64 R42, [R1+0x150] ;  /* 0x00015000012a7983 */ /* 0x000f620000100a00 */
[----:B------:R-:W-:-:S08]  /*8250*/  DMUL R14, R38, R38 ;  /* 0x00000026260e7228 */ /* 0x000fd00000000000 */
[----:B------:R-:W-:Y:S02]  /*8260*/  DADD R2, R22, R14 ;  /* 0x0000000016027229 */ /* 0x000fe4000000000e */
[----:B------:R-:W-:-:S06]  /*8270*/  DMUL R182, R24, R182 ;  /* 0x000000b618b67228 */ /* 0x000fcc0000000000 */
[----:B------:R-:W-:-:S08]  /*8280*/  DFMA R2, R24, R24, R2 ;  /* 0x000000181802722b */ /* 0x000fd00000000002 */
[----:B------:R-:W-:-:S06]  /*8290*/  DFMA R2, R16, R182, R2 ;  /* 0x000000b61002722b */ /* 0x000fcc0000000002 */
[----:B------:R-:W0:Y:S04]  /*82a0*/  MUFU.RSQ64H R7, R3 ;  /* 0x0000000300077308 */ /* 0x000e280000001c00 */
[----:B------:R-:W-:Y:S01]  /*82b0*/  VIADD R6, R3, 0xfcb00000 ;  /* 0xfcb0000003067836 */ /* 0x000fe20000000000 */
[----:B------:R-:W-:Y:S02]  /*82c0*/  DFMA R148, R148, R14, -R84 ;  /* 0x0000000e9494722b */ /* 0x000fe40000000854 */
[----:B------:R-:W-:Y:S02]  /*82d0*/  DADD R10, R46, R62 ;  /* 0x000000002e0a7229 */ /* 0x000fe4000000003e */
[----:B------:R-:W-:-:S06]  /*82e0*/  DFMA R12, R54, R62, R46 ;  /* 0x0000003e360c722b */ /* 0x000fcc000000002e */
[----:B------:R-:W-:Y:S02]  /*82f0*/  DADD R10, R86, R10 ;  /* 0x00000000560a7229 */ /* 0x000fe4000000000a */
[----:B------:R-:W-:Y:S02]  /*8300*/  DFMA R46, R54, R46, R62 ;  /* 0x0000002e362e722b */ /* 0x000fe4000000003e */
[----:B------:R-:W-:Y:S02]  /*8310*/  DADD R34, -R68, R92 ;  /* 0x0000000044227229 */ /* 0x000fe4000000015c */
[----:B------:R-:W-:Y:S02]  /*8320*/  DFMA R150, R16, R156, R150 ;  /* 0x0000009c1096722b */ /* 0x000fe40000000096 */
[----:B------:R-:W-:Y:S02]  /*8330*/  DADD R14, R110, R12 ;  /* 0x000000006e0e7229 */ /* 0x000fe4000000000c */
[----:B------:R-:W-:-:S02]  /*8340*/  DADD R158, R164, -R158 ;  /* 0x00000000a49e7229 */ /* 0x000fc4000000089e */
[----:B------:R-:W-:Y:S02]  /*8350*/  DADD R92, R68, -R92 ;  /* 0x00000000445c7229 */ /* 0x000fe4000000085c */
[----:B------:R-:W-:Y:S02]  /*8360*/  DFMA R156, R38, R156, -R126 ;  /* 0x0000009c269c722b */ /* 0x000fe4000000087e */
[----:B------:R-:W-:Y:S01]  /*8370*/  DFMA R10, -R16, R10, R44 ;  /* 0x0000000a100a722b */ /* 0x000fe2000000012c */
[----:B------:R-:W-:Y:S01]  /*8380*/  ISETP.GE.U32.AND P0, PT, R6, 0x7ca00000, PT ;  /* 0x7ca000000600780c */ /* 0x000fe20003f06070 */
[----:B------:R-:W-:Y:S02]  /*8390*/  DADD R46, R110, R46 ;  /* 0x000000006e2e7229 */ /* 0x000fe4000000002e */
[----:B------:R-:W-:Y:S02]  /*83a0*/  DFMA R150, R60, 2, R150 ;  /* 0x400000003c96782b */ /* 0x000fe40000000096 */
[----:B------:R-:W-:-:S02]  /*83b0*/  DFMA R148, R16, R148, R158 ;  /* 0x000000941094722b */ /* 0x000fc4000000009e */
[-C--:B------:R-:W-:Y:S01]  /*83c0*/  DFMA R198, R10, -R18.reuse, R198 ;  /* 0x800000120ac6722b */ /* 0x080fe200000000c6 */
[----:B------:R-:W-:Y:S01]  /*83d0*/  BSSY.RECONVERGENT B6, `(.L_x_72) ;  /* 0x000002e000067945 */ /* 0x000fe20003800200 */
[-C--:B------:R-:W-:Y:S02]  /*83e0*/  DFMA R190, R46, -R18.reuse, R190 ;  /* 0x800000122ebe722b */ /* 0x080fe400000000be */
[----:B------:R-:W-:Y:S02]  /*83f0*/  DADD R230, R230, -R86 ;  /* 0x00000000e6e67229 */ /* 0x000fe40000000856 */
[----:B------:R-:W-:Y:S02]  /*8400*/  DADD R220, R220, -R60 ;  /* 0x00000000dcdc7229 */ /* 0x000fe4000000083c */
[-C--:B------:R-:W-:Y:S02]  /*8410*/  DFMA R196, R14, -R18.reuse, R196 ;  /* 0x800000120ec4722b */ /* 0x080fe400000000c4 */
[----:B------:R-:W-:-:S02]  /*8420*/  DFMA R172, R150, -R18, R172 ;  /* 0x8000001296ac722b */ /* 0x000fc400000000ac */
[----:B------:R-:W-:Y:S02]  /*8430*/  DFMA R174, R148, -R18, R174 ;  /* 0x8000001294ae722b */ /* 0x000fe400000000ae */
[----:B--2---:R-:W-:Y:S02]  /*8440*/  DADD R214, R32, -R140 ;  /* 0x0000000020d67229 */ /* 0x004fe4000000088c */
[----:B0-----:R-:W-:Y:S02]  /*8450*/  DMUL R32, R6, R6 ;  /* 0x0000000606207228 */ /* 0x001fe40000000000 */
[----:B---3--:R-:W-:Y:S02]  /*8460*/  DADD R182, R8, -R4 ;  /* 0x0000000008b67229 */ /* 0x008fe40000000804 */
[----:B------:R-:W-:Y:S02]  /*8470*/  DMUL R4, R36, R36 ;  /* 0x0000002424047228 */ /* 0x000fe40000000000 */
[----:B----4-:R-:W-:-:S02]  /*8480*/  DADD R212, R40, -R126 ;  /* 0x0000000028d47229 */ /* 0x010fc4000000087e */
[----:B------:R-:W-:Y:S01]  /*8490*/  DFMA R32, R2, -R32, 1 ;  /* 0x3ff000000220742b */ /* 0x000fe20000000820 */
[----:B------:R-:W-:Y:S01]  /*84a0*/  MOV R40, 0x0 ;  /* 0x0000000000287802 */ /* 0x000fe20000000f00 */
[----:B------:R-:W-:Y:S02]  /*84b0*/  IMAD.MOV.U32 R41, RZ, RZ, 0x3fd80000 ;  /* 0x3fd80000ff297424 */ /* 0x000fe400078e00ff */
[----:B------:R-:W-:-:S04]  /*84c0*/  DFMA R84, R102, -R4, R84 ;  /* 0x800000046654722b */ /* 0x000fc80000000054 */
[----:B------:R-:W-:Y:S02]  /*84d0*/  DFMA R4, R32, R40, 0.5 ;  /* 0x3fe000002004742b */ /* 0x000fe40000000028 */
[----:B------:R-:W-:-:S08]  /*84e0*/  DMUL R40, R6, R32 ;  /* 0x0000002006287228 */ /* 0x000fd00000000000 */
[----:B------:R-:W-:Y:S02]  /*84f0*/  DFMA R4, R4, R40, R6 ;  /* 0x000000280404722b */ /* 0x000fe40000000006 */
[----:B------:R-:W-:Y:S02]  /*8500*/  DFMA R8, -R16, R94, R100 ;  /* 0x0000005e1008722b */ /* 0x000fe40000000164 */
[C-C-:B------:R-:W-:Y:S02]  /*8510*/  DADD R32, R60.reuse, -R108.reuse ;  /* 0x000000003c207229 */ /* 0x140fe4000000086c */
[----:B------:R-:W-:Y:S02]  /*8520*/  DADD R108, -R60, R108 ;  /* 0x000000003c6c7229 */ /* 0x000fe4000000016c */
[----:B------:R-:W-:Y:S02]  /*8530*/  DMUL R12, R2, R4 ;  /* 0x00000004020c7228 */ /* 0x000fe40000000000 */
[----:B------:R-:W-:-:S02]  /*8540*/  DFMA R206, R8, -R18, R206 ;  /* 0x8000001208ce722b */ /* 0x000fc400000000ce */
[C---:B------:R-:W-:Y:S02]  /*8550*/  DFMA R94, -R16.reuse, R100, R94 ;  /* 0x00000064105e722b */ /* 0x040fe4000000015e */
[C---:B------:R-:W-:Y:S02]  /*8560*/  DFMA R32, R16.reuse, R34, R32 ;  /* 0x000000221020722b */ /* 0x040fe40000000020 */
[C---:B------:R-:W-:Y:S02]  /*8570*/  DFMA R92, R16.reuse, R108, R92 ;  /* 0x0000006c105c722b */ /* 0x040fe4000000005c */
[----:B------:R-:W-:Y:S02]  /*8580*/  DFMA R84, R16, R156, R84 ;  /* 0x0000009c1054722b */ /* 0x000fe40000000054 */
[----:B------:R-:W-:Y:S01]  /*8590*/  DFMA R8, R12, -R12, R2 ;  /* 0x8000000c0c08722b */ /* 0x000fe20000000002 */
[----:B------:R-:W-:Y:S01]  /*85a0*/  VIADD R11, R5, 0xfff00000 ;  /* 0xfff00000050b7836 */ /* 0x000fe20000000000 */
[----:B------:R-:W-:Y:S01]  /*85b0*/  MOV R10, R4 ;  /* 0x00000004000a7202 */ /* 0x000fe20000000f00 */
[----:B-----5:R-:W-:-:S02]  /*85c0*/  DADD R222, R42, -R68 ;  /* 0x000000002ade7229 */ /* 0x020fc40000000844 */
[-C--:B------:R-:W-:Y:S02]  /*85d0*/  DFMA R204, R94, -R18.reuse, R204 ;  /* 0x800000125ecc722b */ /* 0x080fe400000000cc */
[-C--:B------:R-:W-:Y:S02]  /*85e0*/  DFMA R188, R32, -R18.reuse, R188 ;  /* 0x8000001220bc722b */ /* 0x080fe400000000bc */
[-C--:B------:R-:W-:Y:S02]  /*85f0*/  DFMA R180, R92, -R18.reuse, R180 ;  /* 0x800000125cb4722b */ /* 0x080fe400000000b4 */
[----:B------:R-:W-:Y:S02]  /*8600*/  DFMA R166, R84, -R18, R166 ;  /* 0x8000001254a6722b */ /* 0x000fe400000000a6 */
        /* <DEDUP_REMOVED lines=8> */
[----:B------:R-:W-:Y:S01]  /*8690*/  IMAD.MOV.U32 R46, RZ, RZ, R4 ;  /* 0x000000ffff2e7224 */ /* 0x000fe200078e0004 */
[----:B------:R-:W-:-:S07]  /*86a0*/  MOV R47, R5 ;  /* 0x00000005002f7202 */ /* 0x000fce0000000f00 */
.L_x_73:
[----:B------:R-:W-:Y:S05]  /*86b0*/  BSYNC.RECONVERGENT B6 ;  /* 0x0000000000067941 */ /* 0x000fea0003800200 */
.L_x_72:
[----:B------:R-:W-:Y:S01]  /*86c0*/  DADD R60, R24, R46 ;  /* 0x00000000183c7229 */ /* 0x000fe2000000002e */
[----:B------:R-:W-:Y:S01]  /*86d0*/  BSSY.RECONVERGENT B0, `(.L_x_74) ;  /* 0x0000057000007945 */ /* 0x000fe20003800200 */
[----:B------:R-:W-:-:S06]  /*86e0*/  MOV R33, 0xfffffc01 ;  /* 0xfffffc0100217802 */ /* 0x000fcc0000000f00 */
[----:B------:R-:W-:-:S10]  /*86f0*/  DADD R60, R142, R60 ;  /* 0x000000008e3c7229 */ /* 0x000fd4000000003c */
[----:B------:R-:W-:Y:S01]  /*8700*/  ISETP.GT.AND P0, PT, R61, 0xfffff, PT ;  /* 0x000fffff3d00780c */ /* 0x000fe20003f04270 */
[--C-:B------:R-:W-:Y:S01]  /*8710*/  IMAD.MOV.U32 R2, RZ, RZ, R60.reuse ;  /* 0x000000ffff027224 */ /* 0x100fe200078e003c */
[----:B------:R-:W-:Y:S01]  /*8720*/  MOV R0, R61 ;  /* 0x0000003d00007202 */ /* 0x000fe20000000f00 */
[----:B------:R-:W-:Y:S02]  /*8730*/  IMAD.MOV.U32 R3, RZ, RZ, R61 ;  /* 0x000000ffff037224 */ /* 0x000fe400078e003d */
[----:B------:R-:W-:-:S08]  /*8740*/  IMAD.MOV.U32 R6, RZ, RZ, R60 ;  /* 0x000000ffff067224 */ /* 0x000fd000078e003c */
[----:B------:R-:W-:Y:S01]  /*8750*/  @!P0 DMUL R2, R60, 1.80143985094819840000e+16 ;  /* 0x435000003c028828 */ /* 0x000fe20000000000 */
[----:B------:R-:W-:-:S09]  /*8760*/  @!P0 IMAD.MOV.U32 R33, RZ, RZ, -0x435 ;  /* 0xfffffbcbff218424 */ /* 0x000fd200078e00ff */
[----:B------:R-:W-:Y:S01]  /*8770*/  @!P0 IMAD.MOV.U32 R0, RZ, RZ, R3 ;  /* 0x000000ffff008224 */ /* 0x000fe200078e0003 */
[----:B------:R-:W-:-:S03]  /*8780*/  @!P0 MOV R6, R2 ;  /* 0x0000000200068202 */ /* 0x000fc60000000f00 */
        /* <DEDUP_REMOVED lines=16> */
[----:B------:R-:W-:Y:S02]  /*8890*/  @P0 VIADD R7, R3, 0xfff00000 ;  /* 0xfff0000003070836 */ /* 0x000fe40000000000 */
[----:B------:R-:W-:-:S03]  /*88a0*/  @P0 VIADD R33, R33, 0x1 ;  /* 0x0000000121210836 */ /* 0x000fc60000000000 */
        /* <DEDUP_REMOVED lines=51> */
.L_x_75:
[----:B------:R-:W-:Y:S01]  /*8be0*/  MOV R6, 0x0 ;  /* 0x0000000000067802 */ /* 0x000fe20000000f00 */
[----:B------:R-:W-:Y:S01]  /*8bf0*/  IMAD.MOV.U32 R7, RZ, RZ, 0x7ff00000 ;  /* 0x7ff00000ff077424 */ /* 0x000fe200078e00ff */
[----:B------:R-:W-:-:S05]  /*8c00*/  LOP3.LUT P0, RZ, R3, 0x7fffffff, RZ, 0xc0, !PT ;  /* 0x7fffffff03ff7812 */ /* 0x000fca000780c0ff */
[----:B------:R-:W-:-:S10]  /*8c10*/  DFMA R6, R2, R6, +INF ;  /* 0x7ff000000206742b */ /* 0x000fd40000000006 */
[----:B------:R-:W-:Y:S02]  /*8c20*/  FSEL R108, R6, RZ, P0 ;  /* 0x000000ff066c7208 */ /* 0x000fe40000000000 */
[----:B------:R-:W-:-:S07]  /*8c30*/  FSEL R109, R7, -QNAN , P0 ;  /* 0xfff00000076d7808 */ /* 0x000fce0000000000 */
.L_x_76:
[----:B------:R-:W-:Y:S05]  /*8c40*/  BSYNC.RECONVERGENT B0 ;  /* 0x0000000000007941 */ /* 0x000fea0003800200 */
.L_x_74:
[----:B------:R-:W-:Y:S01]  /*8c50*/  DADD R124, R124, R4 ;  /* 0x000000007c7c7229 */ /* 0x000fe20000000004 */
[----:B------:R-:W-:Y:S09]  /*8c60*/  BSSY.RECONVERGENT B0, `(.L_x_77) ;  /* 0x0000053000007945 */ /* 0x000ff20003800200 */
[----:B------:R-:W-:Y:S01]  /*8c70*/  ISETP.GT.AND P0, PT, R125, 0xfffff, PT ;  /* 0x000fffff7d00780c */ /* 0x000fe20003f04270 */
[----:B------:R-:W-:Y:S01]  /*8c80*/  IMAD.MOV.U32 R2, RZ, RZ, R124 ;  /* 0x000000ffff027224 */ /* 0x000fe200078e007c */
[----:B------:R-:W-:-:S11]  /*8c90*/  MOV R3, R125 ;  /* 0x0000007d00037202 */ /* 0x000fd60000000f00 */
[----:B------:R-:W-:-:S10]  /*8ca0*/  @!P0 DMUL R2, R124, 1.80143985094819840000e+16 ;  /* 0x435000007c028828 */ /* 0x000fd40000000000 */
[----:B------:R-:W-:Y:S02]  /*8cb0*/  @!P0 IMAD.MOV.U32 R125, RZ, RZ, R3 ;  /* 0x000000ffff7d8224 */ /* 0x000fe400078e0003 */
[----:B------:R-:W-:Y:S02]  /*8cc0*/  @!P0 IMAD.MOV.U32 R124, RZ, RZ, R2 ;  /* 0x000000ffff7c8224 */ /* 0x000fe400078e0002 */
[----:B------:R-:W-:-:S05]  /*8cd0*/  VIADD R0, R125, 0xffffffff ;  /* 0xffffffff7d007836 */ /* 0x000fca0000000000 */
[----:B------:R-:W-:Y:S02]  /*8ce0*/  ISETP.GT.U32.AND P1, PT, R0, 0x7feffffe, PT ;  /* 0x7feffffe0000780c */ /* 0x000fe40003f24070 */
[----:B------:R-:W-:Y:S01]  /*8cf0*/  MOV R0, 0xfffffc01 ;  /* 0xfffffc0100007802 */ /* 0x000fe20000000f00 */
[----:B------:R-:W-:-:S10]  /*8d00*/  @!P0 IMAD.MOV.U32 R0, RZ, RZ, -0x435 ;  /* 0xfffffbcbff008424 */ /* 0x000fd400078e00ff */
        /* <DEDUP_REMOVED lines=10> */
[----:B------:R-:W-:Y:S01]  /*8db0*/  IMAD.MOV.U32 R33, RZ, RZ, 0x43300000 ;  /* 0x43300000ff217424 */ /* 0x000fe200078e00ff */
[----:B------:R-:W-:Y:S01]  /*8dc0*/  LEA.HI R0, R125, R0, RZ, 0xc ;  /* 0x000000007d007211 */ /* 0x000fe200078f60ff */
[----:B------:R-:W-:Y:S01]  /*8dd0*/  UMOV UR6, 0x80000000 ;  /* 0x8000000000067882 */ /* 0x000fe20000000000 */
[----:B------:R-:W-:-:S09]  /*8de0*/  UMOV UR7, 0x43300000 ;  /* 0x4330000000077882 */ /* 0x000fd20000000000 */
[----:B------:R-:W-:Y:S01]  /*8df0*/  @P0 VIADD R7, R3, 0xfff00000 ;  /* 0xfff0000003070836 */ /* 0x000fe20000000000 */
[----:B------:R-:W-:-:S03]  /*8e00*/  @P0 IADD3 R0, PT, PT, R0, 0x1, RZ ;  /* 0x0000000100000810 */ /* 0x000fc60007ffe0ff */
[----:B------:R-:W-:Y:S01]  /*8e10*/  @P0 IMAD.MOV.U32 R3, RZ, RZ, R7 ;  /* 0x000000ffff030224 */ /* 0x000fe200078e0007 */
[----:B------:R-:W-:-:S05]  /*8e20*/  LOP3.LUT R32, R0, 0x80000000, RZ, 0x3c, !PT ;  /* 0x8000000000207812 */ /* 0x000fca00078e3cff */
        /* <DEDUP_REMOVED lines=48> */
.L_x_78:
[----:B------:R-:W-:Y:S01]  /*9130*/  IMAD.MOV.U32 R6, RZ, RZ, 0x0 ;  /* 0x00000000ff067424 */ /* 0x000fe200078e00ff */
[----:B------:R-:W-:Y:S02]  /*9140*/  MOV R7, 0x7ff00000 ;  /* 0x7ff0000000077802 */ /* 0x000fe40000000f00 */
[----:B------:R-:W-:-:S04]  /*9150*/  LOP3.LUT P0, RZ, R3, 0x7fffffff, RZ, 0xc0, !PT ;  /* 0x7fffffff03ff7812 */ /* 0x000fc8000780c0ff */
[----:B------:R-:W-:-:S10]  /*9160*/  DFMA R6, R2, R6, +INF ;  /* 0x7ff000000206742b */ /* 0x000fd40000000006 */
[----:B------:R-:W-:Y:S02]  /*9170*/  FSEL R102, R6, RZ, P0 ;  /* 0x000000ff06667208 */ /* 0x000fe40000000000 */
[----:B------:R-:W-:-:S07]  /*9180*/  FSEL R103, R7, -QNAN , P0 ;  /* 0xfff0000007677808 */ /* 0x000fce0000000000 */
.L_x_79:
[----:B------:R-:W-:Y:S05]  /*9190*/  BSYNC.RECONVERGENT B0 ;  /* 0x0000000000007941 */ /* 0x000fea0003800200 */
.L_x_77:
[----:B------:R0:W5:Y:S04]  /*91a0*/  LDL R237, [R1+0x400] ;  /* 0x0004000001ed7983 */ /* 0x0001680000100800 */
[----:B------:R0:W5:Y:S04]  /*91b0*/  LDL R236, [R1+0x3f8] ;  /* 0x0003f80001ec7983 */ /* 0x0001680000100800 */
[----:B------:R0:W5:Y:S04]  /*91c0*/  LDL R229, [R1+0x3f0] ;  /* 0x0003f00001e57983 */ /* 0x0001680000100800 */
[----:B------:R0:W5:Y:S04]  /*91d0*/  LDL R228, [R1+0x3e8] ;  /* 0x0003e80001e47983 */ /* 0x0001680000100800 */
[----:B------:R0:W5:Y:S04]  /*91e0*/  LDL R2, [R1+0x3d8] ;  /* 0x0003d80001027983 */ /* 0x0001680000100800 */
[----:B------:R0:W5:Y:S04]  /*91f0*/  LDL.64 R164, [R1+0x3d0] ;  /* 0x0003d00001a47983 */ /* 0x0001680000100a00 */
[----:B------:R0:W5:Y:S04]  /*9200*/  LDL.64 R158, [R1+0x3c8] ;  /* 0x0003c800019e7983 */ /* 0x0001680000100a00 */
[----:B------:R0:W5:Y:S04]  /*9210*/  LDL.64 R156, [R1+0x3c0] ;  /* 0x0003c000019c7983 */ /* 0x0001680000100a00 */
[----:B------:R0:W5:Y:S04]  /*9220*/  LDL.64 R68, [R1+0x3b8] ;  /* 0x0003b80001447983 */ /* 0x0001680000100a00 */
[----:B------:R0:W5:Y:S04]  /*9230*/  LDL.64 R62, [R1+0x3b0] ;  /* 0x0003b000013e7983 */ /* 0x0001680000100a00 */
[----:B------:R0:W5:Y:S04]  /*9240*/  LDL.64 R84, [R1+0x3a8] ;  /* 0x0003a80001547983 */ /* 0x0001680000100a00 */
[----:B------:R0:W5:Y:S04]  /*9250*/  LDL.64 R100, [R1+0x3a0] ;  /* 0x0003a00001647983 */ /* 0x0001680000100a00 */
[----:B------:R0:W5:Y:S04]  /*9260*/  LDL.64 R92, [R1+0x398] ;  /* 0x00039800015c7983 */ /* 0x0001680000100a00 */
[----:B------:R0:W5:Y:S01]  /*9270*/  LDL.64 R110, [R1+0x390] ;  /* 0x00039000016e7983 */ /* 0x0001620000100a00 */
[----:B------:R-:W1:Y:S01]  /*9280*/  MUFU.RCP64H R7, R47 ;  /* 0x0000002f00077308 */ /* 0x000e620000001800 */
[----:B------:R-:W-:Y:S01]  /*9290*/  VIADD R6, R47, 0x300402 ;  /* 0x003004022f067836 */ /* 0x000fe20000000000 */
[----:B------:R-:W-:Y:S01]  /*92a0*/  DADD R4, R24, R4 ;  /* 0x0000000018047229 */ /* 0x000fe20000000004 */
[----:B------:R-:W-:Y:S03]  /*92b0*/  BSSY.RECONVERGENT B0, `(.L_x_80) ;  /* 0x0000016000007945 */ /* 0x000fe60003800200 */
[----:B------:R-:W-:-:S04]  /*92c0*/  FSETP.GEU.AND P1, PT, |R6|, 5.8789094863358348022e-39, PT ;  /* 0x004004020600780b */ /* 0x000fc80003f2e200 */
[----:B------:R-:W-:Y:S02]  /*92d0*/  DMUL R4, R132, R4 ;  /* 0x0000000484047228 */ /* 0x000fe40000000000 */
[----:B-1----:R-:W-:-:S06]  /*92e0*/  DFMA R8, R6, -R46, 1 ;  /* 0x3ff000000608742b */ /* 0x002fcc000000082e */
[----:B------:R-:W-:Y:S02]  /*92f0*/  DMUL R86, R4, R116 ;  /* 0x0000007404567228 */ /* 0x000fe40000000000 */
[----:B------:R-:W-:-:S06]  /*9300*/  DFMA R8, R8, R8, R8 ;  /* 0x000000080808722b */ /* 0x000fcc0000000008 */
[----:B------:R-:W-:Y:S02]  /*9310*/  DSETP.GT.AND P0, PT, |R86|, 1, PT ;  /* 0x3ff000005600742a */ /* 0x000fe40003f04200 */
[----:B------:R-:W-:Y:S02]  /*9320*/  DADD R4, -RZ, |R86| ;  /* 0x00000000ff047229 */ /* 0x000fe40000000556 */
[----:B------:R-:W-:-:S08]  /*9330*/  DFMA R8, R6, R8, R6 ;  /* 0x000000080608722b */ /* 0x000fd00000000006 */
[----:B------:R-:W-:Y:S01]  /*9340*/  IMAD.MOV.U32 R116, RZ, RZ, R4 ;  /* 0x000000ffff747224 */ /* 0x000fe200078e0004 */
[----:B------:R-:W-:Y:S01]  /*9350*/  MOV R117, R5 ;  /* 0x0000000500757202 */ /* 0x000fe20000000f00 */
[----:B------:R-:W-:-:S08]  /*9360*/  DFMA R44, R8, -R46, 1 ;  /* 0x3ff00000082c742b */ /* 0x000fd0000000082e */
[----:B------:R-:W-:Y:S01]  /*9370*/  DFMA R44, R8, R44, R8 ;  /* 0x0000002c082c722b */ /* 0x000fe20000000008 */
[----:B0-----:R-:W-:Y:S10]  /*9380*/  @!P0 BRA `(.L_x_81) ;  /* 0x0000000000208947 */ /* 0x001ff40003800000 */
        /* <DEDUP_REMOVED lines=8> */
.L_x_81:
[----:B------:R-:W-:Y:S05]  /*9410*/  BSYNC.RECONVERGENT B0 ;  /* 0x0000000000007941 */ /* 0x000fea0003800200 */
.L_x_80:
        /* <DEDUP_REMOVED lines=8> */
[----:B-----5:R-:W-:Y:S05]  /*94a0*/  CALL.REL.NOINC `($__internal_0_$__cuda_sm20_dblrcp_rn_slowpath_v3) ;  /* 0x000000a000a87944 */ /* 0x020fea0003c00000 */
[----:B------:R-:W-:Y:S01]  /*94b0*/  MOV R44, R4 ;  /* 0x00000004002c7202 */ /* 0x000fe20000000f00 */
[----:B------:R-:W-:-:S07]  /*94c0*/  IMAD.MOV.U32 R45, RZ, RZ, R5 ;  /* 0x000000ffff2d7224 */ /* 0x000fce00078e0005 */
.L_x_83:
[----:B------:R-:W-:Y:S05]  /*94d0*/  BSYNC.RECONVERGENT B6 ;  /* 0x0000000000067941 */ /* 0x000fea0003800200 */
.L_x_82:
        /* <DEDUP_REMOVED lines=21> */
[----:B-----5:R-:W-:Y:S05]  /*9630*/  CALL.REL.NOINC `($__internal_1_$__cuda_sm20_div_rn_f64_full) ;  /* 0x000000a000f07944 */ /* 0x020fea0003c00000 */
[----:B------:R-:W-:Y:S01]  /*9640*/  IMAD.MOV.U32 R94, RZ, RZ, R4 ;  /* 0x000000ffff5e7224 */ /* 0x000fe200078e0004 */
[----:B------:R-:W-:-:S07]  /*9650*/  MOV R95, R5 ;  /* 0x00000005005f7202 */ /* 0x000fce0000000f00 */
.L_x_85:
[----:B------:R-:W-:Y:S05]  /*9660*/  BSYNC.RECONVERGENT B6 ;  /* 0x0000000000067941 */ /* 0x000fea0003800200 */
.L_x_84:
[----:B------:R-:W-:Y:S01]  /*9670*/  DADD R6, R38, R46 ;  /* 0x0000000026067229 */ /* 0x000fe2000000002e */
[----:B------:R-:W-:Y:S01]  /*9680*/  IMAD.MOV.U32 R4, RZ, RZ, 0x1 ;  /* 0x00000001ff047424 */ /* 0x000fe200078e00ff */
[----:B------:R-:W-:Y:S01]  /*9690*/  DMUL R126, R16, R24 ;  /* 0x00000018107e7228 */ /* 0x000fe20000000000 */
[----:B------:R-:W-:Y:S01]  /*96a0*/  FSETP.GEU.AND P1, PT, |R45|, 6.5827683646048100446e-37, PT ;  /* 0x036000002d00780b */ /* 0x000fe20003f2e200 */
[----:B------:R-:W-:Y:S01]  /*96b0*/  BSSY.RECONVERGENT B6, `(.L_x_86) ;  /* 0x0000016000067945 */ /* 0x000fe20003800200 */
[----:B------:R-:W-:-:S05]  /*96c0*/  DMUL R124, R38, R94 ;  /* 0x0000005e267c7228 */ /* 0x000fca0000000000 */
[----:B------:R-:W-:-:S06]  /*96d0*/  DADD R6, R126, R6 ;  /* 0x000000007e067229 */ /* 0x000fcc0000000006 */
        /* <DEDUP_REMOVED lines=16> */
[----:B-----5:R-:W-:Y:S05]  /*97e0*/  CALL.REL.NOINC `($__internal_1_$__cuda_sm20_div_rn_f64_full) ;  /* 0x000000a000847944 */ /* 0x020fea0003c00000 */
[----:B------:R-:W-:Y:S01]  /*97f0*/  IMAD.MOV.U32 R60, RZ, RZ, R4 ;  /* 0x000000ffff3c7224 */ /* 0x000fe200078e0004 */
[----:B------:R-:W-:-:S07]  /*9800*/  MOV R61, R5 ;  /* 0x00000005003d7202 */ /* 0x000fce0000000f00 */
.L_x_87:
[----:B------:R-:W-:Y:S05]  /*9810*/  BSYNC.RECONVERGENT B6 ;  /* 0x0000000000067941 */ /* 0x000fea0003800200 */
.L_x_86:
[----:B------:R-:W-:Y:S01]  /*9820*/  DMUL R4, R116, R116 ;  /* 0x0000007474047228 */ /* 0x000fe20000000000 */
[----:B------:R-:W-:Y:S01]  /*9830*/  IMAD.MOV.U32 R6, RZ, RZ, -0x2449a4b7 ;  /* 0xdbb65b49ff067424 */ /* 0x000fe200078e00ff */
[----:B------:R-:W-:Y:S01]  /*9840*/  UMOV UR4, 0x2a25ff7e ;  /* 0x2a25ff7e00047882 */ /* 0x000fe20000000000 */
[----:B------:R-:W-:Y:S01]  /*9850*/  IMAD.MOV.U32 R7, RZ, RZ, 0x3f2d3b63 ;  /* 0x3f2d3b63ff077424 */ /* 0x000fe200078e00ff */
[----:B------:R-:W-:Y:S01]  /*9860*/  UMOV UR5, 0x3ef53e1d ;  /* 0x3ef53e1d00057882 */ /* 0x000fe20000000000 */
[----:B------:R-:W0:Y:S01]  /*9870*/  MUFU.RCP64H R9, R23 ;  /* 0x0000001700097308 */ /* 0x000e220000001800 */
[----:B------:R-:W-:Y:S01]  /*9880*/  MOV R8, 0x1 ;  /* 0x0000000100087802 */ /* 0x000fe20000000f00 */
[----:B------:R-:W-:Y:S01]  /*9890*/  DSETP.GT.AND P0, PT, |R86|, 1, PT ;  /* 0x3ff000005600742a */ /* 0x000fe20003f04200 */
[----:B------:R-:W-:Y:S01]  /*98a0*/  BSSY.RECONVERGENT B6, `(.L_x_88) ;  /* 0x000006c000067945 */ /* 0x000fe20003800200 */
[----:B------:R-:W-:Y:S01]  /*98b0*/  DFMA R6, R4, -UR4, R6 ;  /* 0x8000000404067c2b */ /* 0x000fe20008000006 */
[----:B------:R-:W-:Y:S01]  /*98c0*/  UMOV UR4, 0x8dde082e ;  /* 0x8dde082e00047882 */ /* 0x000fe20000000000 */
[----:B------:R-:W-:Y:S01]  /*98d0*/  UMOV UR5, 0x3f531278 ;  /* 0x3f53127800057882 */ /* 0x000fe20000000000 */
[----:B------:R-:W-:-:S02]  /*98e0*/  DMUL R32, R24, R60 ;  /* 0x0000003c18207228 */ /* 0x000fc40000000000 */
[----:B------:R-:W-:-:S03]  /*98f0*/  DADD R126, R38, -R126 ;  /* 0x00000000267e7229 */ /* 0x000fc6000000087e */
[----:B------:R-:W-:Y:S01]  /*9900*/  DFMA R6, R4, R6, -UR4 ;  /* 0x8000000404067e2b */ /* 0x000fe20008000006 */
[----:B------:R-:W-:Y:S01]  /*9910*/  UMOV UR4, 0xc8249315 ;  /* 0xc824931500047882 */ /* 0x000fe20000000000 */
[----:B------:R-:W-:Y:S01]  /*9920*/  UMOV UR5, 0x3f6f9690 ;  /* 0x3f6f969000057882 */ /* 0x000fe20000000000 */
[----:B------:R-:W-:Y:S02]  /*9930*/  DMUL R34, R24, R32 ;  /* 0x0000002018227228 */ /* 0x000fe40000000000 */
[----:B0-----:R-:W-:Y:S02]  /*9940*/  DFMA R10, -R22, R8, 1 ;  /* 0x3ff00000160a742b */ /* 0x001fe40000000108 */
[----:B------:R-:W-:Y:S02]  /*9950*/  DFMA R126, -R126, R44, R102 ;  /* 0x0000002c7e7e722b */ /* 0x000fe40000000166 */
[----:B------:R-:W-:Y:S01]  /*9960*/  DFMA R6, R4, R6, UR4 ;  /* 0x0000000404067e2b */ /* 0x000fe20008000006 */
[----:B------:R-:W-:Y:S01]  /*9970*/  UMOV UR4, 0xabc7cf0d ;  /* 0xabc7cf0d00047882 */ /* 0x000fe20000000000 */
[----:B------:R-:W-:-:S02]  /*9980*/  UMOV UR5, 0x3f82cf5a ;  /* 0x3f82cf5a00057882 */ /* 0x000fc40000000000 */
[----:B------:R-:W-:Y:S02]  /*9990*/  DFMA R10, R10, R10, R10 ;  /* 0x0000000a0a0a722b */ /* 0x000fe4000000000a */
[----:B------:R-:W-:Y:S02]  /*99a0*/  DFMA R126, -R54, R34, R126 ;  /* 0x00000022367e722b */ /* 0x000fe4000000017e */
[----:B------:R-:W-:Y:S01]  /*99b0*/  DFMA R6, R4, R6, -UR4 ;  /* 0x8000000404067e2b */ /* 0x000fe20008000006 */
[----:B------:R-:W-:Y:S01]  /*99c0*/  UMOV UR4, 0xb2a3bfde ;  /* 0xb2a3bfde00047882 */ /* 0x000fe20000000000 */
[----:B------:R-:W-:Y:S02]  /*99d0*/  UMOV UR5, 0x3f9162b0 ;  /* 0x3f9162b000057882 */ /* 0x000fe40000000000 */
[----:B------:R-:W-:Y:S02]  /*99e0*/  DFMA R10, R8, R10, R8 ;  /* 0x0000000a080a722b */ /* 0x000fe40000000008 */
[----:B------:R-:W-:-:S02]  /*99f0*/  DMUL R140, R24, R126 ;  /* 0x0000007e188c7228 */ /* 0x000fc40000000000 */
        /* <DEDUP_REMOVED lines=48> */
[----:B------:R-:W-:-:S06]  /*9d00*/  LOP3.LUT R87, R3, 0x80000000, R87, 0xb8, !PT ;  /* 0x8000000003577812 */ /* 0x000fcc00078eb857 */
[----:B------:R-:W-:Y:S02]  /*9d10*/  DMUL R86, R134, R86 ;  /* 0x0000005686567228 */ /* 0x000fe40000000000 */
[----:B------:R-:W-:Y:S02]  /*9d20*/  DFMA R40, R10, R4, R10 ;  /* 0x000000040a28722b */ /* 0x000fe4000000000a */
[----:B------:R-:W-:Y:S02]  /*9d30*/  DFMA R4, -R16, R38, R24 ;  /* 0x000000261004722b */ /* 0x000fe40000000118 */
[----:B------:R-:W-:Y:S02]  /*9d40*/  DMUL R10, R38, R124 ;  /* 0x0000007c260a7228 */ /* 0x000fe40000000000 */
[----:B------:R-:W-:Y:S02]  /*9d50*/  DADD R6, -R124, R86 ;  /* 0x000000007c067229 */ /* 0x000fe40000000156 */
[----:B------:R-:W-:-:S02]  /*9d60*/  DMUL R8, R22, R86 ;  /* 0x0000005616087228 */ /* 0x000fc40000000000 */
[----:B------:R-:W-:Y:S02]  /*9d70*/  DFMA R134, -R4, R44, R108 ;  /* 0x0000002c0486722b */ /* 0x000fe4000000016c */
[----:B------:R-:W-:Y:S02]  /*9d80*/  DFMA R124, R16, R124, -R44 ;  /* 0x0000007c107c722b */ /* 0x000fe4000000082c */
[----:B------:R-:W-:Y:S02]  /*9d90*/  DADD R6, -R32, R6 ;  /* 0x0000000020067229 */ /* 0x000fe40000000106 */
[C---:B------:R-:W-:Y:S02]  /*9da0*/  DFMA R4, R16.reuse, R46, -R8 ;  /* 0x0000002e1004722b */ /* 0x040fe40000000808 */
[----:B------:R-:W-:Y:S02]  /*9db0*/  DFMA R8, R16, R8, -R46 ;  /* 0x000000081008722b */ /* 0x000fe4000000082e */
[----:B------:R-:W-:-:S02]  /*9dc0*/  DFMA R134, -R54, R10, R134 ;  /* 0x0000000a3686722b */ /* 0x000fc40000000186 */
[----:B------:R-:W-:Y:S02]  /*9dd0*/  DMUL R12, R40, R6 ;  /* 0x00000006280c7228 */ /* 0x000fe40000000000 */
[----:B------:R-:W-:Y:S01]  /*9de0*/  DMUL R132, R4, R18 ;  /* 0x0000001204847228 */ /* 0x000fe20000000000 */
[----:B------:R-:W-:Y:S01]  /*9df0*/  FSETP.GEU.AND P1, PT, |R7|, 6.5827683646048100446e-37, PT ;  /* 0x036000000700780b */ /* 0x000fe20003f2e200 */
[C---:B------:R-:W-:Y:S02]  /*9e00*/  DFMA R54, R16.reuse, R102, -R108 ;  /* 0x000000661036722b */ /* 0x040fe4000000086c */
[----:B------:R-:W-:Y:S02]  /*9e10*/  DFMA R10, R16, R108, -R102 ;  /* 0x0000006c100a722b */ /* 0x000fe40000000866 */
[----:B------:R-:W-:Y:S02]  /*9e20*/  DFMA R14, -R22, R12, R6 ;  /* 0x0000000c160e722b */ /* 0x000fe40000000106 */
[----:B------:R-:W-:-:S02]  /*9e30*/  DMUL R116, R8, R18 ;  /* 0x0000001208747228 */ /* 0x000fc40000000000 */
[--C-:B------:R-:W-:Y:S02]  /*9e40*/  DFMA R142, R24, R102, R132.reuse ;  /* 0x00000066188e722b */ /* 0x100fe40000000084 */
[----:B------:R-:W-:Y:S02]  /*9e50*/  DFMA R132, R38, R108, R132 ;  /* 0x0000006c2684722b */ /* 0x000fe40000000084 */
[----:B------:R-:W-:Y:S02]  /*9e60*/  DFMA R4, R40, R14, R12 ;  /* 0x0000000e2804722b */ /* 0x000fe4000000000c */
[-C--:B------:R-:W-:Y:S02]  /*9e70*/  DMUL R54, R54, R18.reuse ;  /* 0x0000001236367228 */ /* 0x080fe40000000000 */
[----:B------:R-:W-:Y:S02]  /*9e80*/  DMUL R46, R10, R18 ;  /* 0x000000120a2e7228 */ /* 0x000fe40000000000 */
[----:B------:R-:W-:-:S02]  /*9e90*/  DFMA R108, R16, R32, -R44 ;  /* 0x00000020106c722b */ /* 0x000fc4000000082c */
[----:B------:R-:W-:Y:S02]  /*9ea0*/  DFMA R126, -R16, R44, R86 ;  /* 0x0000002c107e722b */ /* 0x000fe40000000156 */
[----:B------:R-:W-:Y:S01]  /*9eb0*/  FFMA R0, RZ, R23, R5 ;  /* 0x00000017ff007223 */ /* 0x000fe20000000005 */
[----:B------:R-:W-:-:S04]  /*9ec0*/  DFMA R102, R8, R18, R116 ;  /* 0x000000120866722b */ /* 0x000fc80000000074 */
        /* <DEDUP_REMOVED lines=8> */
[----:B-----5:R-:W-:Y:S05]  /*9f50*/  CALL.REL.NOINC `($__internal_1_$__cuda_sm20_div_rn_f64_full) ;  /* 0x0000009800a87944 */ /* 0x020fea0003c00000 */
.L_x_89:
[----:B------:R-:W-:Y:S05]  /*9f60*/  BSYNC.RECONVERGENT B6 ;  /* 0x0000000000067941 */ /* 0x000fea0003800200 */
.L_x_88:
[----:B------:R-:W0:Y:S01]  /*9f70*/  MUFU.RCP64H R7, 3.1415920257568359375 ;  /* 0x400921fb00077908 */ /* 0x000e220000001800 */
[----:B------:R-:W-:Y:S01]  /*9f80*/  MOV R42, 0x54442d18 ;  /* 0x54442d18002a7802 */ /* 0x000fe20000000f00 */
[----:B------:R-:W-:Y:S01]  /*9f90*/  IMAD.MOV.U32 R43, RZ, RZ, 0x400921fb ;  /* 0x400921fbff2b7424 */ /* 0x000fe200078e00ff */
[----:B------:R-:W-:Y:S01]  /*9fa0*/  DMUL R22, R38, R38 ;  /* 0x0000002626167228 */ /* 0x000fe20000000000 */
[----:B------:R-:W-:Y:S01]  /*9fb0*/  IMAD.MOV.U32 R6, RZ, RZ, 0x1 ;  /* 0x00000001ff067424 */ /* 0x000fe200078e00ff */
[----:B------:R-:W-:Y:S01]  /*9fc0*/  DADD R148, R182, R4 ;  /* 0x00000000b6947229 */ /* 0x000fe20000000004 */
[----:B------:R-:W-:Y:S01]  /*9fd0*/  BSSY.RECONVERGENT B6, `(.L_x_90) ;  /* 0x0000042000067945 */ /* 0x000fe20003800200 */
[----:B------:R-:W-:Y:S02]  /*9fe0*/  DFMA R32, R38, R134, -R132 ;  /* 0x000000862620722b */ /* 0x000fe40000000884 */
[----:B------:R-:W-:Y:S02]  /*9ff0*/  DADD R12, R142, -R140 ;  /* 0x000000008e0c7229 */ /* 0x000fe4000000088c */
[----:B------:R-:W-:-:S02]  /*a000*/  DFMA R22, R22, R124, -R102 ;  /* 0x0000007c1616722b */ /* 0x000fc40000000866 */
[----:B------:R-:W-:Y:S02]  /*a010*/  DMUL R124, R38, R124 ;  /* 0x0000007c267c7228 */ /* 0x000fe40000000000 */
[----:B------:R-:W-:Y:S02]  /*a020*/  DMUL R10, R24, R24 ;  /* 0x00000018180a7228 */ /* 0x000fe40000000000 */
[----:B0-----:R-:W-:Y:S02]  /*a030*/  DFMA R8, R6, -R42, 1 ;  /* 0x3ff000000608742b */ /* 0x001fe4000000082a */
[----:B------:R-:W-:Y:S02]  /*a040*/  DADD R150, R214, R116 ;  /* 0x00000000d6967229 */ /* 0x000fe40000000074 */
[----:B------:R-:W-:Y:S02]  /*a050*/  DADD R142, R212, R132 ;  /* 0x00000000d48e7229 */ /* 0x000fe40000000084 */
[----:B------:R-:W-:-:S02]  /*a060*/  DFMA R116, R16, R22, R12 ;  /* 0x000000161074722b */ /* 0x000fc4000000000c */
[----:B------:R-:W-:Y:S02]  /*a070*/  DFMA R8, R8, R8, R8 ;  /* 0x000000080808722b */ /* 0x000fe40000000008 */
[----:B------:R-:W-:Y:S02]  /*a080*/  DFMA R132, -R16, R60, R94 ;  /* 0x0000003c1084722b */ /* 0x000fe4000000015e */
[----:B------:R-:W-:Y:S02]  /*a090*/  DFMA R102, -R10, R108, R102 ;  /* 0x0000006c0a66722b */ /* 0x000fe40000000166 */
[----:B------:R-:W-:Y:S02]  /*a0a0*/  DMUL R10, R16, R16 ;  /* 0x00000010100a7228 */ /* 0x000fe40000000000 */
[----:B------:R-:W-:Y:S02]  /*a0b0*/  DFMA R8, R6, R8, R6 ;  /* 0x000000080608722b */ /* 0x000fe40000000006 */
[----:B------:R-:W-:-:S02]  /*a0c0*/  DMUL R6, R38, R94 ;  /* 0x0000005e26067228 */ /* 0x000fc40000000000 */
[----:B------:R-:W-:Y:S02]  /*a0d0*/  DFMA R94, -R16, R94, R60 ;  /* 0x0000005e105e722b */ /* 0x000fe4000000013c */
[----:B------:R-:W-:Y:S02]  /*a0e0*/  DMUL R60, R24, R60 ;  /* 0x0000003c183c7228 */ /* 0x000fe40000000000 */
[----:B------:R-:W-:Y:S02]  /*a0f0*/  DFMA R4, R8, -R42, 1 ;  /* 0x3ff000000804742b */ /* 0x000fe4000000082a */
[----:B------:R-:W-:Y:S02]  /*a100*/  DMUL R108, R24, R108 ;  /* 0x0000006c186c7228 */ /* 0x000fe40000000000 */
[----:B------:R-:W-:Y:S02]  /*a110*/  DADD R140, R222, R54 ;  /* 0x00000000de8c7229 */ /* 0x000fe40000000036 */
[----:B------:R-:W-:-:S02]  /*a120*/  DMUL R34, R24, R60 ;  /* 0x0000003c18227228 */ /* 0x000fc40000000000 */
[----:B------:R-:W-:Y:S02]  /*a130*/  DFMA R38, R8, R4, R8 ;  /* 0x000000040826722b */ /* 0x000fe40000000008 */
[----:B-----5:R-:W-:Y:S02]  /*a140*/  DMUL R4, R158, 0.25 ;  /* 0x3fd000009e047828 */ /* 0x020fe40000000000 */
[C---:B------:R-:W-:Y:S02]  /*a150*/  DFMA R8, R10.reuse, R60, R6 ;  /* 0x0000003c0a08722b */ /* 0x040fe40000000006 */
[--C-:B------:R-:W-:Y:S02]  /*a160*/  DFMA R10, R10, R6, R60.reuse ;  /* 0x000000060a0a722b */ /* 0x100fe4000000003c */
[----:B------:R-:W-:Y:S02]  /*a170*/  DADD R6, R6, R60 ;  /* 0x0000000006067229 */ /* 0x000fe4000000003c */
[----:B------:R-:W-:-:S02]  /*a180*/  DMUL R40, R4, R38 ;  /* 0x0000002604287228 */ /* 0x000fc40000000000 */
[----:B------:R-:W-:Y:S01]  /*a190*/  DADD R14, -R54, R108 ;  /* 0x00000000360e7229 */ /* 0x000fe2000000016c */
[----:B------:R-:W-:Y:S01]  /*a1a0*/  FSETP.GEU.AND P1, PT, |R5|, 6.5827683646048100446e-37, PT ;  /* 0x036000000500780b */ /* 0x000fe20003f2e200 */
[----:B------:R-:W-:Y:S02]  /*a1b0*/  DFMA R102, R16, R32, R102 ;  /* 0x000000201066722b */ /* 0x000fe40000000066 */
[----:B------:R-:W-:Y:S02]  /*a1c0*/  DADD R54, R54, -R108 ;  /* 0x0000000036367229 */ /* 0x000fe4000000086c */
[----:B------:R-:W-:Y:S02]  /*a1d0*/  DFMA R22, R40, -R42, R4 ;  /* 0x8000002a2816722b */ /* 0x000fe40000000004 */
[----:B------:R-:W-:Y:S02]  /*a1e0*/  DADD R12, R46, -R124 ;  /* 0x000000002e0c7229 */ /* 0x000fe4000000087c */
[----:B------:R-:W-:-:S02]  /*a1f0*/  DFMA R34, R16, R134, R34 ;  /* 0x000000861022722b */ /* 0x000fc40000000022 */
[----:B------:R-:W-:Y:S02]  /*a200*/  DADD R32, -R46, R124 ;  /* 0x000000002e207229 */ /* 0x000fe4000000017c */
[----:B------:R-:W-:Y:S02]  /*a210*/  DFMA R22, R38, R22, R40 ;  /* 0x000000162616722b */ /* 0x000fe40000000028 */
[----:B------:R-:W-:Y:S02]  /*a220*/  DADD R6, R86, R6 ;  /* 0x0000000056067229 */ /* 0x000fe40000000006 */
[----:B------:R-:W-:Y:S02]  /*a230*/  DFMA R12, R16, R14, R12 ;  /* 0x0000000e100c722b */ /* 0x000fe4000000000c */
[C---:B------:R-:W-:Y:S02]  /*a240*/  DADD R8, R126.reuse, R8 ;  /* 0x000000007e087229 */ /* 0x040fe40000000008 */
[----:B------:R-:W-:-:S02]  /*a250*/  DADD R10, R126, R10 ;  /* 0x000000007e0a7229 */ /* 0x000fc4000000000a */
[----:B------:R-:W-:Y:S01]  /*a260*/  FFMA R0, RZ, 2.1426990032196044922, R23 ;  /* 0x400921fbff007823 */ /* 0x000fe20000000017 */
[----:B------:R-:W-:Y:S02]  /*a270*/  DFMA R32, R16, R32, R54 ;  /* 0x000000201020722b */ /* 0x000fe40000000036 */
[----:B------:R-:W-:Y:S02]  /*a280*/  DFMA R34, R46, 2, R34 ;  /* 0x400000002e22782b */ /* 0x000fe40000000022 */
[----:B------:R-:W-:Y:S01]  /*a290*/  FSETP.GT.AND P0, PT, |R0|, 1.469367938527859385e-39, PT ;  /* 0x001000000000780b */ /* 0x000fe20003f04200 */
[----:B------:R-:W-:Y:S02]  /*a2a0*/  DFMA R6, -R16, R6, R44 ;  /* 0x000000061006722b */ /* 0x000fe4000000012c */
[----:B------:R-:W-:Y:S02]  /*a2b0*/  DADD R60, R220, R46 ;  /* 0x00000000dc3c7229 */ /* 0x000fe4000000002e */
[----:B------:R-:W-:-:S02]  /*a2c0*/  DFMA R108, R102, R18, R166 ;  /* 0x00000012666c722b */ /* 0x000fc400000000a6 */
[-C--:B------:R-:W-:Y:S02]  /*a2d0*/  DFMA R132, R132, R18.reuse, R206 ;  /* 0x000000128484722b */ /* 0x080fe400000000ce */
[-C--:B------:R-:W-:Y:S02]  /*a2e0*/  DFMA R94, R94, R18.reuse, R204 ;  /* 0x000000125e5e722b */ /* 0x080fe400000000cc */
[----:B------:R-:W-:Y:S02]  /*a2f0*/  DADD R134, R230, R86 ;  /* 0x00000000e6867229 */ /* 0x000fe40000000056 */
[-C--:B------:R-:W-:Y:S02]  /*a300*/  DFMA R124, R8, R18.reuse, R196 ;  /* 0x00000012087c722b */ /* 0x080fe400000000c4 */
[-C--:B------:R-:W-:Y:S02]  /*a310*/  DFMA R46, R10, R18.reuse, R190 ;  /* 0x000000120a2e722b */ /* 0x080fe400000000be */
[----:B------:R-:W-:-:S02]  /*a320*/  DFMA R44, R12, R18, R188 ;  /* 0x000000120c2c722b */ /* 0x000fc400000000bc */
[-C--:B------:R-:W-:Y:S02]  /*a330*/  DFMA R38, R32, R18.reuse, R180 ;  /* 0x000000122026722b */ /* 0x080fe400000000b4 */
[-C--:B------:R-:W-:Y:S02]  /*a340*/  DFMA R116, R116, R18.reuse, R174 ;  /* 0x000000127474722b */ /* 0x080fe400000000ae */
[-C--:B------:R-:W-:Y:S02]  /*a350*/  DFMA R54, R6, R18.reuse, R198 ;  /* 0x000000120636722b */ /* 0x080fe400000000c6 */
[----:B------:R-:W-:Y:S01]  /*a360*/  DFMA R102, R34, R18, R172 ;  /* 0x000000122266722b */ /* 0x000fe200000000ac */
[----:B------:R-:W-:Y:S10]  /*a370*/  @P0 BRA P1, `(.L_x_91) ;  /* 0x00000000001c0947 */ /* 0x000ff40000800000 */
[----:B------:R-:W-:Y:S01]  /*a380*/  MOV R6, 0x54442d18 ;  /* 0x54442d1800067802 */ /* 0x000fe20000000f00 */
[----:B------:R-:W-:Y:S01]  /*a390*/  IMAD.MOV.U32 R7, RZ, RZ, 0x400921fb ;  /* 0x400921fbff077424 */ /* 0x000fe200078e00ff */
[----:B------:R-:W-:Y:S01]  /*a3a0*/  MOV R20, 0xa3d0 ;  /* 0x0000a3d000147802 */ /* 0x000fe20000000f00 */
[----:B------:R-:W-:-:S07]  /*a3b0*/  IMAD.MOV.U32 R21, RZ, RZ, 0x0 ;  /* 0x00000000ff157424 */ /* 0x000fce00078e00ff */
[----:B------:R-:W-:Y:S05]  /*a3c0*/  CALL.REL.NOINC `($__internal_1_$__cuda_sm20_div_rn_f64_full) ;  /* 0x00000094008c7944 */ /* 0x000fea0003c00000 */
[----:B------:R-:W-:Y:S01]  /*a3d0*/  MOV R22, R4 ;  /* 0x0000000400167202 */ /* 0x000fe20000000f00 */
[----:B------:R-:W-:-:S07]  /*a3e0*/  IMAD.MOV.U32 R23, RZ, RZ, R5 ;  /* 0x000000ffff177224 */ /* 0x000fce00078e0005 */
.L_x_91:
[----:B------:R-:W-:Y:S05]  /*a3f0*/  BSYNC.RECONVERGENT B6 ;  /* 0x0000000000067941 */ /* 0x000fea0003800200 */
.L_x_90:
[----:B------:R-:W-:Y:S01]  /*a400*/  DADD R6, -R164, 1 ;  /* 0x3ff00000a4067429 */ /* 0x000fe20000000100 */
[----:B------:R-:W-:Y:S01]  /*a410*/  IMAD.MOV.U32 R4, RZ, RZ, 0x1 ;  /* 0x00000001ff047424 */ /* 0x000fe200078e00ff */
[----:B------:R-:W-:Y:S01]  /*a420*/  FSETP.GEU.AND P1, PT, |R23|, 6.5827683646048100446e-37, PT ;  /* 0x036000001700780b */ /* 0x000fe20003f2e200 */
[----:B------:R-:W-:Y:S01]  /*a430*/  DMUL R86, R22, 0.5 ;  /* 0x3fe0000016567828 */ /* 0x000fe20000000000 */
[----:B------:R-:W-:Y:S01]  /*a440*/  BSSY.RECONVERGENT B6, `(.L_x_92) ;  /* 0x0000014000067945 */ /* 0x000fe20003800200 */
[C---:B------:R-:W-:Y:S01]  /*a450*/  DMUL R18, R118.reuse, R22 ;  /* 0x0000001676127228 */ /* 0x040fe20000000000 */
[----:B------:R-:W0:Y:S05]  /*a460*/  MUFU.RCP64H R5, R7 ;  /* 0x0000000700057308 */ /* 0x000e2a0000001800 */
[----:B------:R-:W-:-:S02]  /*a470*/  DMUL R126, R118, R86 ;  /* 0x00000056767e7228 */ /* 0x000fc40000000000 */
        /* <DEDUP_REMOVED lines=16> */
.L_x_93:
[----:B------:R-:W-:Y:S05]  /*a580*/  BSYNC.RECONVERGENT B6 ;  /* 0x0000000000067941 */ /* 0x000fea0003800200 */
.L_x_92:
[C---:B------:R-:W-:Y:S01]  /*a590*/  DFMA R12, -R24.reuse, R148, R94 ;  /* 0x00000094180c722b */ /* 0x040fe2000000015e */
[----:B------:R-:W0:Y:S01]  /*a5a0*/  LDCU UR4, c[0x0][0x2f8] ;  /* 0x00005f00ff0477ac */ /* 0x000e220008000800 */
[----:B------:R-:W-:Y:S02]  /*a5b0*/  DFMA R8, -R24, R134, R60 ;  /* 0x000000861808722b */ /* 0x000fe4000000013c */
[----:B------:R-:W-:Y:S02]  /*a5c0*/  DFMA R148, R36, R148, -R94 ;  /* 0x000000942494722b */ /* 0x000fe4000000085e */
[C---:B------:R-:W-:Y:S02]  /*a5d0*/  DFMA R14, -R24.reuse, R94, R46 ;  /* 0x0000005e180e722b */ /* 0x040fe4000000012e */
[C---:B------:R-:W-:Y:S02]  /*a5e0*/  DFMA R34, -R24.reuse, R124, R44 ;  /* 0x0000007c1822722b */ /* 0x040fe4000000012c */
[----:B------:R-:W-:-:S02]  /*a5f0*/  DFMA R42, -R24, R132, R54 ;  /* 0x00000084182a722b */ /* 0x000fc40000000136 */
[----:B------:R-:W-:Y:S02]  /*a600*/  DFMA R6, -R24, R140, R150 ;  /* 0x0000008c1806722b */ /* 0x000fe40000000196 */
[----:B------:R-:W-:Y:S02]  /*a610*/  DFMA R134, R36, R134, -R60 ;  /* 0x000000862486722b */ /* 0x000fe4000000083c */
[----:B------:R-:W-:Y:S02]  /*a620*/  DFMA R10, -R24, R60, R142 ;  /* 0x0000003c180a722b */ /* 0x000fe4000000018e */
[----:B------:R-:W-:Y:S01]  /*a630*/  DFMA R94, R36, R94, -R46 ;  /* 0x0000005e245e722b */ /* 0x000fe2000000082e */
[----:B0-----:R-:W-:Y:S01]  /*a640*/  VIADD R229, R229, -UR4 ;  /* 0x80000004e5e57c36 */ /* 0x001fe20008000000 */
[----:B------:R-:W-:Y:S01]  /*a650*/  DFMA R32, -R24, R46, R102 ;  /* 0x0000002e1820722b */ /* 0x000fe20000000166 */
[----:B------:R-:W-:Y:S01]  /*a660*/  IADD3 R3, PT, PT, R236, -UR4, RZ ;  /* 0x80000004ec037c10 */ /* 0x000fe2000fffe0ff */
[----:B------:R-:W-:Y:S01]  /*a670*/  DFMA R124, R36, R124, -R44 ;  /* 0x0000007c247c722b */ /* 0x000fe2000000082c */
[----:B------:R-:W-:Y:S01]  /*a680*/  VIADD R237, R237, -UR4 ;  /* 0x80000004eded7c36 */ /* 0x000fe20008000000 */
[----:B------:R-:W-:-:S02]  /*a690*/  DFMA R40, -R24, R44, R116 ;  /* 0x0000002c1828722b */ /* 0x000fc40000000174 */
[----:B------:R-:W-:Y:S02]  /*a6a0*/  DFMA R132, R36, R132, -R54 ;  /* 0x000000842484722b */ /* 0x000fe40000000836 */
[----:B------:R-:W-:Y:S02]  /*a6b0*/  DFMA R48, -R24, R54, R38 ;  /* 0x000000361830722b */ /* 0x000fe40000000126 */
[C---:B------:R-:W-:Y:S02]  /*a6c0*/  DFMA R140, R36.reuse, R140, -R150 ;  /* 0x0000008c248c722b */ /* 0x040fe40000000896 */
[C---:B------:R-:W-:Y:S02]  /*a6d0*/  DFMA R60, R36.reuse, R60, -R142 ;  /* 0x0000003c243c722b */ /* 0x040fe4000000088e */
[C---:B------:R-:W-:Y:S02]  /*a6e0*/  DFMA R46, R36.reuse, R46, -R102 ;  /* 0x0000002e242e722b */ /* 0x040fe40000000866 */
[----:B------:R-:W-:-:S02]  /*a6f0*/  DFMA R44, R36, R44, -R116 ;  /* 0x0000002c242c722b */ /* 0x000fc40000000874 */
[----:B------:R-:W-:Y:S02]  /*a700*/  DFMA R54, R36, R54, -R38 ;  /* 0x000000362436722b */ /* 0x000fe40000000826 */
[-CC-:B------:R-:W-:Y:S02]  /*a710*/  DFMA R24, -R24, R38.reuse, R108.reuse ;  /* 0x000000261818722b */ /* 0x180fe4000000016c */
[----:B------:R-:W-:Y:S02]  /*a720*/  DFMA R36, R36, R38, -R108 ;  /* 0x000000262424722b */ /* 0x000fe4000000086c */
[C---:B------:R-:W-:Y:S02]  /*a730*/  DMUL R38, R76.reuse, R84 ;  /* 0x000000544c267228 */ /* 0x040fe40000000000 */
[----:B------:R-:W-:Y:S02]  /*a740*/  DMUL R82, R76, R26 ;  /* 0x0000001a4c527228 */ /* 0x000fe40000000000 */
[----:B------:R-:W-:-:S02]  /*a750*/  DMUL R74, R70, R92 ;  /* 0x0000005c464a7228 */ /* 0x000fc40000000000 */
[C---:B------:R-:W-:Y:S02]  /*a760*/  DMUL R50, R78.reuse, R28 ;  /* 0x0000001c4e327228 */ /* 0x040fe40000000000 */
[-C--:B------:R-:W-:Y:S02]  /*a770*/  DFMA R58, R78, R68.reuse, -R38 ;  /* 0x000000444e3a722b */ /* 0x080fe40000000826 */
[C---:B------:R-:W-:Y:S02]  /*a780*/  DMUL R56, R70.reuse, R68 ;  /* 0x0000004446387228 */ /* 0x040fe40000000000 */
[----:B------:R-:W-:Y:S02]  /*a790*/  DFMA R38, R70, R28, -R82 ;  /* 0x0000001c4626722b */ /* 0x000fe40000000852 */
[----:B------:R-:W-:Y:S02]  /*a7a0*/  DMUL R64, R28, R110 ;  /* 0x0000006e1c407228 */ /* 0x000fe40000000000 */
[----:B------:R-:W-:-:S02]  /*a7b0*/  DMUL R80, R26, R62 ;  /* 0x0000003e1a507228 */ /* 0x000fc40000000000 */
[-C--:B------:R-:W-:Y:S02]  /*a7c0*/  DMUL R88, R26, R92.reuse ;  /* 0x0000005c1a587228 */ /* 0x080fe40000000000 */
[----:B------:R-:W-:Y:S02]  /*a7d0*/  DMUL R72, R30, R92 ;  /* 0x0000005c1e487228 */ /* 0x000fe40000000000 */
[----:B------:R-:W-:Y:S02]  /*a7e0*/  DFMA R82, R78, R110, R74 ;  /* 0x0000006e4e52722b */ /* 0x000fe4000000004a */
[----:B------:R-:W-:Y:S02]  /*a7f0*/  DMUL R66, R26, R100 ;  /* 0x000000641a427228 */ /* 0x000fe40000000000 */
[----:B------:R-:W-:Y:S02]  /*a800*/  DFMA R56, R76, R62, -R56 ;  /* 0x0000003e4c38722b */ /* 0x000fe40000000838 */
[----:B------:R-:W-:-:S02]  /*a810*/  DMUL R96, R92, R58 ;  /* 0x0000003a5c607228 */ /* 0x000fc40000000000 */
[----:B------:R-:W-:Y:S02]  /*a820*/  DFMA R50, R76, R30, -R50 ;  /* 0x0000001e4c32722b */ /* 0x000fe40000000832 */
[----:B------:R-:W-:Y:S02]  /*a830*/  DMUL R74, R110, R38 ;  /* 0x000000266e4a7228 */ /* 0x000fe40000000000 */
[C---:B------:R-:W-:Y:S02]  /*a840*/  DFMA R64, R30.reuse, R100, -R64 ;  /* 0x000000641e40722b */ /* 0x040fe40000000840 */
[C---:B------:R-:W-:Y:S02]  /*a850*/  DFMA R80, R30.reuse, R84, R80 ;  /* 0x000000541e50722b */ /* 0x040fe40000000050 */
[-C--:B------:R-:W-:Y:S02]  /*a860*/  DFMA R90, R30, R110.reuse, R88 ;  /* 0x0000006e1e5a722b */ /* 0x080fe40000000058 */
[----:B------:R-:W-:-:S02]  /*a870*/  DFMA R58, R26, R110, -R72 ;  /* 0x0000006e1a3a722b */ /* 0x000fc40000000848 */
[----:B------:R-:W-:Y:S02]  /*a880*/  DFMA R110, R110, R56, R96 ;  /* 0x000000386e6e722b */ /* 0x000fe40000000060 */
[----:B------:R-:W-:Y:S02]  /*a890*/  DFMA R66, R28, R92, -R66 ;  /* 0x0000005c1c42722b */ /* 0x000fe40000000842 */
[----:B------:R-:W-:Y:S02]  /*a8a0*/  DFMA R98, R92, -R50, -R74 ;  /* 0x800000325c62722b */ /* 0x000fe4000000084a */
[-C--:B------:R-:W-:Y:S02]  /*a8b0*/  DMUL R56, R78, R62.reuse ;  /* 0x0000003e4e387228 */ /* 0x080fe40000000000 */
[----:B------:R-:W-:Y:S02]  /*a8c0*/  DMUL R72, R70, R62 ;  /* 0x0000003e46487228 */ /* 0x000fe40000000000 */
[----:B------:R-:W-:-:S02]  /*a8d0*/  DMUL R92, R62, R50 ;  /* 0x000000323e5c7228 */ /* 0x000fc40000000000 */
[----:B------:R-:W-:Y:S02]  /*a8e0*/  DMUL R102, R62, R64 ;  /* 0x000000403e667228 */ /* 0x000fe40000000000 */
[----:B------:R-:W-:Y:S02]  /*a8f0*/  DFMA R88, R28, R68, R80 ;  /* 0x000000441c58722b */ /* 0x000fe40000000050 */
[----:B------:R-:W-:Y:S02]  /*a900*/  DMUL R96, R70, R30 ;  /* 0x0000001e46607228 */ /* 0x000fe40000000000 */
[-C--:B------:R-:W-:Y:S02]  /*a910*/  DMUL R104, R16, R84.reuse ;  /* 0x0000005410687228 */ /* 0x080fe40000000000 */
[-C--:B------:R-:W-:Y:S02]  /*a920*/  DFMA R80, R70, R84.reuse, -R56 ;  /* 0x000000544650722b */ /* 0x080fe40000000838 */
[----:B------:R-:W-:-:S02]  /*a930*/  DFMA R74, R78, R84, R72 ;  /* 0x000000544e4a722b */ /* 0x000fc40000000048 */
[C---:B------:R-:W-:Y:S02]  /*a940*/  DFMA R92, R84.reuse, R38, R92 ;  /* 0x00000026545c722b */ /* 0x040fe4000000005c */
[----:B------:R-:W-:Y:S02]  /*a950*/  DFMA R102, R84, R66, R102 ;  /* 0x000000425466722b */ /* 0x000fe40000000066 */
[----:B------:R-:W-:Y:S02]  /*a960*/  DFMA R84, -R30, R88, R84 ;  /* 0x000000581e54722b */ /* 0x000fe40000000154 */
[----:B------:R-:W-:Y:S02]  /*a970*/  DFMA R30, R16, -R30, R78 ;  /* 0x8000001e101e722b */ /* 0x000fe4000000004e */
[C---:B------:R-:W-:Y:S02]  /*a980*/  DFMA R56, R78.reuse, R26, -R96 ;  /* 0x0000001a4e38722b */ /* 0x040fe40000000860 */
[----:B------:R-:W-:-:S02]  /*a990*/  DFMA R78, R78, R88, -R104 ;  /* 0x000000584e4e722b */ /* 0x000fc40000000868 */
[----:B------:R-:W-:Y:S02]  /*a9a0*/  DMUL R104, R16, R68 ;  /* 0x0000004410687228 */ /* 0x000fe40000000000 */
[----:B------:R-:W-:Y:S02]  /*a9b0*/  DFMA R72, R76, R100, R82 ;  /* 0x000000644c48722b */ /* 0x000fe40000000052 */
[----:B------:R-:W-:Y:S02]  /*a9c0*/  DMUL R106, R16, R62 ;  /* 0x0000003e106a7228 */ /* 0x000fe40000000000 */
[----:B------:R-:W-:Y:S02]  /*a9d0*/  DFMA R96, -R26, R88, R62 ;  /* 0x000000581a60722b */ /* 0x000fe4000000013e */
[C---:B------:R-:W-:Y:S02]  /*a9e0*/  DFMA R82, R76.reuse, R68, R74 ;  /* 0x000000444c52722b */ /* 0x040fe4000000004a */
[----:B------:R-:W-:-:S02]  /*a9f0*/  DFMA R62, R76, R88, -R104 ;  /* 0x000000584c3e722b */ /* 0x000fc40000000868 */
[----:B------:R-:W-:Y:S02]  /*aa00*/  DFMA R74, R28, R100, R90 ;  /* 0x000000641c4a722b */ /* 0x000fe4000000005a */
[----:B------:R-:W-:Y:S02]  /*aa10*/  DMUL R104, R72, R88 ;  /* 0x0000005848687228 */ /* 0x000fe40000000000 */
[----:B------:R-:W-:Y:S02]  /*aa20*/  DFMA R26, R16, -R26, R70 ;  /* 0x8000001a101a722b */ /* 0x000fe40000000046 */
[----:B------:R-:W-:Y:S02]  /*aa30*/  DFMA R70, R70, R88, -R106 ;  /* 0x000000584646722b */ /* 0x000fe4000000086a */
[----:B------:R-:W-:Y:S02]  /*aa40*/  DFMA R76, R16, -R28, R76 ;  /* 0x8000001c104c722b */ /* 0x000fe4000000004c */
[----:B------:R-:W-:-:S02]  /*aa50*/  DFMA R90, -R28, R88, R68 ;  /* 0x000000581c5a722b */ /* 0x000fc40000000144 */
[----:B------:R-:W-:Y:S02]  /*aa60*/  DFMA R106, R16, -R82, R88 ;  /* 0x80000052106a722b */ /* 0x000fe40000000058 */
[----:B------:R-:W-:Y:S02]  /*aa70*/  DMUL R156, R156, R156 ;  /* 0x0000009c9c9c7228 */ /* 0x000fe40000000000 */
[----:B------:R-:W-:Y:S02]  /*aa80*/  DMUL R28, R118, R4 ;  /* 0x00000004761c7228 */ /* 0x000fe40000000000 */
[----:B------:R-:W-:Y:S02]  /*aa90*/  DFMA R82, R82, -R74, R104 ;  /* 0x8000004a5252722b */ /* 0x000fe40000000068 */
[C---:B------:R-:W-:Y:S02]  /*aaa0*/  DFMA R16, R100.reuse, R80, R110 ;  /* 0x000000506410722b */ /* 0x040fe4000000006e */
[----:B------:R-:W-:-:S02]  /*aab0*/  DFMA R100, -R100, R56, R98 ;  /* 0x000000386464722b */ /* 0x000fc40000000162 */
[C---:B------:R-:W-:Y:S02]  /*aac0*/  DFMA R98, R68.reuse, R56, R92 ;  /* 0x000000384462722b */ /* 0x040fe4000000005c */
[----:B------:R-:W-:Y:S02]  /*aad0*/  DFMA R102, R68, R58, R102 ;  /* 0x0000003a4466722b */ /* 0x000fe40000000066 */
[----:B------:R-:W-:Y:S02]  /*aae0*/  DMUL R68, R28, R156 ;  /* 0x0000009c1c447228 */ /* 0x000fe40000000000 */
[----:B------:R-:W-:Y:S02]  /*aaf0*/  DMUL R80, R66, R106 ;  /* 0x0000006a42507228 */ /* 0x000fe40000000000 */
[----:B------:R-:W-:Y:S02]  /*ab00*/  DADD R104, R104, R82 ;  /* 0x0000000068687229 */ /* 0x000fe40000000052 */
[----:B------:R-:W-:-:S02]  /*ab10*/  DMUL R84, R72, R84 ;  /* 0x0000005448547228 */ /* 0x000fc40000000000 */
[C---:B------:R-:W-:Y:S02]  /*ab20*/  DMUL R96, R72.reuse, R96 ;  /* 0x0000006048607228 */ /* 0x040fe40000000000 */
[----:B------:R-:W-:Y:S02]  /*ab30*/  DMUL R88, R72, R90 ;  /* 0x0000005a48587228 */ /* 0x000fe40000000000 */
[----:B------:R-:W-:Y:S02]  /*ab40*/  DMUL R90, R64, R106 ;  /* 0x0000006a405a7228 */ /* 0x000fe40000000000 */
[-C--:B------:R-:W-:Y:S02]  /*ab50*/  DMUL R108, R28, R80.reuse ;  /* 0x000000501c6c7228 */ /* 0x080fe40000000000 */
[----:B------:R-:W-:Y:S02]  /*ab60*/  DMUL R114, R68, R80 ;  /* 0x0000005044727228 */ /* 0x000fe40000000000 */
[----:B------:R-:W-:-:S02]  /*ab70*/  DMUL R80, R38, R104 ;  /* 0x0000006826507228 */ /* 0x000fc40000000000 */
[-C--:B------:R-:W-:Y:S02]  /*ab80*/  DFMA R84, -R38, R102.reuse, -R84 ;  /* 0x000000662654722b */ /* 0x080fe40000000954 */
[-C--:B------:R-:W-:Y:S02]  /*ab90*/  DFMA R82, -R50, R102.reuse, -R96 ;  /* 0x000000663252722b */ /* 0x080fe40000000960 */
[----:B------:R-:W-:Y:S02]  /*aba0*/  DFMA R88, -R56, R102, -R88 ;  /* 0x000000663858722b */ /* 0x000fe40000000958 */
[----:B------:R-:W-:Y:S02]  /*abb0*/  DMUL R92, R58, R106 ;  /* 0x0000006a3a5c7228 */ /* 0x000fe40000000000 */
[-C--:B------:R-:W-:Y:S02]  /*abc0*/  DMUL R96, R50, R104.reuse ;  /* 0x0000006832607228 */ /* 0x080fe40000000000 */
[----:B------:R-:W-:-:S02]  /*abd0*/  DMUL R102, R56, R104 ;  /* 0x0000006838667228 */ /* 0x000fc40000000000 */
[----:B------:R-:W-:Y:S02]  /*abe0*/  DMUL R104, R118, R28 ;  /* 0x0000001c76687228 */ /* 0x000fe40000000000 */
[----:B------:R-:W-:Y:S02]  /*abf0*/  DMUL R126, R126, R156 ;  /* 0x0000009c7e7e7228 */ /* 0x000fe40000000000 */
[-C--:B------:R-:W-:Y:S02]  /*ac00*/  DMUL R110, R28, R90.reuse ;  /* 0x0000005a1c6e7228 */ /* 0x080fe40000000000 */
[----:B------:R-:W-:Y:S02]  /*ac10*/  DMUL R116, R68, R90 ;  /* 0x0000005a44747228 */ /* 0x000fe40000000000 */
[----:B------:R-:W-:Y:S02]  /*ac20*/  DFMA R90, R18, R80, -R108 ;  /* 0x00000050125a722b */ /* 0x000fe4000000086c */
[----:B------:R-:W-:-:S02]  /*ac30*/  DMUL R108, R74, R4 ;  /* 0x000000044a6c7228 */ /* 0x000fc40000000000 */
[-C--:B------:R-:W-:Y:S02]  /*ac40*/  DMUL R112, R28, R92.reuse ;  /* 0x0000005c1c707228 */ /* 0x080fe40000000000 */
[----:B------:R-:W-:Y:S02]  /*ac50*/  DMUL R120, R68, R92 ;  /* 0x0000005c44787228 */ /* 0x000fe40000000000 */
[----:B------:R-:W-:Y:S02]  /*ac60*/  DMUL R118, R118, R104 ;  /* 0x0000006876767228 */ /* 0x000fe40000000000 */
[C---:B------:R-:W-:Y:S02]  /*ac70*/  DFMA R68, R126.reuse, R80, -R114 ;  /* 0x000000507e44722b */ /* 0x040fe40000000872 */
[----:B------:R-:W-:Y:S02]  /*ac80*/  DFMA R80, R126, R96, -R116 ;  /* 0x000000607e50722b */ /* 0x000fe40000000874 */
[----:B------:R-:W-:-:S02]  /*ac90*/  DMUL R116, R70, R108 ;  /* 0x0000006c46747228 */ /* 0x000fc40000000000 */
[C---:B------:R-:W-:Y:S02]  /*aca0*/  DFMA R92, R18.reuse, R96, -R110 ;  /* 0x00000060125c722b */ /* 0x040fe4000000086e */
[-C--:B------:R-:W-:Y:S02]  /*acb0*/  DFMA R96, R18, R102.reuse, -R112 ;  /* 0x000000661260722b */ /* 0x080fe40000000870 */
[----:B------:R-:W-:Y:S02]  /*acc0*/  DFMA R18, R126, R102, -R120 ;  /* 0x000000667e12722b */ /* 0x000fe40000000878 */
[----:B------:R-:W-:Y:S02]  /*acd0*/  DMUL R102, R86, R156 ;  /* 0x0000009c56667228 */ /* 0x000fe40000000000 */
[----:B------:R-:W-:Y:S02]  /*ace0*/  DMUL R114, R78, R108 ;  /* 0x0000006c4e727228 */ /* 0x000fe40000000000 */
[----:B------:R-:W-:-:S02]  /*acf0*/  DMUL R118, R118, R106 ;  /* 0x0000006a76767228 */ /* 0x000fc40000000000 */
[----:B------:R-:W-:Y:S02]  /*ad00*/  DMUL R110, R64, -R98 ;  /* 0x80000062406e7228 */ /* 0x000fe40000000000 */
[----:B------:R-:W-:Y:S02]  /*ad10*/  DMUL R86, R74, R106 ;  /* 0x0000006a4a567228 */ /* 0x000fe40000000000 */
[----:B------:R-:W-:Y:S02]  /*ad20*/  DMUL R64, R38, R16 ;  /* 0x0000001026407228 */ /* 0x000fe40000000000 */
[-C--:B------:R-:W-:Y:S02]  /*ad30*/  DMUL R122, R28, R106.reuse ;  /* 0x0000006a1c7a7228 */ /* 0x080fe40000000000 */
[----:B------:R-:W-:Y:S02]  /*ad40*/  DMUL R130, R104, R106 ;  /* 0x0000006a68827228 */ /* 0x000fe40000000000 */
[----:B------:R-:W-:-:S02]  /*ad50*/  DMUL R136, R28, R98 ;  /* 0x000000621c887228 */ /* 0x000fc40000000000 */
[----:B------:R-:W-:Y:S02]  /*ad60*/  DMUL R142, R98, R4 ;  /* 0x00000004628e7228 */ /* 0x000fe40000000000 */
[-C--:B------:R-:W-:Y:S02]  /*ad70*/  DMUL R106, R50, R16.reuse ;  /* 0x00000010326a7228 */ /* 0x080fe40000000000 */
[----:B------:R-:W-:Y:S02]  /*ad80*/  DMUL R126, R56, R16 ;  /* 0x00000010387e7228 */ /* 0x000fe40000000000 */
[----:B------:R-:W-:Y:S02]  /*ad90*/  DFMA R116, R82, R22, -R116 ;  /* 0x000000165274722b */ /* 0x000fe40000000874 */
[----:B------:R-:W-:Y:S02]  /*ada0*/  DMUL R156, R156, R4 ;  /* 0x000000049c9c7228 */ /* 0x000fe40000000000 */
[----:B------:R-:W-:-:S02]  /*adb0*/  DMUL R120, R62, R108 ;  /* 0x0000006c3e787228 */ /* 0x000fc40000000000 */
[-C--:B------:R-:W-:Y:S02]  /*adc0*/  DMUL R108, R66, -R98.reuse ;  /* 0x80000062426c7228 */ /* 0x080fe40000000000 */
[----:B------:R-:W-:Y:S02]  /*add0*/  DMUL R112, R58, -R98 ;  /* 0x800000623a707228 */ /* 0x000fe40000000000 */
[----:B------:R-:W-:Y:S02]  /*ade0*/  DMUL R58, R100, R118 ;  /* 0x00000076643a7228 */ /* 0x000fe40000000000 */
[----:B------:R-:W-:Y:S02]  /*adf0*/  DFMA R66, R84, R22, -R114 ;  /* 0x000000165442722b */ /* 0x000fe40000000872 */
[----:B------:R-:W-:Y:S02]  /*ae00*/  DFMA R118, R98, R100, R86 ;  /* 0x000000646276722b */ /* 0x000fe40000000056 */
[----:B------:R-:W-:-:S02]  /*ae10*/  DFMA R114, R72, R78, R64 ;  /* 0x0000004e4872722b */ /* 0x000fc40000000040 */
[----:B------:R-:W-:Y:S02]  /*ae20*/  DMUL R86, R72, R122 ;  /* 0x0000007a48567228 */ /* 0x000fe40000000000 */
[-C--:B------:R-:W-:Y:S02]  /*ae30*/  DMUL R64, R74, -R136.reuse ;  /* 0x800000884a407228 */ /* 0x080fe40000000000 */
[----:B------:R-:W-:Y:S02]  /*ae40*/  DMUL R138, R72, R136 ;  /* 0x00000088488a7228 */ /* 0x000fe40000000000 */
[----:B------:R-:W-:Y:S02]  /*ae50*/  DMUL R98, R74, R142 ;  /* 0x0000008e4a627228 */ /* 0x000fe40000000000 */
[C---:B------:R-:W-:Y:S02]  /*ae60*/  DMUL R128, R72.reuse, R4 ;  /* 0x0000000448807228 */ /* 0x040fe40000000000 */
[----:B------:R-:W-:-:S02]  /*ae70*/  DFMA R122, R72, R70, R106 ;  /* 0x00000046487a722b */ /* 0x000fc4000000006a */
[C---:B------:R-:W-:Y:S02]  /*ae80*/  DFMA R126, R72.reuse, R62, R126 ;  /* 0x0000003e487e722b */ /* 0x040fe4000000007e */
[C---:B------:R-:W-:Y:S02]  /*ae90*/  DMUL R74, R72.reuse, R142 ;  /* 0x0000008e484a7228 */ /* 0x040fe40000000000 */
[----:B------:R-:W-:Y:S02]  /*aea0*/  DMUL R136, R72, R130 ;  /* 0x0000008248887228 */ /* 0x000fe40000000000 */
[----:B------:R-:W-:Y:S02]  /*aeb0*/  DFMA R72, R110, -R4, R116 ;  /* 0x800000046e48722b */ /* 0x000fe40000000074 */
[----:B------:R-:W-:Y:S02]  /*aec0*/  DMUL R110, R156, R110 ;  /* 0x0000006e9c6e7228 */ /* 0x000fe40000000000 */
[----:B------:R-:W-:-:S02]  /*aed0*/  DFMA R66, R108, -R4, R66 ;  /* 0x800000046c42722b */ /* 0x000fc40000000042 */
[----:B------:R-:W-:Y:S02]  /*aee0*/  DMUL R108, R156, R108 ;  /* 0x0000006c9c6c7228 */ /* 0x000fe40000000000 */
[----:B------:R-:W-:Y:S02]  /*aef0*/  DFMA R120, R88, R22, -R120 ;  /* 0x000000165878722b */ /* 0x000fe40000000878 */
[----:B------:R-:W-:Y:S02]  /*af00*/  DFMA R110, R102, R82, -R110 ;  /* 0x00000052666e722b */ /* 0x000fe4000000086e */
[----:B------:R-:W-:Y:S02]  /*af10*/  DMUL R82, R78, R128 ;  /* 0x000000804e527228 */ /* 0x000fe40000000000 */
[----:B------:R-:W-:Y:S02]  /*af20*/  DMUL R130, R100, R130 ;  /* 0x0000008264827228 */ /* 0x000fe40000000000 */
[----:B------:R-:W-:-:S02]  /*af30*/  DMUL R106, R28, R100 ;  /* 0x000000641c6a7228 */ /* 0x000fc40000000000 */
[----:B------:R-:W-:Y:S02]  /*af40*/  DMUL R156, R156, R112 ;  /* 0x000000709c9c7228 */ /* 0x000fe40000000000 */
[----:B------:R-:W-:Y:S02]  /*af50*/  DFMA R108, R102, R84, -R108 ;  /* 0x00000054666c722b */ /* 0x000fe4000000086c */
[----:B------:R-:W-:Y:S02]  /*af60*/  DMUL R100, R104, R118 ;  /* 0x0000007668647228 */ /* 0x000fe40000000000 */
[----:B------:R-:W-:Y:S02]  /*af70*/  DMUL R84, R70, R128 ;  /* 0x0000008046547228 */ /* 0x000fe40000000000 */
[----:B------:R-:W-:Y:S02]  /*af80*/  DMUL R118, R28, R118 ;  /* 0x000000761c767228 */ /* 0x000fe40000000000 */
[----:B------:R-:W-:-:S02]  /*af90*/  DMUL R128, R62, R128 ;  /* 0x000000803e807228 */ /* 0x000fc40000000000 */
[----:B------:R-:W-:Y:S02]  /*afa0*/  DMUL R28, R28, R16 ;  /* 0x000000101c1c7228 */ /* 0x000fe40000000000 */
[-C--:B------:R-:W-:Y:S02]  /*afb0*/  DMUL R16, R16, R4.reuse ;  /* 0x0000000410107228 */ /* 0x080fe40000000000 */
[----:B------:R-:W-:Y:S02]  /*afc0*/  DFMA R4, R112, -R4, R120 ;  /* 0x800000047004722b */ /* 0x000fe40000000078 */
[----:B------:R-:W-:Y:S02]  /*afd0*/  DFMA R82, R114, R22, -R82 ;  /* 0x000000167252722b */ /* 0x000fe40000000852 */
[-C--:B------:R-:W-:Y:S02]  /*afe0*/  DMUL R104, R30, R136.reuse ;  /* 0x000000881e687228 */ /* 0x080fe40000000000 */
[----:B------:R-:W-:-:S02]  /*aff0*/  DMUL R112, R26, R136 ;  /* 0x000000881a707228 */ /* 0x000fc40000000000 */
[----:B------:R-:W-:Y:S02]  /*b000*/  DMUL R136, R76, R136 ;  /* 0x000000884c887228 */ /* 0x000fe40000000000 */
[----:B------:R-:W-:Y:S02]  /*b010*/  DFMA R156, R102, R88, -R156 ;  /* 0x00000058669c722b */ /* 0x000fe4000000089c */
[-C--:B------:R-:W-:Y:S02]  /*b020*/  DFMA R88, R122, R22.reuse, -R84 ;  /* 0x000000167a58722b */ /* 0x080fe40000000854 */
[----:B------:R-:W-:Y:S02]  /*b030*/  DFMA R128, R126, R22, -R128 ;  /* 0x000000167e80722b */ /* 0x000fe40000000880 */
[----:B------:R-:W-:Y:S02]  /*b040*/  DFMA R90, R78, R106, R90 ;  /* 0x0000006a4e5a722b */ /* 0x000fe4000000005a */
[----:B------:R-:W-:-:S02]  /*b050*/  DFMA R84, -R38, R16, R82 ;  /* 0x000000102654722b */ /* 0x000fc40000000152 */
[C---:B------:R-:W-:Y:S02]  /*b060*/  DFMA R104, R102.reuse, R114, R104 ;  /* 0x000000726668722b */ /* 0x040fe40000000068 */
[----:B------:R-:W-:Y:S02]  /*b070*/  DFMA R112, R102, R122, R112 ;  /* 0x0000007a6670722b */ /* 0x000fe40000000070 */
[-C--:B------:R-:W-:Y:S02]  /*b080*/  DMUL R82, R30, R138.reuse ;  /* 0x0000008a1e527228 */ /* 0x080fe40000000000 */
[----:B------:R-:W-:Y:S02]  /*b090*/  DMUL R78, R26, R138 ;  /* 0x0000008a1a4e7228 */ /* 0x000fe40000000000 */
[-C--:B------:R-:W-:Y:S02]  /*b0a0*/  DFMA R92, R70, R106.reuse, R92 ;  /* 0x0000006a465c722b */ /* 0x080fe4000000005c */
[----:B------:R-:W-:-:S02]  /*b0b0*/  DFMA R96, R62, R106, R96 ;  /* 0x0000006a3e60722b */ /* 0x000fc40000000060 */
[----:B------:R-:W-:Y:S02]  /*b0c0*/  DFMA R136, R102, R126, R136 ;  /* 0x0000007e6688722b */ /* 0x000fe40000000088 */
[----:B------:R-:W-:Y:S02]  /*b0d0*/  DMUL R138, R76, R138 ;  /* 0x0000008a4c8a7228 */ /* 0x000fe40000000000 */
[-C--:B------:R-:W-:Y:S02]  /*b0e0*/  DFMA R88, -R50, R16.reuse, R88 ;  /* 0x000000103258722b */ /* 0x080fe40000000158 */
[----:B------:R-:W-:Y:S02]  /*b0f0*/  DFMA R128, -R56, R16, R128 ;  /* 0x000000103880722b */ /* 0x000fe40000000180 */
[-C--:B------:R-:W-:Y:S02]  /*b100*/  DFMA R104, R38, R130.reuse, R104 ;  /* 0x000000822668722b */ /* 0x080fe40000000068 */
[----:B------:R-:W-:-:S02]  /*b110*/  DFMA R112, R50, R130, R112 ;  /* 0x000000823270722b */ /* 0x000fc40000000070 */
[-C--:B------:R-:W-:Y:S02]  /*b120*/  DMUL R70, R38, -R86.reuse ;  /* 0x8000005626467228 */ /* 0x080fe40000000000 */
[----:B------:R-:W-:Y:S02]  /*b130*/  DMUL R62, R50, -R86 ;  /* 0x80000056323e7228 */ /* 0x000fe40000000000 */
[C---:B------:R-:W-:Y:S02]  /*b140*/  DMUL R22, R38.reuse, R98 ;  /* 0x0000006226167228 */ /* 0x040fe40000000000 */
[----:B------:R-:W-:Y:S02]  /*b150*/  DFMA R82, -R38, R118, -R82 ;  /* 0x000000762652722b */ /* 0x000fe40000000952 */
[C---:B------:R-:W-:Y:S02]  /*b160*/  DMUL R16, R50.reuse, R98 ;  /* 0x0000006232107228 */ /* 0x040fe40000000000 */
[----:B------:R-:W-:-:S02]  /*b170*/  DFMA R78, -R50, R118, -R78 ;  /* 0x00000076324e722b */ /* 0x000fc4000000094e */
[-C--:B------:R-:W-:Y:S02]  /*b180*/  DMUL R38, R38, R74.reuse ;  /* 0x0000004a26267228 */ /* 0x080fe40000000000 */
[----:B------:R-:W-:Y:S02]  /*b190*/  DMUL R50, R50, R74 ;  /* 0x0000004a32327228 */ /* 0x000fe40000000000 */
[-C--:B------:R-:W-:Y:S02]  /*b1a0*/  DFMA R90, R30, R28.reuse, R90 ;  /* 0x0000001c1e5a722b */ /* 0x080fe4000000005a */
[-C--:B------:R-:W-:Y:S02]  /*b1b0*/  DFMA R92, R26, R28.reuse, R92 ;  /* 0x0000001c1a5c722b */ /* 0x080fe4000000005c */
[----:B------:R-:W-:Y:S02]  /*b1c0*/  DFMA R96, R76, R28, R96 ;  /* 0x0000001c4c60722b */ /* 0x000fe40000000060 */
[----:B------:R-:W-:-:S02]  /*b1d0*/  DFMA R136, R56, R130, R136 ;  /* 0x000000823888722b */ /* 0x000fc40000000088 */
[C---:B------:R-:W-:Y:S02]  /*b1e0*/  DMUL R86, R56.reuse, -R86 ;  /* 0x8000005638567228 */ /* 0x040fe40000000000 */
[C---:B------:R-:W-:Y:S02]  /*b1f0*/  DMUL R98, R56.reuse, R98 ;  /* 0x0000006238627228 */ /* 0x040fe40000000000 */
[C---:B------:R-:W-:Y:S02]  /*b200*/  DMUL R74, R56.reuse, R74 ;  /* 0x0000004a384a7228 */ /* 0x040fe40000000000 */
[----:B------:R-:W-:Y:S02]  /*b210*/  DFMA R138, -R56, R118, -R138 ;  /* 0x00000076388a722b */ /* 0x000fe4000000098a */
[-C--:B------:R-:W-:Y:S02]  /*b220*/  DMUL R28, R84, R6.reuse ;  /* 0x00000006541c7228 */ /* 0x080fe40000000000 */
[----:B------:R-:W-:-:S02]  /*b230*/  DMUL R56, R88, R6 ;  /* 0x0000000658387228 */ /* 0x000fc40000000000 */
[----:B------:R-:W-:Y:S02]  /*b240*/  DMUL R6, R128, R6 ;  /* 0x0000000680067228 */ /* 0x000fe40000000000 */
[-C--:B------:R-:W-:Y:S02]  /*b250*/  DMUL R84, R84, R140.reuse ;  /* 0x0000008c54547228 */ /* 0x080fe40000000000 */
[-C--:B------:R-:W-:Y:S02]  /*b260*/  DMUL R88, R88, R140.reuse ;  /* 0x0000008c58587228 */ /* 0x080fe40000000000 */
[----:B------:R-:W-:Y:S02]  /*b270*/  DMUL R128, R128, R140 ;  /* 0x0000008c80807228 */ /* 0x000fe40000000000 */
[-C--:B------:R-:W-:Y:S02]  /*b280*/  DFMA R28, R90, R8.reuse, R28 ;  /* 0x000000085a1c722b */ /* 0x080fe4000000001c */
[----:B------:R-:W-:-:S02]  /*b290*/  DFMA R56, R92, R8, R56 ;  /* 0x000000085c38722b */ /* 0x000fc40000000038 */
[----:B------:R-:W-:Y:S02]  /*b2a0*/  DFMA R6, R96, R8, R6 ;  /* 0x000000086006722b */ /* 0x000fe40000000006 */
[-C--:B------:R-:W-:Y:S01]  /*b2b0*/  DFMA R84, R90, R134.reuse, R84 ;  /* 0x000000865a54722b */ /* 0x080fe20000000054 */
[----:B------:R-:W-:Y:S01]  /*b2c0*/  IADD3 R9, PT, PT, R2, -UR4, RZ ;  /* 0x8000000402097c10 */ /* 0x000fe2000fffe0ff */
[-C--:B------:R-:W-:Y:S02]  /*b2d0*/  DFMA R88, R92, R134.reuse, R88 ;  /* 0x000000865c58722b */ /* 0x080fe40000000058 */
[----:B------:R-:W-:Y:S02]  /*b2e0*/  DFMA R128, R96, R134, R128 ;  /* 0x000000866080722b */ /* 0x000fe40000000080 */
[----:B------:R-:W-:Y:S02]  /*b2f0*/  DFMA R68, -R30, R58, R68 ;  /* 0x0000003a1e44722b */ /* 0x000fe40000000144 */
[----:B------:R-:W-:-:S02]  /*b300*/  DFMA R28, R66, R10, R28 ;  /* 0x0000000a421c722b */ /* 0x000fc4000000001c */
[----:B------:R-:W-:Y:S02]  /*b310*/  DFMA R80, -R26, R58, R80 ;  /* 0x0000003a1a50722b */ /* 0x000fe40000000150 */
[----:B------:R-:W-:Y:S02]  /*b320*/  DFMA R56, R72, R10, R56 ;  /* 0x0000000a4838722b */ /* 0x000fe40000000038 */
[----:B------:R-:W-:Y:S02]  /*b330*/  DFMA R18, -R76, R58, R18 ;  /* 0x0000003a4c12722b */ /* 0x000fe40000000112 */
[----:B------:R-:W-:Y:S02]  /*b340*/  DFMA R6, R4, R10, R6 ;  /* 0x0000000a0406722b */ /* 0x000fe40000000006 */
[-C--:B------:R-:W-:Y:S02]  /*b350*/  DFMA R84, R66, R60.reuse, R84 ;  /* 0x0000003c4254722b */ /* 0x080fe40000000054 */
[----:B------:R-:W-:-:S02]  /*b360*/  DFMA R88, R72, R60, R88 ;  /* 0x0000003c4858722b */ /* 0x000fc40000000058 */
[----:B------:R-:W-:Y:S02]  /*b370*/  DFMA R128, R4, R60, R128 ;  /* 0x0000003c0480722b */ /* 0x000fe40000000080 */
[-C--:B------:R-:W-:Y:S01]  /*b380*/  DFMA R28, R68, R12.reuse, R28 ;  /* 0x0000000c441c722b */ /* 0x080fe2000000001c */
[----:B------:R-:W-:Y:S01]  /*b390*/  VIADD R5, R228, -UR4 ;  /* 0x80000004e4057c36 */ /* 0x000fe20008000000 */
[-C--:B------:R-:W-:Y:S02]  /*b3a0*/  DFMA R56, R80, R12.reuse, R56 ;  /* 0x0000000c5038722b */ /* 0x080fe40000000038 */
[----:B------:R-:W-:Y:S02]  /*b3b0*/  DFMA R6, R18, R12, R6 ;  /* 0x0000000c1206722b */ /* 0x000fe40000000006 */
[-C--:B------:R-:W-:Y:S02]  /*b3c0*/  DFMA R84, R68, R148.reuse, R84 ;  /* 0x000000944454722b */ /* 0x080fe40000000054 */
[----:B------:R-:W-:-:S02]  /*b3d0*/  DFMA R88, R80, R148, R88 ;  /* 0x000000945058722b */ /* 0x000fc40000000058 */
[----:B------:R-:W-:Y:S02]  /*b3e0*/  DFMA R128, R18, R148, R128 ;  /* 0x000000941280722b */ /* 0x000fe40000000080 */
[----:B------:R-:W-:Y:S02]  /*b3f0*/  DFMA R108, R30, R100, R108 ;  /* 0x000000641e6c722b */ /* 0x000fe4000000006c */
[----:B------:R-:W-:Y:S02]  /*b400*/  DFMA R28, R104, R42, R28 ;  /* 0x0000002a681c722b */ /* 0x000fe4000000001c */
[----:B------:R-:W-:Y:S02]  /*b410*/  DFMA R110, R26, R100, R110 ;  /* 0x000000641a6e722b */ /* 0x000fe4000000006e */
[----:B------:R-:W-:Y:S02]  /*b420*/  DFMA R56, R112, R42, R56 ;  /* 0x0000002a7038722b */ /* 0x000fe40000000038 */
[----:B------:R-:W-:-:S02]  /*b430*/  DFMA R156, R76, R100, R156 ;  /* 0x000000644c9c722b */ /* 0x000fc4000000009c */
[----:B------:R-:W-:Y:S02]  /*b440*/  DFMA R6, R136, R42, R6 ;  /* 0x0000002a8806722b */ /* 0x000fe40000000006 */
[-C--:B------:R-:W-:Y:S02]  /*b450*/  DFMA R84, R104, R132.reuse, R84 ;  /* 0x000000846854722b */ /* 0x080fe40000000054 */
[-C--:B------:R-:W-:Y:S02]  /*b460*/  DFMA R88, R112, R132.reuse, R88 ;  /* 0x000000847058722b */ /* 0x080fe40000000058 */
[----:B------:R-:W-:Y:S02]  /*b470*/  DFMA R128, R136, R132, R128 ;  /* 0x000000848880722b */ /* 0x000fe40000000080 */
[-C--:B------:R-:W-:Y:S02]  /*b480*/  DFMA R28, R108, R14.reuse, R28 ;  /* 0x0000000e6c1c722b */ /* 0x080fe4000000001c */
        /* <DEDUP_REMOVED lines=11> */
[----:B------:R-:W-:Y:S02]  /*b540*/  DMUL R30, R30, R64 ;  /* 0x000000401e1e7228 */ /* 0x000fe40000000000 */
[----:B------:R-:W-:-:S02]  /*b550*/  DFMA R28, R70, R34, R28 ;  /* 0x00000022461c722b */ /* 0x000fc4000000001c */
[----:B------:R-:W-:Y:S02]  /*b560*/  DMUL R26, R26, R64 ;  /* 0x000000401a1a7228 */ /* 0x000fe40000000000 */
[----:B------:R-:W-:Y:S02]  /*b570*/  DFMA R56, R62, R34, R56 ;  /* 0x000000223e38722b */ /* 0x000fe40000000038 */
[----:B------:R-:W-:Y:S02]  /*b580*/  DMUL R64, R76, R64 ;  /* 0x000000404c407228 */ /* 0x000fe40000000000 */
        /* <DEDUP_REMOVED lines=22> */
[-C--:B------:R-:W-:Y:S02]  /*b6f0*/  DMUL R28, R28, R52.reuse ;  /* 0x000000341c1c7228 */ /* 0x080fe40000000000 */
[-C--:B------:R-:W-:Y:S02]  /*b700*/  DMUL R56, R56, R52.reuse ;  /* 0x0000003438387228 */ /* 0x080fe40000000000 */
[-C--:B------:R-:W-:Y:S02]  /*b710*/  DMUL R6, R6, R52.reuse ;  /* 0x0000003406067228 */ /* 0x080fe40000000000 */
[-C--:B------:R-:W-:Y:S01]  /*b720*/  DMUL R84, R84, R52.reuse ;  /* 0x0000003454547228 */ /* 0x080fe20000000000 */
[----:B------:R0:W-:Y:S01]  /*b730*/  STL.64 [R9], R28 ;  /* 0x0000001c09007387 */ /* 0x0001e20000100a00 */
[----:B------:R-:W-:-:S02]  /*b740*/  DMUL R88, R88, R52 ;  /* 0x0000003458587228 */ /* 0x000fc40000000000 */
[----:B------:R-:W-:Y:S01]  /*b750*/  DMUL R128, R128, R52 ;  /* 0x0000003480807228 */ /* 0x000fe20000000000 */
[----:B------:R0:W-:Y:S04]  /*b760*/  STL.64 [R252], R56 ;  /* 0x00000038fc007387 */ /* 0x0001e80000100a00 */
[----:B------:R0:W-:Y:S04]  /*b770*/  STL.64 [R5], R6 ;  /* 0x0000000605007387 */ /* 0x0001e80000100a00 */
[----:B------:R0:W-:Y:S04]  /*b780*/  STL.64 [R229], R84 ;  /* 0x00000054e5007387 */ /* 0x0001e80000100a00 */
[----:B------:R0:W-:Y:S04]  /*b790*/  STL.64 [R3], R88 ;  /* 0x0000005803007387 */ /* 0x0001e80000100a00 */
[----:B------:R0:W-:Y:S01]  /*b7a0*/  STL.64 [R237], R128 ;  /* 0x00000080ed007387 */ /* 0x0001e20000100a00 */
[----:B------:R-:W-:Y:S05]  /*b7b0*/  BRA `(.L_x_94) ;  /* 0x0000007400c07947 */ /* 0x000fea0003800000 */
.L_x_11:
[----:B------:R0:W2:Y:S04]  /*b7c0*/  LDL.64 R94, [R1+0x3a0] ;  /* 0x0003a000015e7983 */ /* 0x0000a80000100a00 */
[----:B------:R0:W3:Y:S04]  /*b7d0*/  LDL.64 R78, [R1+0x398] ;  /* 0x00039800014e7983 */ /* 0x0000e80000100a00 */
[----:B------:R0:W4:Y:S04]  /*b7e0*/  LDL.64 R92, [R1+0x390] ;  /* 0x00039000015c7983 */ /* 0x0001280000100a00 */
[----:B------:R-:W-:Y:S04]  /*b7f0*/  STL.64 [R116], RZ ;  /* 0x000000ff74007387 */ /* 0x000fe80000100a00 */
[----:B------:R1:W-:Y:S04]  /*b800*/  STL.64 [R117], RZ ;  /* 0x000000ff75007387 */ /* 0x0003e80000100a00 */
[----:B------:R-:W-:Y:S04]  /*b810*/  STL.64 [R118], RZ ;  /* 0x000000ff76007387 */ /* 0x000fe80000100a00 */
[----:B------:R0:W-:Y:S04]  /*b820*/  STL.64 [R119], RZ ;  /* 0x000000ff77007387 */ /* 0x0001e80000100a00 */
[----:B------:R0:W-:Y:S04]  /*b830*/  STL.64 [R124], RZ ;  /* 0x000000ff7c007387 */ /* 0x0001e80000100a00 */
[----:B------:R0:W-:Y:S04]  /*b840*/  STL.64 [R125], RZ ;  /* 0x000000ff7d007387 */ /* 0x0001e80000100a00 */
[----:B------:R-:W2:Y:S04]  /*b850*/  LDL.64 R44, [R1+0x380] ;  /* 0x00038000012c7983 */ /* 0x000ea80000100a00 */
[----:B------:R-:W3:Y:S04]  /*b860*/  LDL.64 R8, [R1+0x378] ;  /* 0x0003780001087983 */ /* 0x000ee80000100a00 */
[----:B------:R-:W4:Y:S01]  /*b870*/  LDL.64 R70, [R1+0x388] ;  /* 0x0003880001467983 */ /* 0x000f220000100a00 */
[----:B------:R-:W-:-:S03]  /*b880*/  DSETP.GEU.AND P0, PT, R16, RZ, PT ;  /* 0x000000ff1000722a */ /* 0x000fc60003f0e000 */
[----:B------:R0:W5:Y:S11]  /*b890*/  LDL.64 R54, [R1+0x3c0] ;  /* 0x0003c00001367983 */ /* 0x0001760000100a00 */
[----:B------:R-:W4:Y:S04]  /*b8a0*/  @!P0 LDL.64 R6, [R1+0x390] ;  /* 0x0003900001068983 */ /* 0x000f280000100a00 */
[----:B------:R-:W4:Y:S04]  /*b8b0*/  @!P0 LDL.64 R4, [R1+0x398] ;  /* 0x0003980001048983 */ /* 0x000f280000100a00 */
[----:B------:R-:W4:Y:S01]  /*b8c0*/  @!P0 LDL.64 R2, [R1+0x3a0] ;  /* 0x0003a00001028983 */ /* 0x000f220000100a00 */
[----:B------:R-:W-:-:S02]  /*b8d0*/  @!P0 DADD R26, -RZ, -R26 ;  /* 0x00000000ff1a8229 */ /* 0x000fc4000000091a */
[----:B------:R-:W-:-:S06]  /*b8e0*/  @!P0 DADD R30, -RZ, -R30 ;  /* 0x00000000ff1e8229 */ /* 0x000fcc000000091e */
[----:B------:R-:W-:Y:S02]  /*b8f0*/  DMUL R84, R84, R26 ;  /* 0x0000001a54547228 */ /* 0x000fe40000000000 */
[----:B------:R-:W-:-:S06]  /*b900*/  @!P0 DADD R28, -RZ, -R28 ;  /* 0x00000000ff1c8229 */ /* 0x000fcc000000091c */
[----:B------:R-:W-:-:S08]  /*b910*/  DFMA R84, R102, R30, R84 ;  /* 0x0000001e6654722b */ /* 0x000fd00000000054 */
[----:B------:R-:W-:-:S08]  /*b920*/  DFMA R84, R86, R28, R84 ;  /* 0x0000001c5654722b */ /* 0x000fd00000000054 */
[C---:B-1----:R-:W-:Y:S02]  /*b930*/  DFMA R116, R84.reuse, R26, R62 ;  /* 0x0000001a5474722b */ /* 0x042fe4000000003e */
[C---:B0-----:R-:W-:Y:S02]  /*b940*/  DFMA R118, R84.reuse, R30, R68 ;  /* 0x0000001e5476722b */ /* 0x041fe40000000044 */
[----:B------:R-:W-:Y:S01]  /*b950*/  DFMA R108, R84, R28, R60 ;  /* 0x0000001c546c722b */ /* 0x000fe2000000003c */
[----:B------:R-:W-:Y:S01]  /*b960*/  MOV R10, 0x0 ;  /* 0x00000000000a7802 */ /* 0x000fe20000000f00 */
[----:B------:R-:W-:Y:S01]  /*b970*/  IMAD.MOV.U32 R11, RZ, RZ, 0x3fd80000 ;  /* 0x3fd80000ff0b7424 */ /* 0x000fe200078e00ff */
[----:B------:R-:W-:Y:S01]  /*b980*/  BSSY.RECONVERGENT B6, `(.L_x_95) ;  /* 0x0000033000067945 */ /* 0x000fe20003800200 */
[----:B------:R-:W-:Y:S01]  /*b990*/  IMAD.MOV.U32 R86, RZ, RZ, R22 ;  /* 0x000000ffff567224 */ /* 0x000fe200078e0016 */
[----:B------:R-:W-:Y:S01]  /*b9a0*/  MOV R87, R23 ;  /* 0x0000001700577202 */ /* 0x000fe20000000f00 */
[----:B------:R-:W-:Y:S01]  /*b9b0*/  IMAD.MOV.U32 R85, RZ, RZ, R47 ;  /* 0x000000ffff557224 */ /* 0x000fe200078e002f */
[----:B------:R-:W-:Y:S01]  /*b9c0*/  MOV R84, R46 ;  /* 0x0000002e00547202 */ /* 0x000fe20000000f00 */
[----:B------:R-:W-:Y:S01]  /*b9d0*/  IMAD.MOV.U32 R76, RZ, RZ, R100 ;  /* 0x000000ffff4c7224 */ /* 0x000fe200078e0064 */
[----:B------:R-:W-:Y:S01]  /*b9e0*/  MOV R77, R101 ;  /* 0x00000065004d7202 */ /* 0x000fe20000000f00 */
[----:B------:R-:W-:Y:S01]  /*b9f0*/  @!P0 IMAD.MOV.U32 R86, RZ, RZ, R36 ;  /* 0x000000ffff568224 */ /* 0x000fe200078e0024 */
[----:B------:R-:W-:Y:S01]  /*ba00*/  @!P0 MOV R85, R39 ;  /* 0x0000002700558202 */ /* 0x000fe20000000f00 */
[----:B------:R-:W-:Y:S01]  /*ba10*/  @!P0 IMAD.MOV.U32 R87, RZ, RZ, R37 ;  /* 0x000000ffff578224 */ /* 0x000fe200078e0025 */
[----:B------:R-:W-:Y:S01]  /*ba20*/  @!P0 MOV R76, R24 ;  /* 0x00000018004c8202 */ /* 0x000fe20000000f00 */
[----:B------:R-:W-:Y:S01]  /*ba30*/  @!P0 IMAD.MOV.U32 R84, RZ, RZ, R38 ;  /* 0x000000ffff548224 */ /* 0x000fe200078e0026 */
[----:B------:R-:W-:Y:S01]  /*ba40*/  @!P0 MOV R36, R22 ;  /* 0x0000001600248202 */ /* 0x000fe20000000f00 */
[----:B------:R-:W-:Y:S01]  /*ba50*/  @!P0 IMAD.MOV.U32 R77, RZ, RZ, R25 ;  /* 0x000000ffff4d8224 */ /* 0x000fe200078e0019 */
[----:B------:R-:W-:Y:S01]  /*ba60*/  @!P0 MOV R25, R101 ;  /* 0x0000006500198202 */ /* 0x000fe20000000f00 */
[----:B------:R-:W-:-:S02]  /*ba70*/  @!P0 IMAD.MOV.U32 R37, RZ, RZ, R23 ;  /* 0x000000ffff258224 */ /* 0x000fc400078e0017 */
[----:B------:R-:W-:Y:S02]  /*ba80*/  @!P0 IMAD.MOV.U32 R38, RZ, RZ, R46 ;  /* 0x000000ffff268224 */ /* 0x000fe400078e002e */
[----:B------:R-:W-:Y:S02]  /*ba90*/  @!P0 IMAD.MOV.U32 R39, RZ, RZ, R47 ;  /* 0x000000ffff278224 */ /* 0x000fe400078e002f */
[----:B------:R-:W-:Y:S01]  /*baa0*/  @!P0 IMAD.MOV.U32 R24, RZ, RZ, R100 ;  /* 0x000000ffff188224 */ /* 0x000fe200078e0064 */
[----:B--2---:R-:W-:Y:S02]  /*bab0*/  DADD R44, R44, -R116 ;  /* 0x000000002c2c7229 */ /* 0x004fe40000000874 */
[----:B---3--:R-:W-:-:S06]  /*bac0*/  DADD R102, R8, -R118 ;  /* 0x0000000008667229 */ /* 0x008fcc0000000876 */
[----:B------:R-:W-:Y:S02]  /*bad0*/  DMUL R8, R44, R44 ;  /* 0x0000002c2c087228 */ /* 0x000fe40000000000 */
[----:B----4-:R-:W-:-:S06]  /*bae0*/  DADD R70, R70, -R108 ;  /* 0x0000000046467229 */ /* 0x010fcc000000086c */
[----:B------:R-:W-:-:S08]  /*baf0*/  DFMA R8, R102, R102, R8 ;  /* 0x000000666608722b */ /* 0x000fd00000000008 */
[----:B------:R-:W-:-:S06]  /*bb00*/  DFMA R110, R70, R70, R8 ;  /* 0x00000046466e722b */ /* 0x000fcc0000000008 */
[----:B------:R-:W0:Y:S04]  /*bb10*/  MUFU.RSQ64H R15, R111 ;  /* 0x0000006f000f7308 */ /* 0x000e280000001c00 */
[----:B------:R-:W-:-:S06]  /*bb20*/  VIADD R14, R111, 0xfcb00000 ;  /* 0xfcb000006f0e7836 */ /* 0x000fcc0000000000 */
[----:B0-----:R-:W-:-:S08]  /*bb30*/  DMUL R8, R14, R14 ;  /* 0x0000000e0e087228 */ /* 0x001fd00000000000 */
[----:B------:R-:W-:-:S08]  /*bb40*/  DFMA R8, R110, -R8, 1 ;  /* 0x3ff000006e08742b */ /* 0x000fd00000000808 */
[----:B------:R-:W-:Y:S02]  /*bb50*/  DFMA R10, R8, R10, 0.5 ;  /* 0x3fe00000080a742b */ /* 0x000fe4000000000a */
[----:B------:R-:W-:-:S08]  /*bb60*/  DMUL R8, R14, R8 ;  /* 0x000000080e087228 */ /* 0x000fd00000000000 */
[----:B------:R-:W-:Y:S01]  /*bb70*/  DFMA R8, R10, R8, R14 ;  /* 0x000000080a08722b */ /* 0x000fe2000000000e */
[----:B------:R-:W-:-:S07]  /*bb80*/  ISETP.GE.U32.AND P1, PT, R14, 0x7ca00000, PT ;  /* 0x7ca000000e00780c */ /* 0x000fce0003f26070 */
[----:B------:R-:W-:Y:S02]  /*bb90*/  DMUL R12, R110, R8 ;  /* 0x000000086e0c7228 */ /* 0x000fe40000000000 */
[----:B------:R-:W-:Y:S01]  /*bba0*/  @!P0 DADD R92, -RZ, -R6 ;  /* 0x00000000ff5c8229 */ /* 0x000fe20000000906 */
[----:B------:R-:W-:Y:S02]  /*bbb0*/  VIADD R11, R9, 0xfff00000 ;  /* 0xfff00000090b7836 */ /* 0x000fe40000000000 */
[----:B------:R-:W-:-:S03]  /*bbc0*/  IMAD.MOV.U32 R10, RZ, RZ, R8 ;  /* 0x000000ffff0a7224 */ /* 0x000fc600078e0008 */
[----:B------:R-:W-:Y:S02]  /*bbd0*/  DFMA R6, R12, -R12, R110 ;  /* 0x8000000c0c06722b */ /* 0x000fe4000000006e */
[----:B------:R-:W-:Y:S02]  /*bbe0*/  @!P0 DADD R78, -RZ, -R4 ;  /* 0x00000000ff4e8229 */ /* 0x000fe40000000904 */
[----:B------:R-:W-:-:S04]  /*bbf0*/  @!P0 DADD R94, -RZ, -R2 ;  /* 0x00000000ff5e8229 */ /* 0x000fc80000000902 */
[----:B------:R-:W-:Y:S01]  /*bc00*/  DFMA R4, R6, R10, R12 ;  /* 0x0000000a0604722b */ /* 0x000fe2000000000c */
[----:B------:R-:W-:Y:S10]  /*bc10*/  @!P1 BRA `(.L_x_96) ;  /* 0x0000000000249947 */ /* 0x000ff40003800000 */
[----:B------:R-:W-:Y:S01]  /*bc20*/  IMAD.MOV.U32 R10, RZ, RZ, R8 ;  /* 0x000000ffff0a7224 */ /* 0x000fe200078e0008 */
[----:B------:R-:W-:Y:S01]  /*bc30*/  MOV R9, R7 ;  /* 0x0000000700097202 */ /* 0x000fe20000000f00 */
[----:B------:R-:W-:Y:S01]  /*bc40*/  IMAD.MOV.U32 R8, RZ, RZ, R6 ;  /* 0x000000ffff087224 */ /* 0x000fe200078e0006 */
[----:B------:R-:W-:Y:S01]  /*bc50*/  MOV R5, R111 ;  /* 0x0000006f00057202 */ /* 0x000fe20000000f00 */
[----:B------:R-:W-:Y:S01]  /*bc60*/  IMAD.MOV.U32 R6, RZ, RZ, R14 ;  /* 0x000000ffff067224 */ /* 0x000fe200078e000e */
[----:B------:R-:W-:Y:S01]  /*bc70*/  MOV R20, 0xbcb0 ;  /* 0x0000bcb000147802 */ /* 0x000fe20000000f00 */
[----:B------:R-:W-:Y:S02]  /*bc80*/  IMAD.MOV.U32 R4, RZ, RZ, R110 ;  /* 0x000000ffff047224 */ /* 0x000fe400078e006e */
[----:B------:R-:W-:-:S07]  /*bc90*/  IMAD.MOV.U32 R21, RZ, RZ, 0x0 ;  /* 0x00000000ff157424 */ /* 0x000fce00078e00ff */
[----:B-----5:R-:W-:Y:S05]  /*bca0*/  CALL.REL.NOINC `($__internal_2_$__cuda_sm20_dsqrt_rn_f64_mediumpath_v1) ;  /* 0x0000008000f47944 */ /* 0x020fea0003c00000 */
.L_x_96:
[----:B------:R-:W-:Y:S05]  /*bcb0*/  BSYNC.RECONVERGENT B6 ;  /* 0x0000000000067941 */ /* 0x000fea0003800200 */
.L_x_95:
[----:B------:R-:W-:Y:S01]  /*bcc0*/  UMOV UR4, 0x22ede5df ;  /* 0x22ede5df00047882 */ /* 0x000fe20000000000 */
[----:B------:R-:W-:Y:S01]  /*bcd0*/  UMOV UR5, 0x407f184b ;  /* 0x407f184b00057882 */ /* 0x000fe20000000000 */
[----:B------:R-:W-:Y:S01]  /*bce0*/  DFMA R134, R44, 0.5, R62 ;  /* 0x3fe000002c86782b */ /* 0x000fe2000000003e */
[----:B------:R-:W-:Y:S01]  /*bcf0*/  BSSY.RECONVERGENT B6, `(.L_x_97) ;  /* 0x0000035000067945 */ /* 0x000fe20003800200 */
[----:B------:R-:W-:Y:S02]  /*bd00*/  DMUL R4, R4, UR4 ;  /* 0x0000000404047c28 */ /* 0x000fe40008000000 */
[----:B------:R-:W-:Y:S02]  /*bd10*/  DFMA R148, R102, 0.5, R68 ;  /* 0x3fe000006694782b */ /* 0x000fe40000000044 */
[----:B------:R-:W-:Y:S02]  /*bd20*/  DFMA R142, R70, 0.5, R60 ;  /* 0x3fe00000468e782b */ /* 0x000fe4000000003c */
[----:B------:R-:W-:-:S02]  /*bd30*/  DMUL R8, R76, R30 ;  /* 0x0000001e4c087228 */ /* 0x000fc40000000000 */
[C---:B------:R-:W-:Y:S02]  /*bd40*/  DFMA R134, R4.reuse, R26, R134 ;  /* 0x0000001a0486722b */ /* 0x040fe40000000086 */
[C---:B------:R-:W-:Y:S02]  /*bd50*/  DFMA R148, R4.reuse, R30, R148 ;  /* 0x0000001e0494722b */ /* 0x040fe40000000094 */
[----:B------:R-:W-:Y:S02]  /*bd60*/  DFMA R142, R4, R28, R142 ;  /* 0x0000001c048e722b */ /* 0x000fe4000000008e */
[----:B------:R-:W-:Y:S02]  /*bd70*/  DFMA R70, R70, 0.5, R108 ;  /* 0x3fe000004646782b */ /* 0x000fe4000000006c */
[----:B------:R-:W-:Y:S02]  /*bd80*/  DADD R126, R134, -R38 ;  /* 0x00000000867e7229 */ /* 0x000fe40000000826 */
[----:B------:R-:W-:-:S02]  /*bd90*/  DADD R132, R148, -R24 ;  /* 0x0000000094847229 */ /* 0x000fc40000000818 */
[----:B------:R-:W-:Y:S02]  /*bda0*/  DADD R140, R142, -R36 ;  /* 0x000000008e8c7229 */ /* 0x000fe40000000824 */
[----:B------:R-:W-:Y:S02]  /*bdb0*/  DFMA R102, R102, 0.5, R118 ;  /* 0x3fe000006666782b */ /* 0x000fe40000000076 */
[-C--:B------:R-:W-:Y:S02]  /*bdc0*/  DMUL R2, R126, R26.reuse ;  /* 0x0000001a7e027228 */ /* 0x080fe40000000000 */
[----:B------:R-:W-:Y:S02]  /*bdd0*/  DFMA R116, R44, 0.5, R116 ;  /* 0x3fe000002c74782b */ /* 0x000fe40000000074 */
[----:B------:R-:W-:Y:S02]  /*bde0*/  DFMA R8, R84, R26, R8 ;  /* 0x0000001a5408722b */ /* 0x000fe40000000008 */
[----:B------:R-:W-:-:S02]  /*bdf0*/  DFMA R118, R4, -R28, R70 ;  /* 0x8000001c0476722b */ /* 0x000fc40000000046 */
[-C--:B------:R-:W-:Y:S02]  /*be00*/  DFMA R2, R132, R30.reuse, R2 ;  /* 0x0000001e8402722b */ /* 0x080fe40000000002 */
[C---:B------:R-:W-:Y:S02]  /*be10*/  DFMA R124, R4.reuse, -R30, R102 ;  /* 0x8000001e047c722b */ /* 0x040fe40000000066 */
[----:B------:R-:W-:Y:S02]  /*be20*/  DFMA R116, R4, -R26, R116 ;  /* 0x8000001a0474722b */ /* 0x000fe40000000074 */
[-C--:B------:R-:W-:Y:S02]  /*be30*/  DFMA R70, R86, R28.reuse, R8 ;  /* 0x0000001c5646722b */ /* 0x080fe40000000008 */
[----:B------:R-:W-:-:S08]  /*be40*/  DFMA R2, R140, R28, R2 ;  /* 0x0000001c8c02722b */ /* 0x000fd00000000002 */
[C---:B------:R-:W-:Y:S02]  /*be50*/  DFMA R126, R2.reuse, -R26, R126 ;  /* 0x8000001a027e722b */ /* 0x040fe4000000007e */
[C---:B------:R-:W-:Y:S02]  /*be60*/  DFMA R132, R2.reuse, -R30, R132 ;  /* 0x8000001e0284722b */ /* 0x040fe40000000084 */
[----:B------:R-:W-:-:S04]  /*be70*/  DFMA R140, R2, -R28, R140 ;  /* 0x8000001c028c722b */ /* 0x000fc8000000008c */
[----:B------:R-:W-:-:S08]  /*be80*/  DMUL R6, R126, R126 ;  /* 0x0000007e7e067228 */ /* 0x000fd00000000000 */
[----:B------:R-:W-:-:S08]  /*be90*/  DFMA R6, R132, R132, R6 ;  /* 0x000000848406722b */ /* 0x000fd00000000006 */
[----:B------:R-:W-:-:S08]  /*bea0*/  DFMA R6, R140, R140, R6 ;  /* 0x0000008c8c06722b */ /* 0x000fd00000000006 */
[----:B-----5:R-:W-:Y:S02]  /*beb0*/  DFMA R54, R54, R54, R6 ;  /* 0x000000363636722b */ /* 0x020fe40000000006 */
[----:B------:R-:W-:-:S04]  /*bec0*/  DMUL R6, R30, R24 ;  /* 0x000000181e067228 */ /* 0x000fc80000000000 */
[----:B------:R-:W0:Y:S04]  /*bed0*/  MUFU.RCP64H R11, R55 ;  /* 0x00000037000b7308 */ /* 0x000e280000001800 */
[----:B------:R-:W-:Y:S01]  /*bee0*/  VIADD R10, R55, 0x300402 ;  /* 0x00300402370a7836 */ /* 0x000fe20000000000 */
[----:B------:R-:W-:-:S04]  /*bef0*/  DFMA R6, R26, R38, R6 ;  /* 0x000000261a06722b */ /* 0x000fc80000000006 */
[----:B------:R-:W-:-:S04]  /*bf00*/  FSETP.GEU.AND P0, PT, |R10|, 5.8789094863358348022e-39, PT ;  /* 0x004004020a00780b */ /* 0x000fc80003f0e200 */
[----:B------:R-:W-:Y:S02]  /*bf10*/  DFMA R100, R28, R36, R6 ;  /* 0x000000241c64722b */ /* 0x000fe40000000006 */
[----:B0-----:R-:W-:-:S08]  /*bf20*/  DFMA R2, -R54, R10, 1 ;  /* 0x3ff000003602742b */ /* 0x001fd0000000010a */
[----:B------:R-:W-:-:S08]  /*bf30*/  DFMA R2, R2, R2, R2 ;  /* 0x000000020202722b */ /* 0x000fd00000000002 */
[----:B------:R-:W-:Y:S02]  /*bf40*/  DFMA R22, R10, R2, R10 ;  /* 0x000000020a16722b */ /* 0x000fe4000000000a */
[----:B------:R-:W-:-:S06]  /*bf50*/  DMUL R2, R134, R26 ;  /* 0x0000001a86027228 */ /* 0x000fcc0000000000 */
[----:B------:R-:W-:Y:S02]  /*bf60*/  DFMA R12, -R54, R22, 1 ;  /* 0x3ff00000360c742b */ /* 0x000fe40000000116 */
[----:B------:R-:W-:-:S06]  /*bf70*/  DFMA R2, R148, R30, R2 ;  /* 0x0000001e9402722b */ /* 0x000fcc0000000002 */
[----:B------:R-:W-:Y:S02]  /*bf80*/  DFMA R22, R22, R12, R22 ;  /* 0x0000000c1616722b */ /* 0x000fe40000000016 */
[----:B------:R-:W-:Y:S01]  /*bf90*/  DFMA R108, R142, R28, R2 ;  /* 0x0000001c8e6c722b */ /* 0x000fe20000000002 */
[----:B------:R-:W-:Y:S10]  /*bfa0*/  @P0 BRA `(.L_x_98) ;  /* 0x0000000000240947 */ /* 0x000ff40003800000 */
[----:B------:R-:W-:Y:S01]  /*bfb0*/  LOP3.LUT R6, R55, 0x7fffffff, RZ, 0xc0, !PT ;  /* 0x7fffffff37067812 */ /* 0x000fe200078ec0ff */
[----:B------:R-:W-:Y:S01]  /*bfc0*/  IMAD.MOV.U32 R5, RZ, RZ, R55 ;  /* 0x000000ffff057224 */ /* 0x000fe200078e0037 */
[----:B------:R-:W-:Y:S02]  /*bfd0*/  MOV R4, R54 ;  /* 0x0000003600047202 */ /* 0x000fe40000000f00 */
[----:B------:R-:W-:Y:S01]  /*bfe0*/  MOV R20, 0xc020 ;  /* 0x0000c02000147802 */ /* 0x000fe20000000f00 */
[----:B------:R-:W-:Y:S01]  /*bff0*/  VIADD R6, R6, 0xfff00000 ;  /* 0xfff0000006067836 */ /* 0x000fe20000000000 */
[----:B------:R-:W-:-:S07]  /*c000*/  MOV R21, 0x0 ;  /* 0x0000000000157802 */ /* 0x000fce0000000f00 */
[----:B------:R-:W-:Y:S05]  /*c010*/  CALL.REL.NOINC `($__internal_0_$__cuda_sm20_dblrcp_rn_slowpath_v3) ;  /* 0x0000007400cc7944 */ /* 0x000fea0003c00000 */
[----:B------:R-:W-:Y:S02]  /*c020*/  IMAD.MOV.U32 R22, RZ, RZ, R4 ;  /* 0x000000ffff167224 */ /* 0x000fe400078e0004 */
[----:B------:R-:W-:-:S07]  /*c030*/  IMAD.MOV.U32 R23, RZ, RZ, R5 ;  /* 0x000000ffff177224 */ /* 0x000fce00078e0005 */
.L_x_98:
[----:B------:R-:W-:Y:S05]  /*c040*/  BSYNC.RECONVERGENT B6 ;  /* 0x0000000000067941 */ /* 0x000fea0003800200 */
.L_x_97:
[----:B------:R-:W-:Y:S01]  /*c050*/  DADD R102, R108, -R100 ;  /* 0x000000006c667229 */ /* 0x000fe20000000864 */
[----:B------:R-:W-:Y:S01]  /*c060*/  IMAD.MOV.U32 R8, RZ, RZ, 0x0 ;  /* 0x00000000ff087424 */ /* 0x000fe200078e00ff */
[----:B------:R-:W-:Y:S01]  /*c070*/  BSSY.RECONVERGENT B6, `(.L_x_99) ;  /* 0x0000017000067945 */ /* 0x000fe20003800200 */
[----:B------:R-:W-:-:S05]  /*c080*/  IMAD.MOV.U32 R9, RZ, RZ, 0x3fd80000 ;  /* 0x3fd80000ff097424 */ /* 0x000fca00078e00ff */
[----:B------:R-:W-:-:S06]  /*c090*/  DFMA R4, R102, R102, R54 ;  /* 0x000000666604722b */ /* 0x000fcc0000000036 */
[----:B------:R-:W0:Y:S04]  /*c0a0*/  MUFU.RSQ64H R7, R5 ;  /* 0x0000000500077308 */ /* 0x000e280000001c00 */
[----:B------:R-:W-:-:S04]  /*c0b0*/  IADD3 R6, PT, PT, R5, -0x3500000, RZ ;  /* 0xfcb0000005067810 */ /* 0x000fc80007ffe0ff */
[----:B------:R-:W-:Y:S02]  /*c0c0*/  ISETP.GE.U32.AND P0, PT, R6, 0x7ca00000, PT ;  /* 0x7ca000000600780c */ /* 0x000fe40003f06070 */
[----:B0-----:R-:W-:-:S08]  /*c0d0*/  DMUL R2, R6, R6 ;  /* 0x0000000606027228 */ /* 0x001fd00000000000 */
[----:B------:R-:W-:-:S08]  /*c0e0*/  DFMA R2, R4, -R2, 1 ;  /* 0x3ff000000402742b */ /* 0x000fd00000000802 */
[----:B------:R-:W-:Y:S02]  /*c0f0*/  DFMA R8, R2, R8, 0.5 ;  /* 0x3fe000000208742b */ /* 0x000fe40000000008 */
[----:B------:R-:W-:-:S08]  /*c100*/  DMUL R2, R6, R2 ;  /* 0x0000000206027228 */ /* 0x000fd00000000000 */
[----:B------:R-:W-:-:S08]  /*c110*/  DFMA R2, R8, R2, R6 ;  /* 0x000000020802722b */ /* 0x000fd00000000006 */
[----:B------:R-:W-:Y:S02]  /*c120*/  DMUL R12, R4, R2 ;  /* 0x00000002040c7228 */ /* 0x000fe40000000000 */
[----:B------:R-:W-:Y:S01]  /*c130*/  IADD3 R11, PT, PT, R3, -0x100000, RZ ;  /* 0xfff00000030b7810 */ /* 0x000fe20007ffe0ff */
[----:B------:R-:W-:-:S05]  /*c140*/  IMAD.MOV.U32 R10, RZ, RZ, R2 ;  /* 0x000000ffff0a7224 */ /* 0x000fca00078e0002 */
[----:B------:R-:W-:-:S08]  /*c150*/  DFMA R8, R12, -R12, R4 ;  /* 0x8000000c0c08722b */ /* 0x000fd00000000004 */
        /* <DEDUP_REMOVED lines=8> */
.L_x_100:
[----:B------:R-:W-:Y:S05]  /*c1e0*/  BSYNC.RECONVERGENT B6 ;  /* 0x0000000000067941 */ /* 0x000fea0003800200 */
.L_x_99:
        /* <DEDUP_REMOVED lines=8> */
[----:B------:R-:W-:-:S09]  /*c270*/  @!P0 MOV R15, 0xfffffbcb ;  /* 0xfffffbcb000f8802 */ /* 0x000fd20000000f00 */
[----:B------:R-:W-:Y:S01]  /*c280*/  @!P0 MOV R0, R5 ;  /* 0x0000000500008202 */ /* 0x000fe20000000f00 */
[----:B------:R-:W-:-:S04]  /*c290*/  @!P0 IMAD.MOV.U32 R2, RZ, RZ, R4 ;  /* 0x000000ffff028224 */ /* 0x000fc800078e0004 */
[----:B------:R-:W-:-:S05]  /*c2a0*/  VIADD R3, R0, 0xffffffff ;  /* 0xffffffff00037836 */ /* 0x000fca0000000000 */
        /* <DEDUP_REMOVED lines=66> */
.L_x_102:
[----:B------:R-:W-:Y:S01]  /*c6d0*/  MOV R2, 0x0 ;  /* 0x0000000000027802 */ /* 0x000fe20000000f00 */
[----:B------:R-:W-:Y:S01]  /*c6e0*/  IMAD.MOV.U32 R3, RZ, RZ, 0x7ff00000 ;  /* 0x7ff00000ff037424 */ /* 0x000fe200078e00ff */
[----:B------:R-:W-:-:S05]  /*c6f0*/  LOP3.LUT P0, RZ, R5, 0x7fffffff, RZ, 0xc0, !PT ;  /* 0x7fffffff05ff7812 */ /* 0x000fca000780c0ff */
[----:B------:R-:W-:-:S10]  /*c700*/  DFMA R2, R4, R2, +INF ;  /* 0x7ff000000402742b */ /* 0x000fd40000000002 */
[----:B------:R-:W-:Y:S02]  /*c710*/  FSEL R156, R2, RZ, P0 ;  /* 0x000000ff029c7208 */ /* 0x000fe40000000000 */
[----:B------:R-:W-:-:S07]  /*c720*/  FSEL R157, R3, -QNAN , P0 ;  /* 0xfff00000039d7808 */ /* 0x000fce0000000000 */
.L_x_103:
[----:B------:R-:W-:Y:S05]  /*c730*/  BSYNC.RECONVERGENT B0 ;  /* 0x0000000000007941 */ /* 0x000fea0003800200 */
.L_x_101:
        /* <DEDUP_REMOVED lines=19> */
.L_x_105:
[----:B------:R-:W-:Y:S05]  /*c870*/  BSYNC.RECONVERGENT B6 ;  /* 0x0000000000067941 */ /* 0x000fea0003800200 */
.L_x_104:
        /* <DEDUP_REMOVED lines=12> */
[----:B------:R-:W-:Y:S02]  /*c940*/  DFMA R2, R8, R2, R6 ;  /* 0x000000020802722b */ /* 0x000fe40000000006 */
[----:B------:R-:W-:-:S06]  /*c950*/  DADD R8, R108, R100 ;  /* 0x000000006c087229 */ /* 0x000fcc0000000064 */
[----:B------:R-:W-:Y:S02]  /*c960*/  DMUL R12, R4, R2 ;  /* 0x00000002040c7228 */ /* 0x000fe40000000000 */
[----:B------:R-:W-:Y:S01]  /*c970*/  DMUL R174, R8, R46 ;  /* 0x0000002e08ae7228 */ /* 0x000fe20000000000 */
[----:B------:R-:W-:Y:S01]  /*c980*/  IADD3 R11, PT, PT, R3, -0x100000, RZ ;  /* 0xfff00000030b7810 */ /* 0x000fe20007ffe0ff */
[----:B------:R-:W-:-:S04]  /*c990*/  IMAD.MOV.U32 R10, RZ, RZ, R2 ;  /* 0x000000ffff0a7224 */ /* 0x000fc800078e0002 */
[----:B------:R-:W-:Y:S02]  /*c9a0*/  DFMA R8, R12, -R12, R4 ;  /* 0x8000000c0c08722b */ /* 0x000fe40000000004 */
[----:B------:R-:W-:-:S06]  /*c9b0*/  DMUL R174, R174, R22 ;  /* 0x00000016aeae7228 */ /* 0x000fcc0000000000 */
        /* <DEDUP_REMOVED lines=8> */
.L_x_107:
[----:B------:R-:W-:Y:S05]  /*ca40*/  BSYNC.RECONVERGENT B6 ;  /* 0x0000000000067941 */ /* 0x000fea0003800200 */
.L_x_106:
        /* <DEDUP_REMOVED lines=78> */
.L_x_109:
[----:B------:R-:W-:Y:S01]  /*cf30*/  MOV R2, 0x0 ;  /* 0x0000000000027802 */ /* 0x000fe20000000f00 */
[----:B------:R-:W-:Y:S01]  /*cf40*/  IMAD.MOV.U32 R3, RZ, RZ, 0x7ff00000 ;  /* 0x7ff00000ff037424 */ /* 0x000fe200078e00ff */
[----:B------:R-:W-:-:S05]  /*cf50*/  LOP3.LUT P0, RZ, R5, 0x7fffffff, RZ, 0xc0, !PT ;  /* 0x7fffffff05ff7812 */ /* 0x000fca000780c0ff */
[----:B------:R-:W-:-:S10]  /*cf60*/  DFMA R2, R4, R2, +INF ;  /* 0x7ff000000402742b */ /* 0x000fd40000000002 */
[----:B------:R-:W-:Y:S02]  /*cf70*/  FSEL R150, R2, RZ, P0 ;  /* 0x000000ff02967208 */ /* 0x000fe40000000000 */
[----:B------:R-:W-:-:S07]  /*cf80*/  FSEL R151, R3, -QNAN , P0 ;  /* 0xfff0000003977808 */ /* 0x000fce0000000000 */
.L_x_110:
[----:B------:R-:W-:Y:S05]  /*cf90*/  BSYNC.RECONVERGENT B0 ;  /* 0x0000000000007941 */ /* 0x000fea0003800200 */
.L_x_108:
[----:B------:R-:W0:Y:S01]  /*cfa0*/  MUFU.RCP64H R3, R45 ;  /* 0x0000002d00037308 */ /* 0x000e220000001800 */
[----:B------:R-:W-:Y:S01]  /*cfb0*/  VIADD R2, R45, 0x300402 ;  /* 0x003004022d027836 */ /* 0x000fe20000000000 */
[----:B------:R-:W-:Y:S01]  /*cfc0*/  DMUL R172, R102, -R22 ;  /* 0x8000001666ac7228 */ /* 0x000fe20000000000 */
[----:B------:R-:W-:Y:S03]  /*cfd0*/  BSSY.RECONVERGENT B6, `(.L_x_111) ;  /* 0x0000010000067945 */ /* 0x000fe60003800200 */
[----:B------:R-:W-:-:S04]  /*cfe0*/  FSETP.GEU.AND P0, PT, |R2|, 5.8789094863358348022e-39, PT ;  /* 0x004004020200780b */ /* 0x000fc80003f0e200 */
[----:B------:R-:W-:Y:S02]  /*cff0*/  DMUL R172, R172, R158 ;  /* 0x0000009eacac7228 */ /* 0x000fe40000000000 */
        /* <DEDUP_REMOVED lines=13> */
.L_x_112:
[----:B------:R-:W-:Y:S05]  /*d0d0*/  BSYNC.RECONVERGENT B6 ;  /* 0x0000000000067941 */ /* 0x000fea0003800200 */
.L_x_111:
[----:B------:R-:W-:Y:S01]  /*d0e0*/  DMUL R2, R116, R26 ;  /* 0x0000001a74027228 */ /* 0x000fe20000000000 */
[----:B------:R-:W-:Y:S01]  /*d0f0*/  IMAD.MOV.U32 R12, RZ, RZ, 0x0 ;  /* 0x00000000ff0c7424 */ /* 0x000fe200078e00ff */
[----:B------:R-:W-:Y:S01]  /*d100*/  MOV R13, 0x3fd80000 ;  /* 0x3fd80000000d7802 */ /* 0x000fe20000000f00 */
[----:B------:R-:W-:Y:S01]  /*d110*/  DFMA R188, R108, R150, -R44 ;  /* 0x000000966cbc722b */ /* 0x000fe2000000082c */
[----:B------:R-:W-:Y:S01]  /*d120*/  BSSY.RECONVERGENT B6, `(.L_x_113) ;  /* 0x0000038000067945 */ /* 0x000fe20003800200 */
[----:B------:R-:W-:Y:S02]  /*d130*/  DMUL R180, R44, R22 ;  /* 0x000000162cb47228 */ /* 0x000fe40000000000 */
[----:B------:R-:W-:Y:S02]  /*d140*/  DADD R182, R150, -R156 ;  /* 0x0000000096b67229 */ /* 0x000fe4000000089c */
[----:B------:R-:W-:Y:S02]  /*d150*/  DFMA R2, R124, R30, R2 ;  /* 0x0000001e7c02722b */ /* 0x000fe40000000002 */
[----:B------:R-:W-:-:S02]  /*d160*/  DFMA R34, -R100, R158, R174 ;  /* 0x0000009e6422722b */ /* 0x000fc400000001ae */
[----:B------:R-:W-:Y:S02]  /*d170*/  DADD R32, R174, R156 ;  /* 0x00000000ae207229 */ /* 0x000fe4000000009c */
[----:B------:R-:W-:Y:S02]  /*d180*/  DFMA R180, R46, R22, -R180 ;  /* 0x000000162eb4722b */ /* 0x000fe400000008b4 */
[----:B------:R-:W-:Y:S02]  /*d190*/  DFMA R102, R118, R28, R2 ;  /* 0x0000001c7666722b */ /* 0x000fe40000000002 */
[----:B------:R-:W-:Y:S02]  /*d1a0*/  DFMA R40, -R108, R172, R158 ;  /* 0x000000ac6c28722b */ /* 0x000fe4000000019e */
[----:B------:R-:W-:-:S04]  /*d1b0*/  DMUL R34, R34, R22 ;  /* 0x0000001622227228 */ /* 0x000fc80000000000 */
[----:B------:R-:W-:-:S08]  /*d1c0*/  DADD R166, -R100, R102 ;  /* 0x0000000064a67229 */ /* 0x000fd00000000166 */
[----:B------:R-:W-:-:S06]  /*d1d0*/  DFMA R2, R166, R166, R54 ;  /* 0x000000a6a602722b */ /* 0x000fcc0000000036 */
[----:B------:R-:W0:Y:S04]  /*d1e0*/  MUFU.RSQ64H R7, R3 ;  /* 0x0000000300077308 */ /* 0x000e280000001c00 */
[----:B------:R-:W-:-:S05]  /*d1f0*/  VIADD R6, R3, 0xfcb00000 ;  /* 0xfcb0000003067836 */ /* 0x000fca0000000000 */
[----:B------:R-:W-:Y:S01]  /*d200*/  ISETP.GE.U32.AND P0, PT, R6, 0x7ca00000, PT ;  /* 0x7ca000000600780c */ /* 0x000fe20003f06070 */
[----:B0-----:R-:W-:-:S08]  /*d210*/  DMUL R8, R6, R6 ;  /* 0x0000000606087228 */ /* 0x001fd00000000000 */
[----:B------:R-:W-:Y:S02]  /*d220*/  DFMA R10, R2, -R8, 1 ;  /* 0x3ff00000020a742b */ /* 0x000fe40000000808 */
[----:B------:R-:W-:-:S06]  /*d230*/  DFMA R8, R108, R156, -R46 ;  /* 0x0000009c6c08722b */ /* 0x000fcc000000082e */
[----:B------:R-:W-:Y:S02]  /*d240*/  DFMA R12, R10, R12, 0.5 ;  /* 0x3fe000000a0c742b */ /* 0x000fe4000000000c */
[----:B------:R-:W-:Y:S02]  /*d250*/  DMUL R14, R6, R10 ;  /* 0x0000000a060e7228 */ /* 0x000fe40000000000 */
[----:B------:R-:W-:Y:S02]  /*d260*/  DADD R10, R108, R70 ;  /* 0x000000006c0a7229 */ /* 0x000fe40000000046 */
[----:B------:R-:W-:-:S04]  /*d270*/  DADD R188, -R188, R8 ;  /* 0x00000000bcbc7229 */ /* 0x000fc80000000108 */
[----:B------:R-:W-:Y:S02]  /*d280*/  DFMA R8, R12, R14, R6 ;  /* 0x0000000e0c08722b */ /* 0x000fe40000000006 */
[----:B------:R-:W-:Y:S02]  /*d290*/  DMUL R10, R10, R44 ;  /* 0x0000002c0a0a7228 */ /* 0x000fe40000000000 */
[----:B------:R-:W-:Y:S02]  /*d2a0*/  DMUL R12, R164, -R22 ;  /* 0x80000016a40c7228 */ /* 0x000fe40000000000 */
[----:B------:R-:W-:-:S04]  /*d2b0*/  DADD R164, R22, R22 ;  /* 0x0000000016a47229 */ /* 0x000fc80000000016 */
[----:B------:R-:W-:Y:S02]  /*d2c0*/  DMUL R10, R10, R22 ;  /* 0x000000160a0a7228 */ /* 0x000fe40000000000 */
[----:B------:R-:W-:Y:S02]  /*d2d0*/  DMUL R14, R12, R4 ;  /* 0x000000040c0e7228 */ /* 0x000fe40000000000 */
[----:B------:R-:W-:Y:S02]  /*d2e0*/  DFMA R44, R164, R44, -R4 ;  /* 0x0000002ca42c722b */ /* 0x000fe40000000804 */
[----:B------:R-:W-:Y:S02]  /*d2f0*/  DMUL R12, R2, R8 ;  /* 0x00000008020c7228 */ /* 0x000fe40000000000 */
[----:B------:R-:W-:Y:S02]  /*d300*/  DADD R150, R10, R150 ;  /* 0x000000000a967229 */ /* 0x000fe40000000096 */
[----:B------:R-:W-:-:S02]  /*d310*/  DFMA R46, R164, R46, -R158 ;  /* 0x0000002ea42e722b */ /* 0x000fc4000000089e */
[----:B------:R-:W-:Y:S02]  /*d320*/  DMUL R44, R44, R22 ;  /* 0x000000162c2c7228 */ /* 0x000fe40000000000 */
[----:B------:R-:W-:Y:S02]  /*d330*/  DADD R174, R172, -R14 ;  /* 0x00000000acae7229 */ /* 0x000fe4000000080e */
[----:B------:R-:W-:Y:S02]  /*d340*/  DFMA R108, R108, R14, -R4 ;  /* 0x0000000e6c6c722b */ /* 0x000fe40000000804 */
[----:B------:R-:W-:Y:S02]  /*d350*/  DFMA R156, -R70, R4, R10 ;  /* 0x00000004469c722b */ /* 0x000fe4000000010a */
[----:B------:R-:W-:Y:S01]  /*d360*/  DMUL R172, R150, 0.5 ;  /* 0x3fe0000096ac7828 */ /* 0x000fe20000000000 */
[----:B------:R-:W-:Y:S01]  /*d370*/  VIADD R11, R9, 0xfff00000 ;  /* 0xfff00000090b7836 */ /* 0x000fe20000000000 */
[----:B------:R-:W-:Y:S01]  /*d380*/  DFMA R14, R12, -R12, R2 ;  /* 0x8000000c0c0e722b */ /* 0x000fe20000000002 */
[----:B------:R-:W-:Y:S01]  /*d390*/  IMAD.MOV.U32 R10, RZ, RZ, R8 ;  /* 0x000000ffff0a7224 */ /* 0x000fe200078e0008 */
[----:B------:R-:W-:-:S02]  /*d3a0*/  DFMA R158, R46, R22, -R44 ;  /* 0x000000162e9e722b */ /* 0x000fc4000000082c */
[----:B------:R-:W-:Y:S02]  /*d3b0*/  DADD R150, R108, R40 ;  /* 0x000000006c967229 */ /* 0x000fe40000000028 */
[----:B------:R-:W-:Y:S02]  /*d3c0*/  DFMA R156, R156, R22, -R34 ;  /* 0x000000169c9c722b */ /* 0x000fe40000000822 */
[----:B------:R-:W-:Y:S02]  /*d3d0*/  DFMA R172, R32, -0.5, R172 ;  /* 0xbfe0000020ac782b */ /* 0x000fe400000000ac */
[----:B------:R-:W-:Y:S01]  /*d3e0*/  DFMA R44, R14, R10, R12 ;  /* 0x0000000a0e2c722b */ /* 0x000fe2000000000c */
[----:B------:R-:W-:Y:S10]  /*d3f0*/  @!P0 BRA `(.L_x_114) ;  /* 0x0000000000288947 */ /* 0x000ff40003800000 */
[----:B------:R-:W-:Y:S01]  /*d400*/  MOV R10, R8 ;  /* 0x00000008000a7202 */ /* 0x000fe20000000f00 */
[----:B------:R-:W-:Y:S01]  /*d410*/  IMAD.MOV.U32 R4, RZ, RZ, R2 ;  /* 0x000000ffff047224 */ /* 0x000fe200078e0002 */
[----:B------:R-:W-:Y:S01]  /*d420*/  MOV R8, R14 ;  /* 0x0000000e00087202 */ /* 0x000fe20000000f00 */
[----:B------:R-:W-:Y:S01]  /*d430*/  IMAD.MOV.U32 R5, RZ, RZ, R3 ;  /* 0x000000ffff057224 */ /* 0x000fe200078e0003 */
[----:B------:R-:W-:Y:S01]  /*d440*/  MOV R20, 0xd480 ;  /* 0x0000d48000147802 */ /* 0x000fe20000000f00 */
[----:B------:R-:W-:Y:S02]  /*d450*/  IMAD.MOV.U32 R9, RZ, RZ, R15 ;  /* 0x000000ffff097224 */ /* 0x000fe400078e000f */
[----:B------:R-:W-:-:S07]  /*d460*/  IMAD.MOV.U32 R21, RZ, RZ, 0x0 ;  /* 0x00000000ff157424 */ /* 0x000fce00078e00ff */
[----:B------:R-:W-:Y:S05]  /*d470*/  CALL.REL.NOINC `($__internal_2_$__cuda_sm20_dsqrt_rn_f64_mediumpath_v1) ;  /* 0x0000006c00007944 */ /* 0x000fea0003c00000 */
[----:B------:R-:W-:Y:S01]  /*d480*/  MOV R44, R4 ;  /* 0x00000004002c7202 */ /* 0x000fe20000000f00 */
[----:B------:R-:W-:-:S07]  /*d490*/  IMAD.MOV.U32 R45, RZ, RZ, R5 ;  /* 0x000000ffff2d7224 */ /* 0x000fce00078e0005 */
.L_x_114:
[----:B------:R-:W-:Y:S05]  /*d4a0*/  BSYNC.RECONVERGENT B6 ;  /* 0x0000000000067941 */ /* 0x000fea0003800200 */
.L_x_113:
[----:B------:R-:W-:Y:S01]  /*d4b0*/  DADD R2, R166, R44 ;  /* 0x00000000a6027229 */ /* 0x000fe2000000002c */
[----:B------:R-:W-:Y:S01]  /*d4c0*/  BSSY.RECONVERGENT B0, `(.L_x_115) ;  /* 0x0000053000007945 */ /* 0x000fe20003800200 */
[----:B------:R-:W-:-:S08]  /*d4d0*/  IMAD.MOV.U32 R15, RZ, RZ, -0x3ff ;  /* 0xfffffc01ff0f7424 */ /* 0x000fd000078e00ff */
[----:B------:R-:W-:Y:S01]  /*d4e0*/  ISETP.GT.AND P0, PT, R3, 0xfffff, PT ;  /* 0x000fffff0300780c */ /* 0x000fe20003f04270 */
[----:B------:R-:W-:Y:S01]  /*d4f0*/  IMAD.MOV.U32 R4, RZ, RZ, R2 ;  /* 0x000000ffff047224 */ /* 0x000fe200078e0002 */
[----:B------:R-:W-:Y:S01]  /*d500*/  MOV R5, R3 ;  /* 0x0000000300057202 */ /* 0x000fe20000000f00 */
[----:B------:R-:W-:-:S10]  /*d510*/  IMAD.MOV.U32 R0, RZ, RZ, R3 ;  /* 0x000000ffff007224 */ /* 0x000fd400078e0003 */
[----:B------:R-:W-:Y:S01]  /*d520*/  @!P0 DMUL R4, R2, 1.80143985094819840000e+16 ;  /* 0x4350000002048828 */ /* 0x000fe20000000000 */
[----:B------:R-:W-:-:S09]  /*d530*/  @!P0 IMAD.MOV.U32 R15, RZ, RZ, -0x435 ;  /* 0xfffffbcbff0f8424 */ /* 0x000fd200078e00ff */
[----:B------:R-:W-:Y:S01]  /*d540*/  @!P0 IMAD.MOV.U32 R0, RZ, RZ, R5 ;  /* 0x000000ffff008224 */ /* 0x000fe200078e0005 */
[----:B------:R-:W-:-:S04]  /*d550*/  @!P0 MOV R2, R4 ;  /* 0x0000000400028202 */ /* 0x000fc80000000f00 */
[----:B------:R-:W-:-:S04]  /*d560*/  IADD3 R3, PT, PT, R0, -0x1, RZ ;  /* 0xffffffff00037810 */ /* 0x000fc80007ffe0ff */
[----:B------:R-:W-:-:S13]  /*d570*/  ISETP.GT.U32.AND P1, PT, R3, 0x7feffffe, PT ;  /* 0x7feffffe0300780c */ /* 0x000fda0003f24070 */
[----:B------:R-:W-:Y:S05]  /*d580*/  @P1 BRA `(.L_x_116) ;  /* 0x0000000400001947 */ /* 0x000fea0003800000 */
[C---:B------:R-:W-:Y:S01]  /*d590*/  LOP3.LUT R3, R0.reuse, 0xfffff, RZ, 0xc0, !PT ;  /* 0x000fffff00037812 */ /* 0x040fe200078ec0ff */
[----:B------:R-:W-:Y:S01]  /*d5a0*/  IMAD.MOV.U32 R12, RZ, RZ, -0x748574fc ;  /* 0x8b7a8b04ff0c7424 */ /* 0x000fe200078e00ff */
[----:B------:R-:W-:Y:S01]  /*d5b0*/  MOV R6, RZ ;  /* 0x000000ff00067202 */ /* 0x000fe20000000f00 */
        /* <DEDUP_REMOVED lines=61> */
.L_x_116:
[----:B------:R-:W-:Y:S01]  /*d990*/  IMAD.MOV.U32 R2, RZ, RZ, 0x0 ;  /* 0x00000000ff027424 */ /* 0x000fe200078e00ff */
[----:B------:R-:W-:Y:S02]  /*d9a0*/  MOV R3, 0x7ff00000 ;  /* 0x7ff0000000037802 */ /* 0x000fe40000000f00 */
[----:B------:R-:W-:-:S04]  /*d9b0*/  LOP3.LUT P0, RZ, R5, 0x7fffffff, RZ, 0xc0, !PT ;  /* 0x7fffffff05ff7812 */ /* 0x000fc8000780c0ff */
[----:B------:R-:W-:-:S10]  /*d9c0*/  DFMA R2, R4, R2, +INF ;  /* 0x7ff000000402742b */ /* 0x000fd40000000002 */
[----:B------:R-:W-:Y:S02]  /*d9d0*/  FSEL R46, R2, RZ, P0 ;  /* 0x000000ff022e7208 */ /* 0x000fe40000000000 */
[----:B------:R-:W-:-:S07]  /*d9e0*/  FSEL R47, R3, -QNAN , P0 ;  /* 0xfff00000032f7808 */ /* 0x000fce0000000000 */
.L_x_117:
[----:B------:R-:W-:Y:S05]  /*d9f0*/  BSYNC.RECONVERGENT B0 ;  /* 0x0000000000007941 */ /* 0x000fea0003800200 */
.L_x_115:
        /* <DEDUP_REMOVED lines=12> */
[----:B------:R-:W-:Y:S01]  /*dac0*/  MOV R5, R45 ;  /* 0x0000002d00057202 */ /* 0x000fe20000000f00 */
[----:B------:R-:W-:Y:S01]  /*dad0*/  IMAD.MOV.U32 R21, RZ, RZ, 0x0 ;  /* 0x00000000ff157424 */ /* 0x000fe200078e00ff */
[----:B------:R-:W-:Y:S01]  /*dae0*/  MOV R20, 0xdb10 ;  /* 0x0000db1000147802 */ /* 0x000fe20000000f00 */
[----:B------:R-:W-:-:S07]  /*daf0*/  VIADD R6, R6, 0xfff00000 ;  /* 0xfff0000006067836 */ /* 0x000fce0000000000 */
[----:B------:R-:W-:Y:S05]  /*db00*/  CALL.REL.NOINC `($__internal_0_$__cuda_sm20_dblrcp_rn_slowpath_v3) ;  /* 0x0000005c00107944 */ /* 0x000fea0003c00000 */
.L_x_119:
[----:B------:R-:W-:Y:S05]  /*db10*/  BSYNC.RECONVERGENT B6 ;  /* 0x0000000000067941 */ /* 0x000fea0003800200 */
.L_x_118:
[----:B------:R-:W-:Y:S01]  /*db20*/  DADD R108, -R70, R102 ;  /* 0x00000000466c7229 */ /* 0x000fe20000000166 */
[----:B------:R-:W-:Y:S01]  /*db30*/  IMAD.MOV.U32 R10, RZ, RZ, 0x0 ;  /* 0x00000000ff0a7424 */ /* 0x000fe200078e00ff */
[----:B------:R-:W-:Y:S01]  /*db40*/  DMUL R166, R166, -R22 ;  /* 0x80000016a6a67228 */ /* 0x000fe20000000000 */
[----:B------:R-:W-:Y:S01]  /*db50*/  IMAD.MOV.U32 R11, RZ, RZ, 0x3fd80000 ;  /* 0x3fd80000ff0b7424 */ /* 0x000fe200078e00ff */
[----:B------:R-:W-:Y:S01]  /*db60*/  DFMA R196, R102, R46, -R44 ;  /* 0x0000002e66c4722b */ /* 0x000fe2000000082c */
[----:B------:R-:W-:Y:S01]  /*db70*/  BSSY.RECONVERGENT B6, `(.L_x_120) ;  /* 0x0000028000067945 */ /* 0x000fe20003800200 */
[----:B------:R-:W-:Y:S02]  /*db80*/  DFMA R198, R44, -R22, R180 ;  /* 0x800000162cc6722b */ /* 0x000fe400000000b4 */
[----:B------:R-:W-:Y:S02]  /*db90*/  DFMA R54, R108, R108, R54 ;  /* 0x0000006c6c36722b */ /* 0x000fe40000000036 */
[----:B------:R-:W-:-:S02]  /*dba0*/  DMUL R166, R166, R4 ;  /* 0x00000004a6a67228 */ /* 0x000fc40000000000 */
[----:B------:R-:W-:Y:S02]  /*dbb0*/  DADD R196, R188, -R196 ;  /* 0x00000000bcc47229 */ /* 0x000fe400000008c4 */
[----:B------:R-:W0:Y:S01]  /*dbc0*/  MUFU.RSQ64H R7, R55 ;  /* 0x0000003700077308 */ /* 0x000e220000001c00 */
[----:B------:R-:W-:Y:S02]  /*dbd0*/  DFMA R190, R164, R44, -R4 ;  /* 0x0000002ca4be722b */ /* 0x000fe40000000804 */
[----:B------:R-:W-:Y:S01]  /*dbe0*/  DADD R188, R182, R46 ;  /* 0x00000000b6bc7229 */ /* 0x000fe2000000002e */
[----:B------:R-:W-:Y:S01]  /*dbf0*/  IADD3 R6, PT, PT, R55, -0x3500000, RZ ;  /* 0xfcb0000037067810 */ /* 0x000fe20007ffe0ff */
[----:B------:R-:W-:Y:S02]  /*dc00*/  DFMA R180, R102, R166, -R4 ;  /* 0x000000a666b4722b */ /* 0x000fe40000000804 */
[----:B------:R-:W-:Y:S01]  /*dc10*/  DADD R182, R174, -R166 ;  /* 0x00000000aeb67229 */ /* 0x000fe200000008a6 */
[----:B------:R-:W-:Y:S01]  /*dc20*/  ISETP.GE.U32.AND P0, PT, R6, 0x7ca00000, PT ;  /* 0x7ca000000600780c */ /* 0x000fe20003f06070 */
[----:B------:R-:W-:-:S04]  /*dc30*/  DFMA R190, R190, -R22, R158 ;  /* 0x80000016bebe722b */ /* 0x000fc8000000009e */
[----:B------:R-:W-:Y:S02]  /*dc40*/  DADD R180, R150, R180 ;  /* 0x0000000096b47229 */ /* 0x000fe400000000b4 */
[----:B0-----:R-:W-:-:S08]  /*dc50*/  DMUL R2, R6, R6 ;  /* 0x0000000606027228 */ /* 0x001fd00000000000 */
[----:B------:R-:W-:Y:S02]  /*dc60*/  DFMA R8, R54, -R2, 1 ;  /* 0x3ff000003608742b */ /* 0x000fe40000000802 */
[----:B------:R-:W-:-:S06]  /*dc70*/  DADD R2, R100, R102 ;  /* 0x0000000064027229 */ /* 0x000fcc0000000066 */
[----:B------:R-:W-:Y:S02]  /*dc80*/  DFMA R10, R8, R10, 0.5 ;  /* 0x3fe00000080a742b */ /* 0x000fe4000000000a */
[----:B------:R-:W-:Y:S02]  /*dc90*/  DMUL R12, R6, R8 ;  /* 0x00000008060c7228 */ /* 0x000fe40000000000 */
[----:B------:R-:W-:-:S06]  /*dca0*/  DMUL R8, R2, R44 ;  /* 0x0000002c02087228 */ /* 0x000fcc0000000000 */
[----:B------:R-:W-:Y:S02]  /*dcb0*/  DFMA R2, R10, R12, R6 ;  /* 0x0000000c0a02722b */ /* 0x000fe40000000006 */
[----:B------:R-:W-:-:S06]  /*dcc0*/  DMUL R8, R8, R22 ;  /* 0x0000001608087228 */ /* 0x000fcc0000000000 */
[----:B------:R-:W-:Y:S02]  /*dcd0*/  DMUL R12, R54, R2 ;  /* 0x00000002360c7228 */ /* 0x000fe40000000000 */
[----:B------:R-:W-:Y:S01]  /*dce0*/  DADD R46, R8, R46 ;  /* 0x00000000082e7229 */ /* 0x000fe2000000002e */
[----:B------:R-:W-:Y:S01]  /*dcf0*/  IADD3 R11, PT, PT, R3, -0x100000, RZ ;  /* 0xfff00000030b7810 */ /* 0x000fe20007ffe0ff */
[----:B------:R-:W-:Y:S01]  /*dd00*/  DFMA R4, -R100, R4, R8 ;  /* 0x000000046404722b */ /* 0x000fe20000000108 */
[----:B------:R-:W-:-:S03]  /*dd10*/  IMAD.MOV.U32 R10, RZ, RZ, R2 ;  /* 0x000000ffff0a7224 */ /* 0x000fc600078e0002 */
[----:B------:R-:W-:Y:S02]  /*dd20*/  DFMA R8, R12, -R12, R54 ;  /* 0x8000000c0c08722b */ /* 0x000fe40000000036 */
[----:B------:R-:W-:Y:S02]  /*dd30*/  DFMA R174, R46, 0.5, R172 ;  /* 0x3fe000002eae782b */ /* 0x000fe400000000ac */
[----:B------:R-:W-:-:S04]  /*dd40*/  DFMA R172, R4, R22, R156 ;  /* 0x0000001604ac722b */ /* 0x000fc8000000009c */
        /* <DEDUP_REMOVED lines=8> */
[----:B------:R-:W-:Y:S01]  /*ddd0*/  MOV R44, R4 ;  /* 0x00000004002c7202 */ /* 0x000fe20000000f00 */
[----:B------:R-:W-:-:S07]  /*dde0*/  IMAD.MOV.U32 R45, RZ, RZ, R5 ;  /* 0x000000ffff2d7224 */ /* 0x000fce00078e0005 */
.L_x_121:
[----:B------:R-:W-:Y:S05]  /*ddf0*/  BSYNC.RECONVERGENT B6 ;  /* 0x0000000000067941 */ /* 0x000fea0003800200 */
.L_x_120:
        /* <DEDUP_REMOVED lines=78> */
.L_x_123:
[----:B------:R-:W-:Y:S01]  /*e2e0*/  IMAD.MOV.U32 R4, RZ, RZ, 0x0 ;  /* 0x00000000ff047424 */ /* 0x000fe200078e00ff */
[----:B------:R-:W-:Y:S02]  /*e2f0*/  MOV R5, 0x7ff00000 ;  /* 0x7ff0000000057802 */ /* 0x000fe40000000f00 */
[----:B------:R-:W-:-:S04]  /*e300*/  LOP3.LUT P0, RZ, R3, 0x7fffffff, RZ, 0xc0, !PT ;  /* 0x7fffffff03ff7812 */ /* 0x000fc8000780c0ff */
[----:B------:R-:W-:-:S10]  /*e310*/  DFMA R4, R2, R4, +INF ;  /* 0x7ff000000204742b */ /* 0x000fd40000000004 */
[----:B------:R-:W-:Y:S02]  /*e320*/  FSEL R54, R4, RZ, P0 ;  /* 0x000000ff04367208 */ /* 0x000fe40000000000 */
[----:B------:R-:W-:-:S07]  /*e330*/  FSEL R55, R5, -QNAN , P0 ;  /* 0xfff0000005377808 */ /* 0x000fce0000000000 */
.L_x_124:
[----:B------:R-:W-:Y:S05]  /*e340*/  BSYNC.RECONVERGENT B0 ;  /* 0x0000000000007941 */ /* 0x000fea0003800200 */
.L_x_122:
[----:B------:R0:W5:Y:S04]  /*e350*/  LDL R212, [R1+0x400] ;  /* 0x0004000001d47983 */ /* 0x0001680000100800 */
        /* <DEDUP_REMOVED lines=15> */
[----:B-1----:R-:W-:-:S08]  /*e450*/  DFMA R6, R4, -R44, 1 ;  /* 0x3ff000000406742b */ /* 0x002fd0000000082c */
[----:B------:R-:W-:-:S08]  /*e460*/  DFMA R6, R6, R6, R6 ;  /* 0x000000060606722b */ /* 0x000fd00000000006 */
[----:B------:R-:W-:-:S08]  /*e470*/  DFMA R6, R4, R6, R4 ;  /* 0x000000060406722b */ /* 0x000fd00000000004 */
[----:B------:R-:W-:-:S08]  /*e480*/  DFMA R108, R6, -R44, 1 ;  /* 0x3ff00000066c742b */ /* 0x000fd0000000082c */
        /* <DEDUP_REMOVED lines=11> */
.L_x_126:
[----:B------:R-:W-:Y:S05]  /*e540*/  BSYNC.RECONVERGENT B6 ;  /* 0x0000000000067941 */ /* 0x000fea0003800200 */
.L_x_125:
[----:B------:R-:W0:Y:S01]  /*e550*/  MUFU.RCP64H R5, 3.1415920257568359375 ;  /* 0x400921fb00057908 */ /* 0x000e220000001800 */
[----:B------:R-:W-:Y:S02]  /*e560*/  HFMA2 R7, -RZ, RZ, 2.017578125, 0.01168060302734375 ;  /* 0x400921fbff077431 */ /* 0x000fe400000001ff */
[----:B------:R-:W-:Y:S01]  /*e570*/  IMAD.MOV.U32 R6, RZ, RZ, 0x54442d18 ;  /* 0x54442d18ff067424 */ /* 0x000fe200078e00ff */
[----:B------:R-:W-:Y:S01]  /*e580*/  BSSY.RECONVERGENT B6, `(.L_x_127) ;  /* 0x0000016000067945 */ /* 0x000fe20003800200 */
[----:B------:R-:W-:-:S06]  /*e590*/  IMAD.MOV.U32 R4, RZ, RZ, 0x1 ;  /* 0x00000001ff047424 */ /* 0x000fcc00078e00ff */
[----:B0-----:R-:W-:-:S08]  /*e5a0*/  DFMA R8, R4, -R6, 1 ;  /* 0x3ff000000408742b */ /* 0x001fd00000000806 */
[----:B------:R-:W-:-:S08]  /*e5b0*/  DFMA R8, R8, R8, R8 ;  /* 0x000000080808722b */ /* 0x000fd00000000008 */
[----:B------:R-:W-:Y:S02]  /*e5c0*/  DFMA R8, R4, R8, R4 ;  /* 0x000000080408722b */ /* 0x000fe40000000004 */
[----:B-----5:R-:W-:-:S06]  /*e5d0*/  DMUL R4, R46, 0.25 ;  /* 0x3fd000002e047828 */ /* 0x020fcc0000000000 */
[----:B------:R-:W-:-:S04]  /*e5e0*/  DFMA R10, R8, -R6, 1 ;  /* 0x3ff00000080a742b */ /* 0x000fc80000000806 */
[----:B------:R-:W-:-:S04]  /*e5f0*/  FSETP.GEU.AND P1, PT, |R5|, 6.5827683646048100446e-37, PT ;  /* 0x036000000500780b */ /* 0x000fc80003f2e200 */
[----:B------:R-:W-:-:S08]  /*e600*/  DFMA R10, R8, R10, R8 ;  /* 0x0000000a080a722b */ /* 0x000fd00000000008 */
[----:B------:R-:W-:-:S08]  /*e610*/  DMUL R46, R10, R4 ;  /* 0x000000040a2e7228 */ /* 0x000fd00000000000 */
[----:B------:R-:W-:-:S08]  /*e620*/  DFMA R6, R46, -R6, R4 ;  /* 0x800000062e06722b */ /* 0x000fd00000000004 */
[----:B------:R-:W-:-:S10]  /*e630*/  DFMA R46, R10, R6, R46 ;  /* 0x000000060a2e722b */ /* 0x000fd4000000002e */
[----:B------:R-:W-:-:S05]  /*e640*/  FFMA R0, RZ, 2.1426990032196044922, R47 ;  /* 0x400921fbff007823 */ /* 0x000fca000000002f */
[----:B------:R-:W-:-:S13]  /*e650*/  FSETP.GT.AND P0, PT, |R0|, 1.469367938527859385e-39, PT ;  /* 0x001000000000780b */ /* 0x000fda0003f04200 */
[----:B------:R-:W-:Y:S05]  /*e660*/  @P0 BRA P1, `(.L_x_128) ;  /* 0x00000000001c0947 */ /* 0x000fea0000800000 */
[----:B------:R-:W-:Y:S01]  /*e670*/  IMAD.MOV.U32 R6, RZ, RZ, 0x54442d18 ;  /* 0x54442d18ff067424 */ /* 0x000fe200078e00ff */
[----:B------:R-:W-:Y:S01]  /*e680*/  MOV R7, 0x400921fb ;  /* 0x400921fb00077802 */ /* 0x000fe20000000f00 */
[----:B------:R-:W-:Y:S01]  /*e690*/  IMAD.MOV.U32 R21, RZ, RZ, 0x0 ;  /* 0x00000000ff157424 */ /* 0x000fe200078e00ff */
[----:B------:R-:W-:-:S07]  /*e6a0*/  MOV R20, 0xe6c0 ;  /* 0x0000e6c000147802 */ /* 0x000fce0000000f00 */
[----:B------:R-:W-:Y:S05]  /*e6b0*/  CALL.REL.NOINC `($__internal_1_$__cuda_sm20_div_rn_f64_full) ;  /* 0x0000005000d07944 */ /* 0x000fea0003c00000 */
[----:B------:R-:W-:Y:S01]  /*e6c0*/  IMAD.MOV.U32 R46, RZ, RZ, R4 ;  /* 0x000000ffff2e7224 */ /* 0x000fe200078e0004 */
[----:B------:R-:W-:-:S07]  /*e6d0*/  MOV R47, R5 ;  /* 0x00000005002f7202 */ /* 0x000fce0000000f00 */
.L_x_128:
[----:B------:R-:W-:Y:S05]  /*e6e0*/  BSYNC.RECONVERGENT B6 ;  /* 0x0000000000067941 */ /* 0x000fea0003800200 */
.L_x_127:
[----:B------:R-:W-:Y:S01]  /*e6f0*/  DADD R6, -R166, 1 ;  /* 0x3ff00000a6067429 */ /* 0x000fe20000000100 */
[----:B------:R-:W-:Y:S01]  /*e700*/  IMAD.MOV.U32 R4, RZ, RZ, 0x1 ;  /* 0x00000001ff047424 */ /* 0x000fe200078e00ff */
[----:B------:R-:W-:Y:S01]  /*e710*/  FSETP.GEU.AND P1, PT, |R47|, 6.5827683646048100446e-37, PT ;  /* 0x036000002f00780b */ /* 0x000fe20003f2e200 */
[----:B------:R-:W-:Y:S03]  /*e720*/  BSSY.RECONVERGENT B6, `(.L_x_129) ;  /* 0x0000012000067945 */ /* 0x000fe60003800200 */
        /* <DEDUP_REMOVED lines=17> */
.L_x_130:
[----:B------:R-:W-:Y:S05]  /*e840*/  BSYNC.RECONVERGENT B6 ;  /* 0x0000000000067941 */ /* 0x000fea0003800200 */
.L_x_129:
[----:B------:R-:W-:Y:S01]  /*e850*/  DADD R6, R70, R102 ;  /* 0x0000000046067229 */ /* 0x000fe20000000066 */
[----:B------:R-:W0:Y:S01]  /*e860*/  LDCU UR4, c[0x0][0x2f8] ;  /* 0x00005f00ff0477ac */ /* 0x000e220008000800 */
[----:B------:R-:W-:Y:S01]  /*e870*/  DADD R12, R22, R22 ;  /* 0x00000000160c7229 */ /* 0x000fe20000000016 */
[----:B------:R-:W-:Y:S01]  /*e880*/  BSSY.RECONVERGENT B8, `(.L_x_131) ;  /* 0x0000448000087945 */ /* 0x000fe20003800200 */
[----:B------:R-:W-:Y:S01]  /*e890*/  DFMA R8, R102, R54, -R44 ;  /* 0x000000366608722b */ /* 0x000fe2000000082c */
[----:B------:R-:W-:Y:S01]  /*e8a0*/  UMOV UR5, 0x3c9cd2b2 ;  /* 0x3c9cd2b200057882 */ /* 0x000fe20000000000 */
[----:B------:R-:W-:Y:S02]  /*e8b0*/  DFMA R198, R44, R22, R198 ;  /* 0x000000162cc6722b */ /* 0x000fe400000000c6 */
[----:B------:R-:W-:Y:S02]  /*e8c0*/  DMUL R10, R6, R44 ;  /* 0x0000002c060a7228 */ /* 0x000fe40000000000 */
[----:B------:R-:W-:-:S02]  /*e8d0*/  DMUL R6, R156, R28 ;  /* 0x0000001c9c067228 */ /* 0x000fc40000000000 */
[----:B------:R-:W-:Y:S02]  /*e8e0*/  DFMA R44, R44, R12, -R108 ;  /* 0x0000000c2c2c722b */ /* 0x000fe4000000086c */
[----:B------:R-:W-:Y:S02]  /*e8f0*/  DMUL R14, R158, R26 ;  /* 0x0000001a9e0e7228 */ /* 0x000fe40000000000 */
[----:B------:R-:W-:Y:S02]  /*e900*/  DADD R12, -R70, R102 ;  /* 0x00000000460c7229 */ /* 0x000fe40000000166 */
[----:B------:R-:W-:Y:S01]  /*e910*/  DFMA R34, R158, R30, -R6 ;  /* 0x0000001e9e22722b */ /* 0x000fe20000000806 */
[----:B0-----:R-:W-:Y:S01]  /*e920*/  VIADD R207, R207, -UR4 ;  /* 0x80000004cfcf7c36 */ /* 0x001fe20008000000 */
[----:B------:R-:W-:Y:S01]  /*e930*/  DMUL R10, R10, R22 ;  /* 0x000000160a0a7228 */ /* 0x000fe20000000000 */
[----:B------:R-:W-:Y:S01]  /*e940*/  IADD3 R3, PT, PT, R206, -UR4, RZ ;  /* 0x80000004ce037c10 */ /* 0x000fe2000fffe0ff */
[----:B------:R-:W-:Y:S01]  /*e950*/  DFMA R32, R150, R28, -R14 ;  /* 0x0000001c9620722b */ /* 0x000fe2000000080e */
[----:B------:R-:W-:Y:S01]  /*e960*/  VIADD R205, R205, -UR4 ;  /* 0x80000004cdcd7c36 */ /* 0x000fe20008000000 */
[----:B------:R-:W-:-:S02]  /*e970*/  DMUL R12, R22, -R12 ;  /* 0x8000000c160c7228 */ /* 0x000fc40000000000 */
[----:B------:R-:W-:Y:S02]  /*e980*/  DMUL R14, R150, R26 ;  /* 0x0000001a960e7228 */ /* 0x000fe40000000000 */
[--C-:B------:R-:W-:Y:S02]  /*e990*/  DADD R188, R188, -R54.reuse ;  /* 0x00000000bcbc7229 */ /* 0x100fe40000000836 */
[----:B------:R-:W-:Y:S02]  /*e9a0*/  DMUL R40, R34, R78 ;  /* 0x0000004e22287228 */ /* 0x000fe40000000000 */
[----:B------:R-:W-:Y:S02]  /*e9b0*/  DMUL R42, R126, R34 ;  /* 0x000000227e2a7228 */ /* 0x000fe40000000000 */
[----:B------:R-:W-:Y:S02]  /*e9c0*/  DADD R54, R10, R54 ;  /* 0x000000000a367229 */ /* 0x000fe40000000036 */
[----:B------:R-:W-:-:S02]  /*e9d0*/  DFMA R34, -R70, R108, R10 ;  /* 0x0000006c4622722b */ /* 0x000fc4000000010a */
[----:B------:R-:W-:Y:S02]  /*e9e0*/  DMUL R12, R12, R108 ;  /* 0x0000006c0c0c7228 */ /* 0x000fe40000000000 */
[----:B------:R-:W-:Y:S02]  /*e9f0*/  DFMA R14, R156, R30, R14 ;  /* 0x0000001e9c0e722b */ /* 0x000fe4000000000e */
[----:B------:R-:W-:Y:S02]  /*ea00*/  DMUL R10, R78, R26 ;  /* 0x0000001a4e0a7228 */ /* 0x000fe40000000000 */
[----:B------:R-:W-:Y:S02]  /*ea10*/  DMUL R56, R132, R28 ;  /* 0x0000001c84387228 */ /* 0x000fe40000000000 */
[----:B------:R-:W-:Y:S02]  /*ea20*/  DMUL R58, R134, R134 ;  /* 0x00000086863a7228 */ /* 0x000fe40000000000 */
[----:B------:R-:W-:-:S02]  /*ea30*/  DMUL R48, R78, R30 ;  /* 0x0000001e4e307228 */ /* 0x000fc40000000000 */
[----:B------:R-:W-:Y:S02]  /*ea40*/  DFMA R66, R32, R92, R40 ;  /* 0x0000005c2042722b */ /* 0x000fe40000000028 */
[----:B------:R-:W-:Y:S02]  /*ea50*/  DFMA R72, R132, R32, R42 ;  /* 0x000000208448722b */ /* 0x000fe4000000002a */
[----:B------:R-:W-:Y:S02]  /*ea60*/  DFMA R102, -R102, R12, R108 ;  /* 0x0000000c6666722b */ /* 0x000fe4000000016c */
[----:B------:R-:W-:Y:S02]  /*ea70*/  DADD R182, R182, R12 ;  /* 0x00000000b6b67229 */ /* 0x000fe4000000000c */
[----:B------:R-:W-:Y:S02]  /*ea80*/  DFMA R42, R158, R28, R14 ;  /* 0x0000001c9e2a722b */ /* 0x000fe4000000000e */
[----:B------:R-:W-:-:S02]  /*ea90*/  DFMA R32, R92, R30, R10 ;  /* 0x0000001e5c20722b */ /* 0x000fc4000000000a */
[----:B------:R-:W-:Y:S02]  /*eaa0*/  DMUL R12, R150, R30 ;  /* 0x0000001e960c7228 */ /* 0x000fe40000000000 */
[----:B------:R-:W-:Y:S02]  /*eab0*/  DMUL R14, R116, R116 ;  /* 0x00000074740e7228 */ /* 0x000fe40000000000 */
[-C--:B------:R-:W-:Y:S02]  /*eac0*/  DFMA R10, R140, R30.reuse, -R56 ;  /* 0x0000001e8c0a722b */ /* 0x080fe40000000838 */
[----:B------:R-:W-:Y:S02]  /*ead0*/  DMUL R64, R126, R30 ;  /* 0x0000001e7e407228 */ /* 0x000fe40000000000 */
[----:B------:R-:W-:Y:S02]  /*eae0*/  DFMA R56, R148, R148, R58 ;  /* 0x000000949438722b */ /* 0x000fe4000000003a */
[----:B------:R-:W-:-:S02]  /*eaf0*/  DFMA R58, R92, R26, -R48 ;  /* 0x0000001a5c3a722b */ /* 0x000fc40000000830 */
[----:B------:R-:W-:Y:S02]  /*eb00*/  DMUL R48, R126, R78 ;  /* 0x0000004e7e307228 */ /* 0x000fe40000000000 */
[----:B------:R-:W-:Y:S02]  /*eb10*/  DFMA R50, R156, R26, -R12 ;  /* 0x0000001a9c32722b */ /* 0x000fe4000000080c */
[----:B------:R-:W-:Y:S02]  /*eb20*/  DFMA R74, R124, R124, R14 ;  /* 0x0000007c7c4a722b */ /* 0x000fe4000000000e */
[-C--:B------:R-:W-:Y:S02]  /*eb30*/  DMUL R14, R94, R26.reuse ;  /* 0x0000001a5e0e7228 */ /* 0x080fe40000000000 */
[-C--:B------:R-:W-:Y:S02]  /*eb40*/  DFMA R12, R132, R26.reuse, -R64 ;  /* 0x0000001a840c722b */ /* 0x080fe40000000840 */
[----:B------:R-:W-:-:S02]  /*eb50*/  DFMA R150, R42, R26, -R150 ;  /* 0x0000001a2a96722b */ /* 0x000fc40000000896 */
[----:B------:R-:W-:Y:S02]  /*eb60*/  DMUL R40, R92, R28 ;  /* 0x0000001c5c287228 */ /* 0x000fe40000000000 */
[----:B------:R-:W-:Y:S02]  /*eb70*/  DMUL R26, R140, R26 ;  /* 0x0000001a8c1a7228 */ /* 0x000fe40000000000 */
[----:B------:R-:W-:Y:S02]  /*eb80*/  DFMA R48, R132, R92, R48 ;  /* 0x0000005c8430722b */ /* 0x000fe40000000030 */
[----:B------:R-:W-:Y:S02]  /*eb90*/  DFMA R32, R94, R28, R32 ;  /* 0x0000001c5e20722b */ /* 0x000fe40000000020 */
[----:B------:R-:W-:Y:S02]  /*eba0*/  DFMA R44, R44, R22, R190 ;  /* 0x000000162c2c722b */ /* 0x000fe400000000be */
[----:B------:R-:W-:-:S02]  /*ebb0*/  DFMA R64, R142, R142, R56 ;  /* 0x0000008e8e40722b */ /* 0x000fc40000000038 */
[----:B------:R-:W-:Y:S02]  /*ebc0*/  DFMA R74, R118, R118, R74 ;  /* 0x00000076764a722b */ /* 0x000fe4000000004a */
[----:B------:R-:W-:Y:S02]  /*ebd0*/  DFMA R34, R34, -R22, R172 ;  /* 0x800000162222722b */ /* 0x000fe400000000ac */
[----:B------:R-:W-:Y:S02]  /*ebe0*/  DFMA R54, R54, -0.5, R174 ;  /* 0xbfe000003636782b */ /* 0x000fe400000000ae */
[----:B------:R-:W-:Y:S02]  /*ebf0*/  DFMA R66, R50, R94, R66 ;  /* 0x0000005e3242722b */ /* 0x000fe40000000042 */
[----:B------:R-:W-:Y:S02]  /*ec00*/  DFMA R72, R140, R50, R72 ;  /* 0x000000328c48722b */ /* 0x000fe40000000048 */
[----:B------:R-:W-:-:S02]  /*ec10*/  DFMA R40, R94, R30, -R40 ;  /* 0x0000001e5e28722b */ /* 0x000fc40000000828 */
[-C--:B------:R-:W-:Y:S02]  /*ec20*/  DFMA R56, R78, R28.reuse, -R14 ;  /* 0x0000001c4e38722b */ /* 0x080fe4000000080e */
[----:B------:R-:W-:Y:S02]  /*ec30*/  DFMA R26, R126, R28, -R26 ;  /* 0x0000001c7e1a722b */ /* 0x000fe4000000081a */
[----:B------:R-:W-:Y:S02]  /*ec40*/  DADD R50, R4, -R46 ;  /* 0x0000000004327229 */ /* 0x000fe4000000082e */
[C---:B------:R-:W-:Y:S02]  /*ec50*/  DFMA R30, R42.reuse, R30, -R156 ;  /* 0x0000001e2a1e722b */ /* 0x040fe4000000089c */
[----:B------:R-:W-:Y:S02]  /*ec60*/  DFMA R28, R42, R28, -R158 ;  /* 0x0000001c2a1c722b */ /* 0x000fe4000000089e */
[----:B------:R-:W-:-:S02]  /*ec70*/  DFMA R48, R140, R94, R48 ;  /* 0x0000005e8c30722b */ /* 0x000fc40000000030 */
[----:B------:R-:W-:Y:S02]  /*ec80*/  DMUL R42, R42, R32 ;  /* 0x000000202a2a7228 */ /* 0x000fe40000000000 */
[----:B------:R-:W-:Y:S02]  /*ec90*/  DADD R14, R64, R74 ;  /* 0x00000000400e7229 */ /* 0x000fe4000000004a */
[C---:B------:R-:W-:Y:S02]  /*eca0*/  DFMA R80, R100.reuse, R198, R54 ;  /* 0x000000c66450722b */ /* 0x040fe40000000036 */
[----:B------:R-:W-:Y:S02]  /*ecb0*/  DFMA R22, R100, R44, R34 ;  /* 0x0000002c6416722b */ /* 0x000fe40000000022 */
[C---:B------:R-:W-:Y:S02]  /*ecc0*/  DFMA R198, -R70.reuse, R198, -R54 ;  /* 0x000000c646c6722b */ /* 0x040fe40000000936 */
[----:B------:R-:W-:-:S02]  /*ecd0*/  DFMA R34, -R70, R44, -R34 ;  /* 0x0000002c4622722b */ /* 0x000fc40000000922 */
[----:B------:R-:W-:Y:S02]  /*ece0*/  DMUL R64, R32, R50 ;  /* 0x0000003220407228 */ /* 0x000fe40000000000 */
[----:B------:R-:W-:Y:S02]  /*ecf0*/  DADD R8, R196, R8 ;  /* 0x00000000c4087229 */ /* 0x000fe40000000008 */
[C---:B------:R-:W-:Y:S02]  /*ed00*/  DMUL R44, R48.reuse, R30 ;  /* 0x0000001e302c7228 */ /* 0x040fe40000000000 */
[C---:B------:R-:W-:Y:S02]  /*ed10*/  DMUL R50, R48.reuse, R150 ;  /* 0x0000009630327228 */ /* 0x040fe40000000000 */
[----:B------:R-:W-:Y:S02]  /*ed20*/  DMUL R54, R48, R28 ;  /* 0x0000001c30367228 */ /* 0x000fe40000000000 */
[----:B------:R-:W-:-:S02]  /*ed30*/  DMUL R132, R132, R42 ;  /* 0x0000002a84847228 */ /* 0x000fc40000000000 */
[-C--:B------:R-:W-:Y:S02]  /*ed40*/  DMUL R126, R126, R42.reuse ;  /* 0x0000002a7e7e7228 */ /* 0x080fe40000000000 */
[----:B------:R-:W-:Y:S02]  /*ed50*/  DMUL R140, R140, R42 ;  /* 0x0000002a8c8c7228 */ /* 0x000fe40000000000 */
[----:B------:R-:W-:Y:S02]  /*ed60*/  DMUL R164, R164, R164 ;  /* 0x000000a4a4a47228 */ /* 0x000fe40000000000 */
[----:B------:R-:W-:Y:S02]  /*ed70*/  DMUL R42, R46, 0.5 ;  /* 0x3fe000002e2a7828 */ /* 0x000fe40000000000 */
[----:B------:R-:W-:Y:S02]  /*ed80*/  DFMA R6, R100, R188, R8 ;  /* 0x000000bc6406722b */ /* 0x000fe40000000008 */
[----:B------:R-:W-:-:S02]  /*ed90*/  DFMA R44, R26, R66, R44 ;  /* 0x000000421a2c722b */ /* 0x000fc4000000002c */
[-C--:B------:R-:W-:Y:S02]  /*eda0*/  DFMA R50, R10, R66.reuse, R50 ;  /* 0x000000420a32722b */ /* 0x080fe40000000032 */
[----:B------:R-:W-:Y:S02]  /*edb0*/  DFMA R54, R12, R66, R54 ;  /* 0x000000420c36722b */ /* 0x000fe40000000036 */
[----:B------:R-:W-:Y:S02]  /*edc0*/  DFMA R8, -R70, R188, -R8 ;  /* 0x000000bc4608722b */ /* 0x000fe40000000908 */
[-C--:B------:R-:W-:Y:S02]  /*edd0*/  DMUL R66, R30, R64.reuse ;  /* 0x000000401e427228 */ /* 0x080fe40000000000 */
[-C--:B------:R-:W-:Y:S02]  /*ede0*/  DMUL R74, R150, R64.reuse ;  /* 0x00000040964a7228 */ /* 0x080fe40000000000 */
[----:B------:R-:W-:-:S02]  /*edf0*/  DMUL R64, R28, R64 ;  /* 0x000000401c407228 */ /* 0x000fc40000000000 */
[C---:B------:R-:W-:Y:S02]  /*ee00*/  DMUL R42, R164.reuse, R42 ;  /* 0x0000002aa42a7228 */ /* 0x040fe40000000000 */
[----:B------:R-:W-:Y:S02]  /*ee10*/  DMUL R164, R164, R4 ;  /* 0x00000004a4a47228 */ /* 0x000fe40000000000 */
[----:B------:R-:W-:Y:S02]  /*ee20*/  DMUL R56, R56, R72 ;  /* 0x0000004838387228 */ /* 0x000fe40000000000 */
[C---:B------:R-:W-:Y:S02]  /*ee30*/  DMUL R82, R66.reuse, R6 ;  /* 0x0000000642527228 */ /* 0x040fe40000000000 */
[----:B------:R-:W-:Y:S02]  /*ee40*/  DMUL R90, R66, R8 ;  /* 0x00000008425a7228 */ /* 0x000fe40000000000 */
[----:B------:R-:W-:-:S02]  /*ee50*/  DMUL R66, R74, R6 ;  /* 0x000000064a427228 */ /* 0x000fc40000000000 */
[----:B------:R-:W-:Y:S02]  /*ee60*/  DMUL R88, R64, R6 ;  /* 0x0000000640587228 */ /* 0x000fe40000000000 */
[----:B------:R-:W-:Y:S02]  /*ee70*/  DMUL R6, R164, R56 ;  /* 0x00000038a4067228 */ /* 0x000fe40000000000 */
[-C--:B------:R-:W-:Y:S02]  /*ee80*/  DMUL R40, R40, R72.reuse ;  /* 0x0000004828287228 */ /* 0x080fe40000000000 */
[----:B------:R-:W-:Y:S02]  /*ee90*/  DMUL R58, R58, R72 ;  /* 0x000000483a3a7228 */ /* 0x000fe40000000000 */
[-C--:B------:R-:W-:Y:S02]  /*eea0*/  DMUL R74, R74, R8.reuse ;  /* 0x000000084a4a7228 */ /* 0x080fe40000000000 */
[----:B------:R-:W-:-:S02]  /*eeb0*/  DMUL R64, R64, R8 ;  /* 0x0000000840407228 */ /* 0x000fc40000000000 */
[----:B------:R-:W-:Y:S02]  /*eec0*/  DMUL R72, R72, R4 ;  /* 0x0000000448487228 */ /* 0x000fe40000000000 */
[----:B------:R-:W-:Y:S02]  /*eed0*/  DFMA R8, -R42, R132, -R6 ;  /* 0x000000842a08722b */ /* 0x000fe40000000906 */
[----:B------:R-:W-:Y:S02]  /*eee0*/  DADD R44, -R56, R44 ;  /* 0x00000000382c7229 */ /* 0x000fe4000000012c */
[----:B------:R-:W-:Y:S02]  /*eef0*/  DADD R50, -R40, R50 ;  /* 0x0000000028327229 */ /* 0x000fe40000000132 */
[----:B------:R-:W-:Y:S02]  /*ef00*/  DMUL R132, R132, R46 ;  /* 0x0000002e84847228 */ /* 0x000fe40000000000 */
[----:B------:R-:W-:-:S02]  /*ef10*/  DMUL R40, R164, R40 ;  /* 0x00000028a4287228 */ /* 0x000fc40000000000 */
[----:B------:R-:W-:Y:S02]  /*ef20*/  DADD R54, -R58, R54 ;  /* 0x000000003a367229 */ /* 0x000fe40000000136 */
[----:B------:R-:W-:Y:S02]  /*ef30*/  DMUL R6, R126, R46 ;  /* 0x0000002e7e067228 */ /* 0x000fe40000000000 */
[----:B------:R-:W-:Y:S02]  /*ef40*/  DMUL R58, R164, R58 ;  /* 0x0000003aa43a7228 */ /* 0x000fe40000000000 */
[----:B------:R-:W-:Y:S02]  /*ef50*/  DMUL R46, R140, R46 ;  /* 0x0000002e8c2e7228 */ /* 0x000fe40000000000 */
[-C--:B------:R-:W-:Y:S02]  /*ef60*/  DMUL R48, R48, R72.reuse ;  /* 0x0000004830307228 */ /* 0x080fe40000000000 */
[----:B------:R-:W-:-:S02]  /*ef70*/  DMUL R72, R32, R72 ;  /* 0x0000004820487228 */ /* 0x000fc40000000000 */
[----:B------:R-:W-:Y:S02]  /*ef80*/  DFMA R44, R44, R4, -R132 ;  /* 0x000000042c2c722b */ /* 0x000fe40000000884 */
[----:B------:R-:W-:Y:S02]  /*ef90*/  DFMA R40, -R42, R126, -R40 ;  /* 0x0000007e2a28722b */ /* 0x000fe40000000928 */
[----:B------:R-:W-:Y:S02]  /*efa0*/  DFMA R6, R50, R4, -R6 ;  /* 0x000000043206722b */ /* 0x000fe40000000806 */
[----:B------:R-:W-:Y:S02]  /*efb0*/  DFMA R58, -R42, R140, -R58 ;  /* 0x0000008c2a3a722b */ /* 0x000fe4000000093a */
[----:B------:R-:W-:Y:S02]  /*efc0*/  DFMA R46, R54, R4, -R46 ;  /* 0x00000004362e722b */ /* 0x000fe4000000082e */
[----:B------:R-:W-:Y:S01]  /*efd0*/  DMUL R32, R42, -R32 ;  /* 0x800000202a207228 */ /* 0x000fe20000000000 */
[----:B------:R-:W-:Y:S01]  /*efe0*/  VIADD R5, R212, -UR4 ;  /* 0x80000004d4057c36 */ /* 0x000fe20008000000 */
[----:B------:R-:W-:-:S02]  /*eff0*/  DADD R102, R180, R102 ;  /* 0x00000000b4667229 */ /* 0x000fc40000000066 */
[C---:B------:R-:W-:Y:S02]  /*f000*/  DMUL R42, R26.reuse, R72 ;  /* 0x000000481a2a7228 */ /* 0x040fe40000000000 */
[----:B------:R-:W-:Y:S02]  /*f010*/  DFMA R8, -R26, R48, R8 ;  /* 0x000000301a08722b */ /* 0x000fe40000000108 */
[----:B------:R-:W-:Y:S02]  /*f020*/  DFMA R82, R44, R80, R82 ;  /* 0x000000502c52722b */ /* 0x000fe40000000052 */
[C---:B------:R-:W-:Y:S02]  /*f030*/  DMUL R50, R10.reuse, R72 ;  /* 0x000000480a327228 */ /* 0x040fe40000000000 */
[----:B------:R-:W-:Y:S02]  /*f040*/  DFMA R40, -R10, R48, R40 ;  /* 0x000000300a28722b */ /* 0x000fe40000000128 */
[----:B------:R-:W-:-:S02]  /*f050*/  DFMA R66, R6, R80, R66 ;  /* 0x000000500642722b */ /* 0x000fc40000000042 */
[C---:B------:R-:W-:Y:S02]  /*f060*/  DMUL R72, R12.reuse, R72 ;  /* 0x000000480c487228 */ /* 0x040fe40000000000 */
[----:B------:R-:W-:Y:S02]  /*f070*/  DFMA R58, -R12, R48, R58 ;  /* 0x000000300c3a722b */ /* 0x000fe4000000013a */
[----:B------:R-:W-:Y:S02]  /*f080*/  DFMA R88, R46, R80, R88 ;  /* 0x000000502e58722b */ /* 0x000fe40000000058 */
[-C--:B------:R-:W-:Y:S02]  /*f090*/  DFMA R90, R44, R198.reuse, R90 ;  /* 0x000000c62c5a722b */ /* 0x080fe4000000005a */
[-C--:B------:R-:W-:Y:S02]  /*f0a0*/  DFMA R74, R6, R198.reuse, R74 ;  /* 0x000000c6064a722b */ /* 0x080fe4000000004a */
[----:B------:R-:W-:Y:S01]  /*f0b0*/  DFMA R64, R46, R198, R64 ;  /* 0x000000c62e40722b */ /* 0x000fe20000000040 */
[----:B------:R-:W-:Y:S01]  /*f0c0*/  IADD3 R7, PT, PT, R2, -UR4, RZ ;  /* 0x8000000402077c10 */ /* 0x000fe2000fffe0ff */
[----:B------:R-:W-:-:S02]  /*f0d0*/  DFMA R100, R100, R182, R102 ;  /* 0x000000b66464722b */ /* 0x000fc40000000066 */
[----:B------:R-:W-:Y:S02]  /*f0e0*/  DFMA R42, R30, R32, -R42 ;  /* 0x000000201e2a722b */ /* 0x000fe4000000082a */
[----:B------:R-:W-:Y:S02]  /*f0f0*/  DFMA R82, R8, R22, R82 ;  /* 0x000000160852722b */ /* 0x000fe40000000052 */
[----:B------:R-:W-:Y:S02]  /*f100*/  DFMA R50, R150, R32, -R50 ;  /* 0x000000209632722b */ /* 0x000fe40000000832 */
[----:B------:R-:W-:Y:S02]  /*f110*/  DFMA R66, R40, R22, R66 ;  /* 0x000000162842722b */ /* 0x000fe40000000042 */
[----:B------:R-:W-:Y:S02]  /*f120*/  DFMA R72, R28, R32, -R72 ;  /* 0x000000201c48722b */ /* 0x000fe40000000848 */
[----:B------:R-:W-:-:S02]  /*f130*/  DFMA R88, R58, R22, R88 ;  /* 0x000000163a58722b */ /* 0x000fc40000000058 */
[----:B------:R-:W-:Y:S02]  /*f140*/  DFMA R70, -R70, R182, -R102 ;  /* 0x000000b64646722b */ /* 0x000fe40000000966 */
[-C--:B------:R-:W-:Y:S02]  /*f150*/  DFMA R90, R8, R34.reuse, R90 ;  /* 0x00000022085a722b */ /* 0x080fe4000000005a */
[-C--:B------:R-:W-:Y:S01]  /*f160*/  DFMA R74, R40, R34.reuse, R74 ;  /* 0x00000022284a722b */ /* 0x080fe2000000004a */
[----:B------:R-:W-:Y:S01]  /*f170*/  VIADD R9, R204, -UR4 ;  /* 0x80000004cc097c36 */ /* 0x000fe20008000000 */
[----:B------:R-:W-:Y:S01]  /*f180*/  DFMA R64, R58, R34, R64 ;  /* 0x000000223a40722b */ /* 0x000fe20000000040 */
[----:B------:R-:W-:Y:S01]  /*f190*/  UMOV UR4, 0x97d889bc ;  /* 0x97d889bc00047882 */ /* 0x000fe20000000000 */
[-C--:B------:R-:W-:Y:S02]  /*f1a0*/  DFMA R82, R42, R100.reuse, R82 ;  /* 0x000000642a52722b */ /* 0x080fe40000000052 */
[----:B------:R-:W-:-:S02]  /*f1b0*/  DFMA R66, R50, R100, R66 ;  /* 0x000000643242722b */ /* 0x000fc40000000042 */
[----:B------:R-:W-:Y:S02]  /*f1c0*/  DFMA R88, R72, R100, R88 ;  /* 0x000000644858722b */ /* 0x000fe40000000058 */
[-C--:B------:R-:W-:Y:S02]  /*f1d0*/  DFMA R90, R42, R70.reuse, R90 ;  /* 0x000000462a5a722b */ /* 0x080fe4000000005a */
[-C--:B------:R-:W-:Y:S02]  /*f1e0*/  DFMA R74, R50, R70.reuse, R74 ;  /* 0x00000046324a722b */ /* 0x080fe4000000004a */
[----:B------:R-:W-:Y:S02]  /*f1f0*/  DFMA R64, R72, R70, R64 ;  /* 0x000000464840722b */ /* 0x000fe40000000040 */
[-C--:B------:R-:W-:Y:S02]  /*f200*/  DMUL R82, R82, R52.reuse ;  /* 0x0000003452527228 */ /* 0x080fe40000000000 */
[----:B------:R-:W-:-:S02]  /*f210*/  DMUL R66, R66, R52 ;  /* 0x0000003442427228 */ /* 0x000fc40000000000 */
[-C--:B------:R-:W-:Y:S02]  /*f220*/  DMUL R88, R88, R52.reuse ;  /* 0x0000003458587228 */ /* 0x080fe40000000000 */
[-C--:B------:R-:W-:Y:S01]  /*f230*/  DMUL R90, R90, R52.reuse ;  /* 0x000000345a5a7228 */ /* 0x080fe20000000000 */
[----:B------:R0:W-:Y:S01]  /*f240*/  STL.64 [R9], R82 ;  /* 0x0000005209007387 */ /* 0x0001e20000100a00 */
[-C--:B------:R-:W-:Y:S02]  /*f250*/  DMUL R74, R74, R52.reuse ;  /* 0x000000344a4a7228 */ /* 0x080fe40000000000 */
[----:B------:R-:W-:Y:S01]  /*f260*/  DMUL R64, R64, R52 ;  /* 0x0000003440407228 */ /* 0x000fe20000000000 */
[----:B------:R0:W-:Y:S01]  /*f270*/  STL.64 [R7], R66 ;  /* 0x0000004207007387 */ /* 0x0001e20000100a00 */
[----:B------:R-:W-:-:S03]  /*f280*/  DMUL R14, R14, UR4 ;  /* 0x000000040e0e7c28 */ /* 0x000fc60008000000 */
[----:B------:R0:W-:Y:S04]  /*f290*/  STL.64 [R5], R88 ;  /* 0x0000005805007387 */ /* 0x0001e80000100a00 */
[----:B------:R0:W-:Y:S01]  /*f2a0*/  STL.64 [R207], R90 ;  /* 0x0000005acf007387 */ /* 0x0001e20000100a00 */
[----:B------:R-:W-:-:S03]  /*f2b0*/  DSETP.GT.AND P0, PT, R110, R14, PT ;  /* 0x0000000e6e00722a */ /* 0x000fc60003f04000 */
[----:B------:R0:W-:Y:S04]  /*f2c0*/  STL.64 [R3], R74 ;  /* 0x0000004a03007387 */ /* 0x0001e80000100a00 */
[----:B------:R0:W-:Y:S07]  /*f2d0*/  STL.64 [R205], R64 ;  /* 0x00000040cd007387 */ /* 0x0001ee0000100a00 */
[----:B------:R-:W-:Y:S05]  /*f2e0*/  @!P0 BRA `(.L_x_132) ;  /* 0x0000003800848947 */ /* 0x000fea0003800000 */
[----:B------:R-:W-:Y:S01]  /*f2f0*/  DADD R22, R76, -R24 ;  /* 0x000000004c167229 */ /* 0x000fe20000000818 */
[----:B------:R-:W-:Y:S01]  /*f300*/  MOV R8, 0x0 ;  /* 0x0000000000087802 */ /* 0x000fe20000000f00 */
[----:B------:R-:W-:Y:S01]  /*f310*/  DADD R26, R84, -R38 ;  /* 0x00000000541a7229 */ /* 0x000fe20000000826 */
[----:B0-----:R-:W-:Y:S01]  /*f320*/  IMAD.MOV.U32 R9, RZ, RZ, 0x3fd80000 ;  /* 0x3fd80000ff097424 */ /* 0x001fe200078e00ff */
[----:B------:R-:W-:Y:S01]  /*f330*/  DADD R44, R86, -R36 ;  /* 0x00000000562c7229 */ /* 0x000fe20000000824 */
[----:B------:R-:W-:Y:S03]  /*f340*/  BSSY.RECONVERGENT B6, `(.L_x_133) ;  /* 0x000001a000067945 */ /* 0x000fe60003800200 */
[----:B------:R-:W-:-:S08]  /*f350*/  DMUL R2, R22, R22 ;  /* 0x0000001616027228 */ /* 0x000fd00000000000 */
        /* <DEDUP_REMOVED lines=11> */
[----:B------:R-:W-:Y:S01]  /*f410*/  VIADD R11, R9, 0xfff00000 ;  /* 0xfff00000090b7836 */ /* 0x000fe20000000000 */
[----:B------:R-:W-:-:S05]  /*f420*/  MOV R10, R8 ;  /* 0x00000008000a7202 */ /* 0x000fca0000000f00 */
        /* <DEDUP_REMOVED lines=11> */
.L_x_134:
[----:B------:R-:W-:Y:S05]  /*f4e0*/  BSYNC.RECONVERGENT B6 ;  /* 0x0000000000067941 */ /* 0x000fea0003800200 */
.L_x_133:
        /* <DEDUP_REMOVED lines=10> */
[----:B------:R-:W-:Y:S02]  /*f590*/  LOP3.LUT R6, R5, 0x7fffffff, RZ, 0xc0, !PT ;  /* 0x7fffffff05067812 */ /* 0x000fe400078ec0ff */
[----:B------:R-:W-:Y:S02]  /*f5a0*/  MOV R20, 0xf5e0 ;  /* 0x0000f5e000147802 */ /* 0x000fe40000000f00 */
[----:B------:R-:W-:Y:S01]  /*f5b0*/  MOV R21, 0x0 ;  /* 0x0000000000157802 */ /* 0x000fe20000000f00 */
[----:B------:R-:W-:-:S07]  /*f5c0*/  VIADD R6, R6, 0xfff00000 ;  /* 0xfff0000006067836 */ /* 0x000fce0000000000 */
[----:B------:R-:W-:Y:S05]  /*f5d0*/  CALL.REL.NOINC `($__internal_0_$__cuda_sm20_dblrcp_rn_slowpath_v3) ;  /* 0x00000040005c7944 */ /* 0x000fea0003c00000 */
[----:B------:R-:W-:Y:S02]  /*f5e0*/  IMAD.MOV.U32 R212, RZ, RZ, R4 ;  /* 0x000000ffffd47224 */ /* 0x000fe400078e0004 */
[----:B------:R-:W-:-:S07]  /*f5f0*/  IMAD.MOV.U32 R213, RZ, RZ, R5 ;  /* 0x000000ffffd57224 */ /* 0x000fce00078e0005 */
.L_x_136:
[----:B------:R-:W-:Y:S05]  /*f600*/  BSYNC.RECONVERGENT B6 ;  /* 0x0000000000067941 */ /* 0x000fea0003800200 */
.L_x_135:
[----:B------:R-:W-:Y:S01]  /*f610*/  DADD R28, -R62, R134 ;  /* 0x000000003e1c7229 */ /* 0x000fe20000000186 */
[----:B------:R-:W-:Y:S01]  /*f620*/  IMAD.MOV.U32 R8, RZ, RZ, 0x0 ;  /* 0x00000000ff087424 */ /* 0x000fe200078e00ff */
[----:B------:R-:W-:Y:S01]  /*f630*/  DADD R46, -R68, R148 ;  /* 0x00000000442e7229 */ /* 0x000fe20000000194 */
[----:B------:R-:W-:Y:S01]  /*f640*/  IMAD.MOV.U32 R9, RZ, RZ, 0x3fd80000 ;  /* 0x3fd80000ff097424 */ /* 0x000fe200078e00ff */
[----:B------:R-:W-:Y:S01]  /*f650*/  DADD R30, -R60, R142 ;  /* 0x000000003c1e7229 */ /* 0x000fe2000000018e */
        /* <DEDUP_REMOVED lines=27> */
[----:B------:R-:W-:-:S07]  /*f810*/  IMAD.MOV.U32 R21, RZ, RZ, 0x0 ;  /* 0x00000000ff157424 */ /* 0x000fce00078e00ff */
[----:B------:R-:W-:Y:S05]  /*f820*/  CALL.REL.NOINC `($__internal_2_$__cuda_sm20_dsqrt_rn_f64_mediumpath_v1) ;  /* 0x0000004800147944 */ /* 0x000fea0003c00000 */
.L_x_138:
[----:B------:R-:W-:Y:S05]  /*f830*/  BSYNC.RECONVERGENT B6 ;  /* 0x0000000000067941 */ /* 0x000fea0003800200 */
.L_x_137:
        /* <DEDUP_REMOVED lines=15> */
[----:B------:R-:W-:Y:S01]  /*f930*/  IMAD.MOV.U32 R2, RZ, RZ, R4 ;  /* 0x000000ffff027224 */ /* 0x000fe200078e0004 */
[----:B------:R-:W-:-:S07]  /*f940*/  MOV R3, R5 ;  /* 0x0000000500037202 */ /* 0x000fce0000000f00 */
.L_x_140:
[----:B------:R-:W-:Y:S05]  /*f950*/  BSYNC.RECONVERGENT B6 ;  /* 0x0000000000067941 */ /* 0x000fea0003800200 */
.L_x_139:
[-C--:B------:R-:W-:Y:S01]  /*f960*/  DMUL R28, R28, R2.reuse ;  /* 0x000000021c1c7228 */ /* 0x080fe20000000000 */
[----:B------:R-:W-:Y:S01]  /*f970*/  UMOV UR4, 0xa0b5ed8d ;  /* 0xa0b5ed8d00047882 */ /* 0x000fe20000000000 */
[-C--:B------:R-:W-:Y:S01]  /*f980*/  DMUL R46, R46, R2.reuse ;  /* 0x000000022e2e7228 */ /* 0x080fe20000000000 */
[----:B------:R-:W-:Y:S01]  /*f990*/  UMOV UR5, 0x3eb0c6f7 ;  /* 0x3eb0c6f700057882 */ /* 0x000fe20000000000 */
[----:B------:R-:W-:Y:S01]  /*f9a0*/  DMUL R4, R30, R2 ;  /* 0x000000021e047228 */ /* 0x000fe20000000000 */
[----:B------:R-:W-:Y:S03]  /*f9b0*/  BSSY.RECONVERGENT B7, `(.L_x_141) ;  /* 0x00001de000077945 */ /* 0x000fe60003800200 */
[----:B------:R-:W-:-:S08]  /*f9c0*/  DMUL R6, R206, R28 ;  /* 0x0000001cce067228 */ /* 0x000fd00000000000 */
[----:B------:R-:W-:-:S08]  /*f9d0*/  DFMA R6, R214, R46, R6 ;  /* 0x0000002ed606722b */ /* 0x000fd00000000006 */
[----:B------:R-:W-:-:S08]  /*f9e0*/  DFMA R6, R212, R4, R6 ;  /* 0x00000004d406722b */ /* 0x000fd00000000006 */
[----:B------:R-:W-:-:S08]  /*f9f0*/  DFMA R2, -R6, R6, 1 ;  /* 0x3ff000000602742b */ /* 0x000fd00000000106 */
[----:B------:R-:W-:-:S14]  /*fa00*/  DSETP.GT.AND P0, PT, R2, UR4, PT ;  /* 0x0000000402007e2a */ /* 0x000fdc000bf04000 */
[----:B------:R-:W-:Y:S05]  /*fa10*/  @P0 BRA `(.L_x_142) ;  /* 0x0000001c005c0947 */ /* 0x000fea0003800000 */
[----:B------:R-:W2:Y:S04]  /*fa20*/  LDL.64 R158, [R1+0x3b8] ;  /* 0x0003b800019e7983 */ /* 0x000ea80000100a00 */
[----:B------:R-:W3:Y:S04]  /*fa30*/  LDL.64 R156, [R1+0x3b0] ;  /* 0x0003b000019c7983 */ /* 0x000ee80000100a00 */
[----:B------:R-:W4:Y:S01]  /*fa40*/  LDL.64 R150, [R1+0x3a8] ;  /* 0x0003a80001967983 */ /* 0x000f220000100a00 */
[----:B------:R-:W-:Y:S01]  /*fa50*/  DSETP.GEU.AND P0, PT, R6, RZ, PT ;  /* 0x000000ff0600722a */ /* 0x000fe20003f0e000 */
[----:B------:R-:W-:Y:S01]  /*fa60*/  IMAD.MOV.U32 R30, RZ, RZ, R46 ;  /* 0x000000ffff1e7224 */ /* 0x000fe200078e002e */
[----:B------:R-:W-:Y:S01]  /*fa70*/  BSSY.RECONVERGENT B6, `(.L_x_143) ;  /* 0x000003e000067945 */ /* 0x000fe20003800200 */
[----:B------:R-:W-:Y:S01]  /*fa80*/  IMAD.MOV.U32 R31, RZ, RZ, R47 ;  /* 0x000000ffff1f7224 */ /* 0x000fe200078e002f */
[----:B------:R-:W-:Y:S01]  /*fa90*/  MOV R53, R143 ;  /* 0x0000008f00357202 */ /* 0x000fe20000000f00 */
[----:B------:R-:W-:Y:S01]  /*faa0*/  IMAD.MOV.U32 R52, RZ, RZ, R142 ;  /* 0x000000ffff347224 */ /* 0x000fe200078e008e */
[----:B------:R-:W-:Y:S01]  /*fab0*/  MOV R46, R134 ;  /* 0x00000086002e7202 */ /* 0x000fe20000000f00 */
[----:B------:R-:W-:-:S07]  /*fac0*/  IMAD.MOV.U32 R47, RZ, RZ, R135 ;  /* 0x000000ffff2f7224 */ /* 0x000fce00078e0087 */
[----:B------:R-:W-:Y:S01]  /*fad0*/  @!P0 DADD R28, -RZ, -R28 ;  /* 0x00000000ff1c8229 */ /* 0x000fe2000000091c */
[----:B------:R-:W-:Y:S01]  /*fae0*/  @!P0 IMAD.MOV.U32 R52, RZ, RZ, R60 ;  /* 0x000000ffff348224 */ /* 0x000fe200078e003c */
[----:B------:R-:W-:Y:S01]  /*faf0*/  @!P0 DADD R30, -RZ, -R30 ;  /* 0x00000000ff1e8229 */ /* 0x000fe2000000091e */
[----:B------:R-:W-:Y:S01]  /*fb00*/  @!P0 IMAD.MOV.U32 R53, RZ, RZ, R61 ;  /* 0x000000ffff358224 */ /* 0x000fe200078e003d */
[----:B------:R-:W-:Y:S01]  /*fb10*/  @!P0 MOV R47, R63 ;  /* 0x0000003f002f8202 */ /* 0x000fe20000000f00 */
[----:B------:R-:W-:Y:S01]  /*fb20*/  @!P0 IMAD.MOV.U32 R46, RZ, RZ, R62 ;  /* 0x000000ffff2e8224 */ /* 0x000fe200078e003e */
[----:B------:R-:W-:Y:S01]  /*fb30*/  @!P0 MOV R60, R142 ;  /* 0x0000008e003c8202 */ /* 0x000fe20000000f00 */
[----:B------:R-:W-:Y:S01]  /*fb40*/  @!P0 IMAD.MOV.U32 R61, RZ, RZ, R143 ;  /* 0x000000ffff3d8224 */ /* 0x000fe200078e008f */
[----:B------:R-:W-:Y:S01]  /*fb50*/  DMUL R2, R26, R28 ;  /* 0x0000001c1a027228 */ /* 0x000fe20000000000 */
[----:B------:R-:W-:Y:S01]  /*fb60*/  @!P0 IMAD.MOV.U32 R62, RZ, RZ, R134 ;  /* 0x000000ffff3e8224 */ /* 0x000fe200078e0086 */
[----:B------:R-:W-:Y:S01]  /*fb70*/  MOV R26, R4 ;  /* 0x00000004001a7202 */ /* 0x000fe20000000f00 */
[----:B------:R-:W-:Y:S01]  /*fb80*/  IMAD.MOV.U32 R27, RZ, RZ, R5 ;  /* 0x000000ffff1b7224 */ /* 0x000fe200078e0005 */
[----:B------:R-:W-:Y:S01]  /*fb90*/  MOV R4, 0x0 ;  /* 0x0000000000047802 */ /* 0x000fe20000000f00 */
[----:B------:R-:W-:-:S02]  /*fba0*/  IMAD.MOV.U32 R5, RZ, RZ, 0x3fd80000 ;  /* 0x3fd80000ff057424 */ /* 0x000fc400078e00ff */
[----:B------:R-:W-:Y:S01]  /*fbb0*/  @!P0 IMAD.MOV.U32 R63, RZ, RZ, R135 ;  /* 0x000000ffff3f8224 */ /* 0x000fe200078e0087 */
[----:B------:R-:W-:Y:S02]  /*fbc0*/  DFMA R2, R22, R30, R2 ;  /* 0x0000001e1602722b */ /* 0x000fe40000000002 */
[----:B------:R-:W-:-:S08]  /*fbd0*/  @!P0 DADD R26, -RZ, -R26 ;  /* 0x00000000ff1a8229 */ /* 0x000fd0000000091a */
[----:B------:R-:W-:Y:S01]  /*fbe0*/  DFMA R2, R44, R26, R2 ;  /* 0x0000001a2c02722b */ /* 0x000fe20000000002 */
[--C-:B------:R-:W-:Y:S01]  /*fbf0*/  IMAD.MOV.U32 R44, RZ, RZ, R148.reuse ;  /* 0x000000ffff2c7224 */ /* 0x100fe200078e0094 */
[-C--:B------:R-:W-:Y:S01]  /*fc00*/  MOV R45, R149.reuse ;  /* 0x00000095002d7202 */ /* 0x080fe20000000f00 */
[----:B------:R-:W-:Y:S01]  /*fc10*/  @!P0 IMAD.MOV.U32 R45, RZ, RZ, R69 ;  /* 0x000000ffff2d8224 */ /* 0x000fe200078e0045 */
[----:B------:R-:W-:Y:S01]  /*fc20*/  @!P0 MOV R44, R68 ;  /* 0x00000044002c8202 */ /* 0x000fe20000000f00 */
[----:B------:R-:W-:Y:S01]  /*fc30*/  @!P0 IMAD.MOV.U32 R68, RZ, RZ, R148 ;  /* 0x000000ffff448224 */ /* 0x000fe200078e0094 */
[----:B------:R-:W-:Y:S02]  /*fc40*/  @!P0 MOV R69, R149 ;  /* 0x0000009500458202 */ /* 0x000fe40000000f00 */
[C---:B------:R-:W-:Y:S02]  /*fc50*/  DFMA R108, R2.reuse, R28, R38 ;  /* 0x0000001c026c722b */ /* 0x040fe40000000026 */
[----:B------:R-:W-:-:S02]  /*fc60*/  DFMA R110, R2, R30, R24 ;  /* 0x0000001e026e722b */ /* 0x000fc40000000018 */
[----:B------:R-:W-:-:S04]  /*fc70*/  DFMA R102, R2, R26, R36 ;  /* 0x0000001a0266722b */ /* 0x000fc80000000024 */
[----:B------:R-:W-:Y:S02]  /*fc80*/  DADD R54, -R108, R84 ;  /* 0x000000006c367229 */ /* 0x000fe40000000154 */
[----:B------:R-:W-:Y:S02]  /*fc90*/  DADD R100, -R110, R76 ;  /* 0x000000006e647229 */ /* 0x000fe4000000014c */
[----:B------:R-:W-:-:S04]  /*fca0*/  DADD R70, -R102, R86 ;  /* 0x0000000066467229 */ /* 0x000fc80000000156 */
        /* <DEDUP_REMOVED lines=15> */
[----:B------:R-:W-:Y:S02]  /*fda0*/  DFMA R4, R8, R10, R12 ;  /* 0x0000000a0804722b */ /* 0x000fe4000000000c */
[----:B--2---:R-:W-:Y:S02]  /*fdb0*/  @!P0 DADD R158, -RZ, -R158 ;  /* 0x00000000ff9e8229 */ /* 0x004fe4000000099e */
[----:B---3--:R-:W-:Y:S02]  /*fdc0*/  @!P0 DADD R156, -RZ, -R156 ;  /* 0x00000000ff9c8229 */ /* 0x008fe4000000099c */
[----:B----4-:R-:W-:Y:S01]  /*fdd0*/  @!P0 DADD R150, -RZ, -R150 ;  /* 0x00000000ff968229 */ /* 0x010fe20000000996 */
[----:B------:R-:W-:Y:S10]  /*fde0*/  @!P1 BRA `(.L_x_144) ;  /* 0x0000000000189947 */ /* 0x000ff40003800000 */
[----:B------:R-:W-:Y:S01]  /*fdf0*/  IMAD.MOV.U32 R10, RZ, RZ, R2 ;  /* 0x000000ffff0a7224 */ /* 0x000fe200078e0002 */
[----:B------:R-:W-:Y:S01]  /*fe00*/  MOV R5, R23 ;  /* 0x0000001700057202 */ /* 0x000fe20000000f00 */
[----:B------:R-:W-:Y:S01]  /*fe10*/  IMAD.MOV.U32 R4, RZ, RZ, R22 ;  /* 0x000000ffff047224 */ /* 0x000fe200078e0016 */
[----:B------:R-:W-:Y:S01]  /*fe20*/  MOV R20, 0xfe50 ;  /* 0x0000fe5000147802 */ /* 0x000fe20000000f00 */
[----:B------:R-:W-:-:S07]  /*fe30*/  IMAD.MOV.U32 R21, RZ, RZ, 0x0 ;  /* 0x00000000ff157424 */ /* 0x000fce00078e00ff */
[----:B------:R-:W-:Y:S05]  /*fe40*/  CALL.REL.NOINC `($__internal_2_$__cuda_sm20_dsqrt_rn_f64_mediumpath_v1) ;  /* 0x00000040008c7944 */ /* 0x000fea0003c00000 */
.L_x_144:
[----:B------:R-:W-:Y:S05]  /*fe50*/  BSYNC.RECONVERGENT B6 ;  /* 0x0000000000067941 */ /* 0x000fea0003800200 */
.L_x_143:
[----:B------:R-:W-:Y:S01]  /*fe60*/  UMOV UR4, 0x22ede5df ;  /* 0x22ede5df00047882 */ /* 0x000fe20000000000 */
[----:B------:R-:W-:Y:S01]  /*fe70*/  UMOV UR5, 0x407f184b ;  /* 0x407f184b00057882 */ /* 0x000fe20000000000 */
[----:B------:R-:W-:Y:S02]  /*fe80*/  DFMA R108, R54, 0.5, R108 ;  /* 0x3fe00000366c782b */ /* 0x000fe4000000006c */
[----:B------:R-:W-:Y:S01]  /*fe90*/  DMUL R4, R4, UR4 ;  /* 0x0000000404047c28 */ /* 0x000fe20008000000 */
[----:B------:R-:W-:Y:S01]  /*fea0*/  UMOV UR4, 0x97d889bc ;  /* 0x97d889bc00047882 */ /* 0x000fe20000000000 */
[----:B------:R-:W-:Y:S01]  /*feb0*/  DFMA R54, R54, 0.5, R38 ;  /* 0x3fe000003636782b */ /* 0x000fe20000000026 */
[----:B------:R-:W-:Y:S01]  /*fec0*/  UMOV UR5, 0x3c9cd2b2 ;  /* 0x3c9cd2b200057882 */ /* 0x000fe20000000000 */
[C---:B------:R-:W-:Y:S02]  /*fed0*/  DFMA R14, R100.reuse, 0.5, R24 ;  /* 0x3fe00000640e782b */ /* 0x040fe40000000018 */
[----:B------:R-:W-:-:S02]  /*fee0*/  DFMA R100, R100, 0.5, R110 ;  /* 0x3fe000006464782b */ /* 0x000fc4000000006e */
[CC--:B------:R-:W-:Y:S02]  /*fef0*/  DFMA R32, R4.reuse, -R28.reuse, R108 ;  /* 0x8000001c0420722b */ /* 0x0c0fe4000000006c */
[C---:B------:R-:W-:Y:S02]  /*ff00*/  DFMA R28, R4.reuse, R28, R54 ;  /* 0x0000001c041c722b */ /* 0x040fe40000000036 */
[CC--:B------:R-:W-:Y:S02]  /*ff10*/  DFMA R14, R4.reuse, R30.reuse, R14 ;  /* 0x0000001e040e722b */ /* 0x0c0fe4000000000e */
[----:B------:R-:W-:Y:S02]  /*ff20*/  DFMA R100, R4, -R30, R100 ;  /* 0x8000001e0464722b */ /* 0x000fe40000000064 */
[C---:B------:R-:W-:Y:S02]  /*ff30*/  DFMA R102, R70.reuse, 0.5, R102 ;  /* 0x3fe000004666782b */ /* 0x040fe40000000066 */
[----:B------:R-:W-:-:S02]  /*ff40*/  DFMA R30, R70, 0.5, R36 ;  /* 0x3fe00000461e782b */ /* 0x000fc40000000024 */
[----:B------:R-:W-:Y:S02]  /*ff50*/  DMUL R6, R32, R32 ;  /* 0x0000002020067228 */ /* 0x000fe40000000000 */
[----:B------:R-:W-:Y:S02]  /*ff60*/  DMUL R2, R28, R28 ;  /* 0x0000001c1c027228 */ /* 0x000fe40000000000 */
[CC--:B------:R-:W-:Y:S02]  /*ff70*/  DFMA R54, R4.reuse, -R26.reuse, R102 ;  /* 0x8000001a0436722b */ /* 0x0c0fe40000000066 */
[----:B------:R-:W-:Y:S02]  /*ff80*/  DFMA R30, R4, R26, R30 ;  /* 0x0000001a041e722b */ /* 0x000fe4000000001e */
[----:B------:R-:W-:Y:S02]  /*ff90*/  DFMA R6, R100, R100, R6 ;  /* 0x000000646406722b */ /* 0x000fe40000000006 */
[----:B------:R-:W-:-:S06]  /*ffa0*/  DFMA R2, R14, R14, R2 ;  /* 0x0000000e0e02722b */ /* 0x000fcc0000000002 */
[----:B------:R-:W-:Y:S02]  /*ffb0*/  DFMA R6, R54, R54, R6 ;  /* 0x000000363606722b */ /* 0x000fe40000000006 */
[----:B------:R-:W-:-:S08]  /*ffc0*/  DFMA R2, R30, R30, R2 ;  /* 0x0000001e1e02722b */ /* 0x000fd00000000002 */
[----:B------:R-:W-:-:S08]  /*ffd0*/  DADD R2, R2, R6 ;  /* 0x0000000002027229 */ /* 0x000fd00000000006 */
[----:B------:R-:W-:-:S08]  /*ffe0*/  DMUL R2, R2, UR4 ;  /* 0x0000000402027c28 */ /* 0x000fd00008000000 */
[----:B------:R-:W-:-:S14]  /*fff0*/  DSETP.GT.AND P0, PT, R22, R2, PT ;  /* 0x000000021600722a */ /* 0x000fdc0003f04000 */
[----:B------:R-:W-:Y:S05]  /*10000*/  @!P0 BRA `(.L_x_142) ;  /* 0x0000001400e08947 */ /* 0x000fea0003800000 */
[----:B------:R-:W2:Y:S04]  /*10010*/  LDL.64 R2, [R1+0x3d0] ;  /* 0x0003d00001027983 */ /* 0x000ea80000100a00 */
[----:B------:R-:W3:Y:S04]  /*10020*/  LDL.64 R6, [R1+0x3c0] ;  /* 0x0003c00001067983 */ /* 0x000ee80000100a00 */
[----:B------:R-:W4:Y:S01]  /*10030*/  LDL.64 R4, [R1+0x3c8] ;  /* 0x0003c80001047983 */ /* 0x000f220000100a00 */
[C---:B------:R-:W-:Y:S02]  /*10040*/  IADD3 R10, P1, PT, R18.reuse, 0x50, RZ ;  /* 0x00000050120a7810 */ /* 0x040fe40007f3e0ff */
[----:B------:R-:W-:-:S02]  /*10050*/  IADD3 R8, P0, PT, R18, 0x48, RZ ;  /* 0x0000004812087810 */ /* 0x000fc40007f1e0ff */
[----:B------:R-:W-:Y:S02]  /*10060*/  IADD3.X R11, PT, PT, RZ, R19, RZ, P1, !PT ;  /* 0x00000013ff0b7210 */ /* 0x000fe40000ffe4ff */
[C---:B------:R-:W-:Y:S01]  /*10070*/  IADD3 R142, P1, PT, R18.reuse, 0x8, RZ ;  /* 0x00000008128e7810 */ /* 0x040fe20007f3e0ff */
[--C-:B------:R-:W-:Y:S01]  /*10080*/  IMAD.X R9, RZ, RZ, R19.reuse, P0 ;  /* 0x000000ffff097224 */ /* 0x100fe200000e0613 */
[C---:B------:R-:W-:Y:S02]  /*10090*/  IADD3 R140, P0, PT, R18.reuse, 0x10, RZ ;  /* 0x00000010128c7810 */ /* 0x040fe40007f1e0ff */
[C---:B------:R-:W-:Y:S02]  /*100a0*/  IADD3 R12, P2, PT, R18.reuse, 0x58, RZ ;  /* 0x00000058120c7810 */ /* 0x040fe40007f5e0ff */
[----:B------:R-:W-:Y:S02]  /*100b0*/  P2R R0, PR, RZ, 0x1 ;  /* 0x00000001ff007803 */ /* 0x000fe40000000000 */
[C---:B------:R-:W-:Y:S01]  /*100c0*/  IADD3 R110, P4, PT, R18.reuse, 0x30, RZ ;  /* 0x00000030126e7810 */ /* 0x040fe20007f9e0ff */
[----:B------:R-:W-:Y:S01]  /*100d0*/  IMAD.X R13, RZ, RZ, R19, P2 ;  /* 0x000000ffff0d7224 */ /* 0x000fe200010e0613 */
[----:B------:R-:W-:-:S02]  /*100e0*/  IADD3 R132, P2, PT, R18, 0x20, RZ ;  /* 0x0000002012847810 */ /* 0x000fc40007f5e0ff */
[C---:B------:R-:W-:Y:S02]  /*100f0*/  IADD3 R108, P5, PT, R18.reuse, 0x38, RZ ;  /* 0x00000038126c7810 */ /* 0x040fe40007fbe0ff */
[C---:B------:R-:W-:Y:S02]  /*10100*/  IADD3 R126, P3, PT, R18.reuse, 0x28, RZ ;  /* 0x00000028127e7810 */ /* 0x040fe40007f7e0ff */
[----:B------:R-:W-:Y:S01]  /*10110*/  IADD3 R102, P6, PT, R18, 0x40, RZ ;  /* 0x0000004012667810 */ /* 0x000fe20007fde0ff */
[--C-:B------:R-:W-:Y:S01]  /*10120*/  IMAD.X R133, RZ, RZ, R19.reuse, P2 ;  /* 0x000000ffff857224 */ /* 0x100fe200010e0613 */
[-C--:B------:R-:W-:Y:S01]  /*10130*/  IADD3.X R127, PT, PT, RZ, R19.reuse, RZ, P3, !PT ;  /* 0x00000013ff7f7210 */ /* 0x080fe20001ffe4ff */
[--C-:B------:R-:W-:Y:S01]  /*10140*/  IMAD.X R111, RZ, RZ, R19.reuse, P4 ;  /* 0x000000ffff6f7224 */ /* 0x100fe200020e0613 */
[----:B------:R-:W-:Y:S01]  /*10150*/  IADD3.X R103, PT, PT, RZ, R19, RZ, P6, !PT ;  /* 0x00000013ff677210 */ /* 0x000fe200037fe4ff */
[----:B------:R-:W-:Y:S01]  /*10160*/  IMAD.X R109, RZ, RZ, R19, P5 ;  /* 0x000000ffff6d7224 */ /* 0x000fe200028e0613 */
[----:B------:R-:W-:Y:S04]  /*10170*/  STL.64 [R1+0x78], R18 ;  /* 0x0000781201007387 */ /* 0x000fe80000100a00 */
[----:B------:R-:W-:Y:S04]  /*10180*/  STL.64 [R1], R68 ;  /* 0x0000004401007387 */ /* 0x000fe80000100a00 */
        /* <DEDUP_REMOVED lines=15> */
[----:B------:R-:W-:Y:S01]  /*10280*/  STL.64 [R1+0xb8], R102 ;  /* 0x0000b86601007387 */ /* 0x000fe20000100a00 */
[----:B------:R-:W-:Y:S01]  /*10290*/  IMAD.MOV.U32 R70, RZ, RZ, R32 ;  /* 0x000000ffff467224 */ /* 0x000fe200078e0020 */
[----:B------:R-:W-:-:S02]  /*102a0*/  MOV R20, 0x104a0 ;  /* 0x000104a000147802 */ /* 0x000fc40000000f00 */
[----:B------:R0:W-:Y:S01]  /*102b0*/  STL.64 [R1+0xc8], R10 ;  /* 0x0000c80a01007387 */ /* 0x0001e20000100a00 */
[----:B------:R-:W-:Y:S01]  /*102c0*/  IMAD.MOV.U32 R71, RZ, RZ, R33 ;  /* 0x000000ffff477224 */ /* 0x000fe200078e0021 */
[----:B------:R-:W-:Y:S02]  /*102d0*/  MOV R21, 0x0 ;  /* 0x0000000000157802 */ /* 0x000fe40000000f00 */
[----:B------:R1:W-:Y:S04]  /*102e0*/  STL.64 [R1+0xc0], R8 ;  /* 0x0000c00801007387 */ /* 0x0003e80000100a00 */
[----:B------:R5:W-:Y:S01]  /*102f0*/  STL.64 [R1+0xd0], R12 ;  /* 0x0000d00c01007387 */ /* 0x000be20000100a00 */
[----:B0-----:R-:W-:Y:S02]  /*10300*/  IMAD.MOV.U32 R10, RZ, RZ, R14 ;  /* 0x000000ffff0a7224 */ /* 0x001fe400078e000e */
[----:B------:R-:W-:Y:S01]  /*10310*/  IMAD.MOV.U32 R11, RZ, RZ, R15 ;  /* 0x000000ffff0b7224 */ /* 0x000fe200078e000f */
[----:B------:R-:W-:Y:S01]  /*10320*/  MOV R15, R31 ;  /* 0x0000001f000f7202 */ /* 0x000fe20000000f00 */
[----:B------:R-:W-:-:S02]  /*10330*/  IMAD.MOV.U32 R14, RZ, RZ, R30 ;  /* 0x000000ffff0e7224 */ /* 0x000fc400078e001e */
[----:B-1----:R-:W-:Y:S01]  /*10340*/  IMAD.MOV.U32 R8, RZ, RZ, R36 ;  /* 0x000000ffff087224 */ /* 0x002fe200078e0024 */
[----:B-----5:R-:W-:Y:S01]  /*10350*/  MOV R12, R28 ;  /* 0x0000001c000c7202 */ /* 0x020fe20000000f00 */
[----:B------:R-:W-:Y:S02]  /*10360*/  IMAD.MOV.U32 R13, RZ, RZ, R29 ;  /* 0x000000ffff0d7224 */ /* 0x000fe400078e001d */
[----:B------:R-:W-:Y:S01]  /*10370*/  IMAD.MOV.U32 R9, RZ, RZ, R37 ;  /* 0x000000ffff097224 */ /* 0x000fe200078e0025 */
[----:B--2---:R0:W-:Y:S02]  /*10380*/  STL.64 [R1+0x70], R2 ;  /* 0x0000700201007387 */ /* 0x0041e40000100a00 */
[----:B0-----:R-:W-:-:S04]  /*10390*/  P2R R2, PR, RZ, 0x2 ;  /* 0x00000002ff027803 */ /* 0x001fc80000000000 */
[----:B------:R-:W-:Y:S02]  /*103a0*/  ISETP.NE.AND P0, PT, R2, RZ, PT ;  /* 0x000000ff0200720c */ /* 0x000fe40003f05270 */
[----:B------:R-:W-:-:S03]  /*103b0*/  IADD3 R134, P1, PT, R18, 0x18, RZ ;  /* 0x0000001812867810 */ /* 0x000fc60007f3e0ff */
[--C-:B------:R-:W-:Y:S01]  /*103c0*/  IMAD.X R143, RZ, RZ, R19.reuse, P0 ;  /* 0x000000ffff8f7224 */ /* 0x100fe200000e0613 */
[----:B------:R-:W-:Y:S01]  /*103d0*/  ISETP.NE.AND P0, PT, R0, RZ, PT ;  /* 0x000000ff0000720c */ /* 0x000fe20003f05270 */
[----:B------:R-:W-:-:S03]  /*103e0*/  IMAD.X R135, RZ, RZ, R19, P1 ;  /* 0x000000ffff877224 */ /* 0x000fc600008e0613 */
[----:B------:R-:W-:Y:S01]  /*103f0*/  IADD3.X R141, PT, PT, RZ, R19, RZ, P0, !PT ;  /* 0x00000013ff8d7210 */ /* 0x000fe200007fe4ff */
[----:B------:R-:W-:Y:S04]  /*10400*/  STL.64 [R1+0x80], R142 ;  /* 0x0000808e01007387 */ /* 0x000fe80000100a00 */
[----:B------:R-:W-:Y:S04]  /*10410*/  STL.64 [R1+0x88], R140 ;  /* 0x0000888c01007387 */ /* 0x000fe80000100a00 */
[----:B------:R-:W-:Y:S04]  /*10420*/  STL.64 [R1+0x90], R134 ;  /* 0x0000908601007387 */ /* 0x000fe80000100a00 */
[----:B---3--:R0:W-:Y:S04]  /*10430*/  STL.64 [R1+0x60], R6 ;  /* 0x0000600601007387 */ /* 0x0081e80000100a00 */
[----:B----4-:R1:W-:Y:S01]  /*10440*/  STL.64 [R1+0x68], R4 ;  /* 0x0000680401007387 */ /* 0x0103e20000100a00 */
[----:B0-----:R-:W-:Y:S01]  /*10450*/  IMAD.MOV.U32 R6, RZ, RZ, R38 ;  /* 0x000000ffff067224 */ /* 0x001fe200078e0026 */
[----:B------:R-:W-:-:S02]  /*10460*/  MOV R7, R39 ;  /* 0x0000002700077202 */ /* 0x000fc40000000f00 */
[----:B-1----:R-:W-:Y:S01]  /*10470*/  MOV R4, R24 ;  /* 0x0000001800047202 */ /* 0x002fe20000000f00 */
[----:B------:R-:W-:-:S07]  /*10480*/  IMAD.MOV.U32 R5, RZ, RZ, R25 ;  /* 0x000000ffff057224 */ /* 0x000fce00078e0019 */
[----:B------:R-:W-:Y:S05]  /*10490*/  CALL.REL.NOINC `($_Z17SegForceNBodyCUDAPKddddiPdS1_S1_S1_S1_S1_$_Z11SegSegForcedddddddddddddddddddddiiPdS_S_S_S_S_S_S_S_S_S_S_) ;  /* 0xffffff1000547944 */ /* 0x000fea0003c3ffff */
[----:B------:R-:W-:Y:S01]  /*104a0*/  DADD R22, R44, -R68 ;  /* 0x000000002c167229 */ /* 0x000fe20000000844 */
[----:B------:R-:W-:Y:S01]  /*104b0*/  IMAD.MOV.U32 R8, RZ, RZ, 0x0 ;  /* 0x00000000ff087424 */ /* 0x000fe200078e00ff */
[----:B------:R-:W-:Y:S01]  /*104c0*/  DADD R26, R46, -R62 ;  /* 0x000000002e1a7229 */ /* 0x000fe2000000083e */
[----:B------:R-:W-:Y:S01]  /*104d0*/  MOV R9, 0x3fd80000 ;  /* 0x3fd8000000097802 */ /* 0x000fe20000000f00 */
        /* <DEDUP_REMOVED lines=27> */
.L_x_146:
[----:B------:R-:W-:Y:S05]  /*10690*/  BSYNC.RECONVERGENT B6 ;  /* 0x0000000000067941 */ /* 0x000fea0003800200 */
.L_x_145:
[----:B------:R-:W0:Y:S01]  /*106a0*/  MUFU.RCP64H R3, R5 ;  /* 0x0000000500037308 */ /* 0x000e220000001800 */
[----:B------:R-:W-:Y:S01]  /*106b0*/  IADD3 R2, PT, PT, R5, 0x300402, RZ ;  /* 0x0030040205027810 */ /* 0x000fe20007ffe0ff */
[----:B------:R-:W-:Y:S03]  /*106c0*/  BSSY.RECONVERGENT B6, `(.L_x_147) ;  /* 0x000000f000067945 */ /* 0x000fe60003800200 */
[----:B------:R-:W-:Y:S02]  /*106d0*/  FSETP.GEU.AND P0, PT, |R2|, 5.8789094863358348022e-39, PT ;  /* 0x004004020200780b */ /* 0x000fe40003f0e200 */
        /* <DEDUP_REMOVED lines=13> */
.L_x_148:
[----:B------:R-:W-:Y:S05]  /*107b0*/  BSYNC.RECONVERGENT B6 ;  /* 0x0000000000067941 */ /* 0x000fea0003800200 */
.L_x_147:
[----:B------:R-:W-:Y:S01]  /*107c0*/  DADD R28, -R70, R84 ;  /* 0x00000000461c7229 */ /* 0x000fe20000000154 */
[----:B------:R-:W-:Y:S01]  /*107d0*/  MOV R8, 0x0 ;  /* 0x0000000000087802 */ /* 0x000fe20000000f00 */
        /* <DEDUP_REMOVED lines=32> */
.L_x_150:
[----:B------:R-:W-:Y:S05]  /*109e0*/  BSYNC.RECONVERGENT B6 ;  /* 0x0000000000067941 */ /* 0x000fea0003800200 */
.L_x_149:
        /* <DEDUP_REMOVED lines=17> */
.L_x_152:
[----:B------:R-:W-:Y:S05]  /*10b00*/  BSYNC.RECONVERGENT B6 ;  /* 0x0000000000067941 */ /* 0x000fea0003800200 */
.L_x_151:
[-C--:B------:R-:W-:Y:S01]  /*10b10*/  DMUL R28, R28, R2.reuse ;  /* 0x000000021c1c7228 */ /* 0x080fe20000000000 */
[----:B------:R-:W-:Y:S01]  /*10b20*/  UMOV UR4, 0xa0b5ed8d ;  /* 0xa0b5ed8d00047882 */ /* 0x000fe20000000000 */
[-C--:B------:R-:W-:Y:S01]  /*10b30*/  DMUL R164, R164, R2.reuse ;  /* 0x00000002a4a47228 */ /* 0x080fe20000000000 */
[----:B------:R-:W-:Y:S01]  /*10b40*/  UMOV UR5, 0x3eb0c6f7 ;  /* 0x3eb0c6f700057882 */ /* 0x000fe20000000000 */
[----:B------:R-:W-:-:S04]  /*10b50*/  DMUL R2, R30, R2 ;  /* 0x000000021e027228 */ /* 0x000fc80000000000 */
[----:B------:R-:W-:-:S08]  /*10b60*/  DMUL R172, R172, R28 ;  /* 0x0000001cacac7228 */ /* 0x000fd00000000000 */
[----:B------:R-:W-:-:S08]  /*10b70*/  DFMA R172, R174, R164, R172 ;  /* 0x000000a4aeac722b */ /* 0x000fd000000000ac */
[----:B------:R-:W-:-:S08]  /*10b80*/  DFMA R166, R166, R2, R172 ;  /* 0x00000002a6a6722b */ /* 0x000fd000000000ac */
[----:B------:R-:W-:-:S08]  /*10b90*/  DFMA R4, -R166, R166, 1 ;  /* 0x3ff00000a604742b */ /* 0x000fd000000001a6 */
[----:B------:R-:W-:-:S14]  /*10ba0*/  DSETP.GT.AND P0, PT, R4, UR4, PT ;  /* 0x0000000404007e2a */ /* 0x000fdc000bf04000 */
[----:B------:R-:W-:Y:S05]  /*10bb0*/  @P0 BRA `(.L_x_142) ;  /* 0x0000000800f40947 */ /* 0x000fea0003800000 */
[----:B------:R-:W-:Y:S01]  /*10bc0*/  DSETP.GEU.AND P0, PT, R166, RZ, PT ;  /* 0x000000ffa600722a */ /* 0x000fe20003f0e000 */
[----:B------:R-:W-:Y:S01]  /*10bd0*/  MOV R30, R164 ;  /* 0x000000a4001e7202 */ /* 0x000fe20000000f00 */
[----:B------:R-:W-:Y:S01]  /*10be0*/  IMAD.MOV.U32 R31, RZ, RZ, R165 ;  /* 0x000000ffff1f7224 */ /* 0x000fe200078e00a5 */
[----:B------:R-:W-:Y:S01]  /*10bf0*/  MOV R188, R78 ;  /* 0x0000004e00bc7202 */ /* 0x000fe20000000f00 */
[----:B------:R-:W-:Y:S01]  /*10c00*/  IMAD.MOV.U32 R182, RZ, RZ, R92 ;  /* 0x000000ffffb67224 */ /* 0x000fe200078e005c */
[----:B------:R-:W-:Y:S01]  /*10c10*/  MOV R191, R95 ;  /* 0x0000005f00bf7202 */ /* 0x000fe20000000f00 */
[----:B------:R-:W-:Y:S01]  /*10c20*/  IMAD.MOV.U32 R183, RZ, RZ, R93 ;  /* 0x000000ffffb77224 */ /* 0x000fe200078e005d */
[----:B------:R-:W-:Y:S01]  /*10c30*/  BSSY.RECONVERGENT B6, `(.L_x_153) ;  /* 0x000003f000067945 */ /* 0x000fe20003800200 */
[----:B------:R-:W-:Y:S01]  /*10c40*/  IMAD.MOV.U32 R189, RZ, RZ, R79 ;  /* 0x000000ffffbd7224 */ /* 0x000fe200078e004f */
[----:B------:R-:W-:Y:S01]  /*10c50*/  MOV R174, R84 ;  /* 0x0000005400ae7202 */ /* 0x000fe20000000f00 */
[----:B------:R-:W-:Y:S01]  /*10c60*/  IMAD.MOV.U32 R190, RZ, RZ, R94 ;  /* 0x000000ffffbe7224 */ /* 0x000fe200078e005e */
[----:B------:R-:W-:Y:S01]  /*10c70*/  MOV R173, R77 ;  /* 0x0000004d00ad7202 */ /* 0x000fe20000000f00 */
[----:B------:R-:W-:-:S02]  /*10c80*/  IMAD.MOV.U32 R180, RZ, RZ, R86 ;  /* 0x000000ffffb47224 */ /* 0x000fc400078e0056 */
[----:B------:R-:W-:Y:S01]  /*10c90*/  @!P0 DADD R28, -RZ, -R28 ;  /* 0x00000000ff1c8229 */ /* 0x000fe2000000091c */
[----:B------:R-:W-:Y:S01]  /*10ca0*/  IMAD.MOV.U32 R181, RZ, RZ, R87 ;  /* 0x000000ffffb57224 */ /* 0x000fe200078e0057 */
[----:B------:R-:W-:Y:S01]  /*10cb0*/  @!P0 DADD R30, -RZ, -R30 ;  /* 0x00000000ff1e8229 */ /* 0x000fe2000000091e */
[----:B------:R-:W-:Y:S01]  /*10cc0*/  IMAD.MOV.U32 R175, RZ, RZ, R85 ;  /* 0x000000ffffaf7224 */ /* 0x000fe200078e0055 */
[----:B------:R-:W-:Y:S01]  /*10cd0*/  @!P0 DADD R182, -RZ, -R92 ;  /* 0x00000000ffb68229 */ /* 0x000fe2000000095c */
[----:B------:R-:W-:Y:S01]  /*10ce0*/  IMAD.MOV.U32 R172, RZ, RZ, R76 ;  /* 0x000000ffffac7224 */ /* 0x000fe200078e004c */
[----:B------:R-:W-:Y:S01]  /*10cf0*/  @!P0 DADD R188, -RZ, -R78 ;  /* 0x00000000ffbc8229 */ /* 0x000fe2000000094e */
[----:B------:R-:W-:Y:S01]  /*10d00*/  @!P0 IMAD.MOV.U32 R180, RZ, RZ, R54 ;  /* 0x000000ffffb48224 */ /* 0x000fe200078e0036 */
[----:B------:R-:W-:Y:S01]  /*10d10*/  DMUL R4, R26, R28 ;  /* 0x0000001c1a047228 */ /* 0x000fe20000000000 */
[----:B------:R-:W-:Y:S01]  /*10d20*/  @!P0 MOV R181, R55 ;  /* 0x0000003700b58202 */ /* 0x000fe20000000f00 */
[----:B------:R-:W-:Y:S01]  /*10d30*/  IMAD.MOV.U32 R26, RZ, RZ, R2 ;  /* 0x000000ffff1a7224 */ /* 0x000fe200078e0002 */
[----:B------:R-:W-:Y:S01]  /*10d40*/  MOV R27, R3 ;  /* 0x00000003001b7202 */ /* 0x000fe20000000f00 */
[----:B------:R-:W-:Y:S01]  /*10d50*/  @!P0 DADD R190, -RZ, -R94 ;  /* 0x00000000ffbe8229 */ /* 0x000fe2000000095e */
[----:B------:R-:W-:Y:S01]  /*10d60*/  @!P0 IMAD.MOV.U32 R174, RZ, RZ, R70 ;  /* 0x000000ffffae8224 */ /* 0x000fe200078e0046 */
[----:B------:R-:W-:Y:S01]  /*10d70*/  @!P0 MOV R54, R86 ;  /* 0x0000005600368202 */ /* 0x000fe20000000f00 */
[----:B------:R-:W-:Y:S01]  /*10d80*/  @!P0 IMAD.MOV.U32 R175, RZ, RZ, R71 ;  /* 0x000000ffffaf8224 */ /* 0x000fe200078e0047 */
[----:B------:R-:W-:Y:S01]  /*10d90*/  DFMA R4, R22, R30, R4 ;  /* 0x0000001e1604722b */ /* 0x000fe20000000004 */
[----:B------:R-:W-:Y:S01]  /*10da0*/  @!P0 IMAD.MOV.U32 R172, RZ, RZ, R100 ;  /* 0x000000ffffac8224 */ /* 0x000fe200078e0064 */
[----:B------:R-:W-:Y:S01]  /*10db0*/  @!P0 DADD R26, -RZ, -R26 ;  /* 0x00000000ff1a8229 */ /* 0x000fe2000000091a */
[----:B------:R-:W-:Y:S01]  /*10dc0*/  @!P0 IMAD.MOV.U32 R173, RZ, RZ, R101 ;  /* 0x000000ffffad8224 */ /* 0x000fe200078e0065 */
[----:B------:R-:W-:Y:S01]  /*10dd0*/  @!P0 MOV R71, R85 ;  /* 0x0000005500478202 */ /* 0x000fe20000000f00 */
[----:B------:R-:W-:-:S02]  /*10de0*/  @!P0 IMAD.MOV.U32 R55, RZ, RZ, R87 ;  /* 0x000000ffff378224 */ /* 0x000fc400078e0057 */
[----:B------:R-:W-:Y:S02]  /*10df0*/  @!P0 IMAD.MOV.U32 R70, RZ, RZ, R84 ;  /* 0x000000ffff468224 */ /* 0x000fe400078e0054 */
[----:B------:R-:W-:Y:S01]  /*10e00*/  @!P0 IMAD.MOV.U32 R100, RZ, RZ, R76 ;  /* 0x000000ffff648224 */ /* 0x000fe200078e004c */
[----:B------:R-:W-:Y:S01]  /*10e10*/  DFMA R4, R148, R26, R4 ;  /* 0x0000001a9404722b */ /* 0x000fe20000000004 */
[----:B------:R-:W-:-:S07]  /*10e20*/  @!P0 IMAD.MOV.U32 R101, RZ, RZ, R77 ;  /* 0x000000ffff658224 */ /* 0x000fce00078e004d */
[C---:B------:R-:W-:Y:S02]  /*10e30*/  DFMA R198, R4.reuse, R28, R62 ;  /* 0x0000001c04c6722b */ /* 0x040fe4000000003e */
[C---:B------:R-:W-:Y:S02]  /*10e40*/  DFMA R204, R4.reuse, R30, R68 ;  /* 0x0000001e04cc722b */ /* 0x040fe40000000044 */
[----:B------:R-:W-:Y:S01]  /*10e50*/  DFMA R196, R4, R26, R60 ;  /* 0x0000001a04c4722b */ /* 0x000fe2000000003c */
[----:B------:R-:W-:Y:S01]  /*10e60*/  IMAD.MOV.U32 R4, RZ, RZ, 0x0 ;  /* 0x00000000ff047424 */ /* 0x000fe200078e00ff */
[----:B------:R-:W-:Y:S02]  /*10e70*/  MOV R5, 0x3fd80000 ;  /* 0x3fd8000000057802 */ /* 0x000fe40000000f00 */
[----:B------:R-:W-:Y:S02]  /*10e80*/  DADD R148, -R198, R46 ;  /* 0x00000000c6947229 */ /* 0x000fe4000000012e */
[----:B------:R-:W-:-:S02]  /*10e90*/  DADD R166, -R204, R44 ;  /* 0x00000000cca67229 */ /* 0x000fc4000000012c */
        /* <DEDUP_REMOVED lines=18> */
[----:B------:R-:W-:Y:S01]  /*10fc0*/  MOV R10, R2 ;  /* 0x00000002000a7202 */ /* 0x000fe20000000f00 */
[----:B------:R-:W-:Y:S01]  /*10fd0*/  IMAD.MOV.U32 R4, RZ, RZ, R22 ;  /* 0x000000ffff047224 */ /* 0x000fe200078e0016 */
[----:B------:R-:W-:Y:S01]  /*10fe0*/  MOV R20, 0x11020 ;  /* 0x0001102000147802 */ /* 0x000fe20000000f00 */
[----:B------:R-:W-:Y:S01]  /*10ff0*/  IMAD.MOV.U32 R5, RZ, RZ, R23 ;  /* 0x000000ffff057224 */ /* 0x000fe200078e0017 */
[----:B------:R-:W-:-:S07]  /*11000*/  MOV R21, 0x0 ;  /* 0x0000000000157802 */ /* 0x000fce0000000f00 */
[----:B------:R-:W-:Y:S05]  /*11010*/  CALL.REL.NOINC `($__internal_2_$__cuda_sm20_dsqrt_rn_f64_mediumpath_v1) ;  /* 0x0000003000187944 */ /* 0x000fea0003c00000 */
.L_x_154:
[----:B------:R-:W-:Y:S05]  /*11020*/  BSYNC.RECONVERGENT B6 ;  /* 0x0000000000067941 */ /* 0x000fea0003800200 */
.L_x_153:
        /* <DEDUP_REMOVED lines=11> */
[CC--:B------:R-:W-:Y:S02]  /*110e0*/  DFMA R198, R4.reuse, -R30.reuse, R198 ;  /* 0x8000001e04c6722b */ /* 0x0c0fe400000000c6 */
[----:B------:R-:W-:Y:S02]  /*110f0*/  DFMA R10, R4, R30, R10 ;  /* 0x0000001e040a722b */ /* 0x000fe4000000000a */
        /* <DEDUP_REMOVED lines=17> */
[C---:B------:R-:W-:Y:S01]  /*11210*/  IADD3 R26, P1, PT, R18.reuse, 0x50, RZ ;  /* 0x00000050121a7810 */ /* 0x040fe20007f3e0ff */
[----:B------:R-:W-:Y:S01]  /*11220*/  IMAD.MOV.U32 R2, RZ, RZ, R18 ;  /* 0x000000ffff027224 */ /* 0x000fe200078e0012 */
[C---:B------:R-:W-:Y:S01]  /*11230*/  IADD3 R22, P2, PT, R18.reuse, 0x58, RZ ;  /* 0x0000005812167810 */ /* 0x040fe20007f5e0ff */
[--C-:B------:R-:W-:Y:S01]  /*11240*/  IMAD.MOV.U32 R3, RZ, RZ, R19.reuse ;  /* 0x000000ffff037224 */ /* 0x100fe200078e0013 */
[----:B------:R-:W-:Y:S01]  /*11250*/  IADD3 R28, P0, PT, R18, 0x48, RZ ;  /* 0x00000048121c7810 */ /* 0x000fe20007f1e0ff */
[--C-:B------:R-:W-:Y:S01]  /*11260*/  IMAD.X R27, RZ, RZ, R19.reuse, P1 ;  /* 0x000000ffff1b7224 */ /* 0x100fe200008e0613 */
[----:B------:R0:W-:Y:S01]  /*11270*/  STL.64 [R1], R100 ;  /* 0x0000006401007387 */ /* 0x0001e20000100a00 */
[----:B------:R-:W-:Y:S01]  /*11280*/  IMAD.X R23, RZ, RZ, R19, P2 ;  /* 0x000000ffff177224 */ /* 0x000fe200010e0613 */
[----:B------:R-:W-:Y:S01]  /*11290*/  IADD3.X R29, PT, PT, RZ, R19, RZ, P0, !PT ;  /* 0x00000013ff1d7210 */ /* 0x000fe200007fe4ff */
[----:B------:R-:W-:Y:S01]  /*112a0*/  IMAD.MOV.U32 R5, RZ, RZ, R69 ;  /* 0x000000ffff057224 */ /* 0x000fe200078e0045 */
[----:B------:R0:W-:Y:S01]  /*112b0*/  STL.64 [R1+0x78], R2 ;  /* 0x0000780201007387 */ /* 0x0001e20000100a00 */
[----:B------:R-:W-:Y:S01]  /*112c0*/  MOV R4, R68 ;  /* 0x0000004400047202 */ /* 0x000fe20000000f00 */
[----:B------:R-:W-:Y:S01]  /*112d0*/  IMAD.MOV.U32 R6, RZ, RZ, R62 ;  /* 0x000000ffff067224 */ /* 0x000fe200078e003e */
[----:B------:R-:W-:Y:S01]  /*112e0*/  MOV R7, R63 ;  /* 0x0000003f00077202 */ /* 0x000fe20000000f00 */
[----:B------:R0:W-:Y:S01]  /*112f0*/  STL.64 [R1+0x8], R70 ;  /* 0x0000084601007387 */ /* 0x0001e20000100a00 */
[----:B------:R-:W-:Y:S01]  /*11300*/  IMAD.MOV.U32 R8, RZ, RZ, R60 ;  /* 0x000000ffff087224 */ /* 0x000fe200078e003c */
[----:B------:R-:W-:Y:S01]  /*11310*/  MOV R20, 0x114d0 ;  /* 0x000114d000147802 */ /* 0x000fe20000000f00 */
[----:B------:R-:W-:Y:S01]  /*11320*/  IMAD.MOV.U32 R9, RZ, RZ, R61 ;  /* 0x000000ffff097224 */ /* 0x000fe200078e003d */
[----:B------:R0:W-:Y:S01]  /*11330*/  STL.64 [R1+0x10], R54 ;  /* 0x0000103601007387 */ /* 0x0001e20000100a00 */
[----:B------:R-:W-:-:S03]  /*11340*/  MOV R21, 0x0 ;  /* 0x0000000000157802 */ /* 0x000fc60000000f00 */
[----:B------:R0:W-:Y:S04]  /*11350*/  STL.64 [R1+0x18], R172 ;  /* 0x000018ac01007387 */ /* 0x0001e80000100a00 */
        /* <DEDUP_REMOVED lines=19> */
[----:B--2---:R0:W-:Y:S04]  /*11490*/  STL.64 [R1+0x60], R30 ;  /* 0x0000601e01007387 */ /* 0x0041e80000100a00 */
[----:B---3--:R0:W-:Y:S04]  /*114a0*/  STL.64 [R1+0x68], R148 ;  /* 0x0000689401007387 */ /* 0x0081e80000100a00 */
[----:B----4-:R0:W-:Y:S02]  /*114b0*/  STL.64 [R1+0x70], R164 ;  /* 0x000070a401007387 */ /* 0x0101e40000100a00 */
[----:B0-----:R-:W-:Y:S05]  /*114c0*/  CALL.REL.NOINC `($_Z17SegForceNBodyCUDAPKddddiPdS1_S1_S1_S1_S1_$_Z11SegSegForcedddddddddddddddddddddiiPdS_S_S_S_S_S_S_S_S_S_S_) ;  /* 0xffffff0000487944 */ /* 0x001fea0003c3ffff */
[----:B------:R-:W-:Y:S01]  /*114d0*/  IMAD.MOV.U32 R2, RZ, RZ, R18 ;  /* 0x000000ffff027224 */ /* 0x000fe200078e0012 */
[----:B------:R0:W-:Y:S01]  /*114e0*/  STL.64 [R1], R100 ;  /* 0x0000006401007387 */ /* 0x0001e20000100a00 */
[----:B------:R-:W-:Y:S02]  /*114f0*/  IMAD.MOV.U32 R3, RZ, RZ, R19 ;  /* 0x000000ffff037224 */ /* 0x000fe400078e0013 */
[----:B------:R-:W-:Y:S01]  /*11500*/  HFMA2 R21, -RZ, RZ, 0, 0 ;  /* 0x00000000ff157431 */ /* 0x000fe200000001ff */
[----:B------:R-:W-:Y:S01]  /*11510*/  MOV R4, R198 ;  /* 0x000000c600047202 */ /* 0x000fe20000000f00 */
[----:B------:R0:W-:Y:S01]  /*11520*/  STL.64 [R1+0x8], R70 ;  /* 0x0000084601007387 */ /* 0x0001e20000100a00 */
[----:B------:R-:W-:Y:S01]  /*11530*/  IMAD.MOV.U32 R5, RZ, RZ, R199 ;  /* 0x000000ffff057224 */ /* 0x000fe200078e00c7 */
[----:B------:R-:W-:Y:S01]  /*11540*/  MOV R7, R205 ;  /* 0x000000cd00077202 */ /* 0x000fe20000000f00 */
[----:B------:R-:W-:Y:S01]  /*11550*/  IMAD.MOV.U32 R6, RZ, RZ, R204 ;  /* 0x000000ffff067224 */ /* 0x000fe200078e00cc */
        /* <DEDUP_REMOVED lines=10> */
[----:B------:R-:W-:Y:S01]  /*11600*/  MOV R20, 0x11790 ;  /* 0x0001179000147802 */ /* 0x000fe20000000f00 */
[----:B------:R-:W-:Y:S01]  /*11610*/  IMAD.MOV.U32 R15, RZ, RZ, R53 ;  /* 0x000000ffff0f7224 */ /* 0x000fe200078e0035 */
        /* <DEDUP_REMOVED lines=21> */
[----:B------:R0:W-:Y:S02]  /*11770*/  STL.64 [R1+0x78], R2 ;  /* 0x0000780201007387 */ /* 0x0001e40000100a00 */
[----:B0-----:R-:W-:Y:S05]  /*11780*/  CALL.REL.NOINC `($_Z17SegForceNBodyCUDAPKddddiPdS1_S1_S1_S1_S1_$_Z11SegSegForcedddddddddddddddddddddiiPdS_S_S_S_S_S_S_S_S_S_S_) ;  /* 0xfffffefc00987944 */ /* 0x001fea0003c3ffff */
.L_x_142:
[----:B------:R-:W-:Y:S05]  /*11790*/  BSYNC.RECONVERGENT B7 ;  /* 0x0000000000077941 */ /* 0x000fea0003800200 */
.L_x_141:
[----:B------:R-:W2:Y:S01]  /*117a0*/  LDL R2, [R1+0x3d8] ;  /* 0x0003d80001027983 */ /* 0x000ea20000100800 */
[----:B------:R-:W2:Y:S03]  /*117b0*/  LDCU UR4, c[0x0][0x2f8] ;  /* 0x00005f00ff0477ac */ /* 0x000ea60008000800 */
[----:B------:R-:W3:Y:S04]  /*117c0*/  LDL R157, [R1+0x3e0] ;  /* 0x0003e000019d7983 */ /* 0x000ee80000100800 */
[----:B------:R-:W4:Y:S04]  /*117d0*/  LDL R3, [R1+0x3f8] ;  /* 0x0003f80001037983 */ /* 0x000f280000100800 */
[----:B------:R-:W5:Y:S04]  /*117e0*/  LDL R158, [R1+0x3f0] ;  /* 0x0003f000019e7983 */ /* 0x000f680000100800 */
[----:B------:R-:W4:Y:S04]  /*117f0*/  LDL R156, [R1+0x3e8] ;  /* 0x0003e800019c7983 */ /* 0x000f280000100800 */
[----:B------:R-:W5:Y:S04]  /*11800*/  LDL R0, [R1+0x400] ;  /* 0x0004000001007983 */ /* 0x000f680000100800 */
[----:B------:R-:W5:Y:S04]  /*11810*/  LDL.64 R26, [R1+0x388] ;  /* 0x00038800011a7983 */ /* 0x000f680000100a00 */
[----:B------:R-:W5:Y:S04]  /*11820*/  LDL.64 R22, [R1+0x380] ;  /* 0x0003800001167983 */ /* 0x000f680000100a00 */
[----:B------:R-:W5:Y:S01]  /*11830*/  LDL.64 R28, [R1+0x378] ;  /* 0x00037800011c7983 */ /* 0x000f620000100a00 */
[----:B--2---:R-:W-:-:S05]  /*11840*/  VIADD R2, R2, -UR4 ;  /* 0x8000000402027c36 */ /* 0x004fca0008000000 */
[----:B------:R-:W2:Y:S01]  /*11850*/  LDL.64 R4, [R2] ;  /* 0x0000000002047983 */ /* 0x000ea20000100a00 */
[----:B---3--:R-:W-:Y:S01]  /*11860*/  VIADD R157, R157, -UR4 ;  /* 0x800000049d9d7c36 */ /* 0x008fe20008000000 */
[----:B--2---:R-:W-:-:S07]  /*11870*/  DADD R4, RZ, R4 ;  /* 0x00000000ff047229 */ /* 0x004fce0000000004 */
[----:B------:R0:W-:Y:S04]  /*11880*/  STL.64 [R2], R4 ;  /* 0x0000000402007387 */ /* 0x0001e80000100a00 */
[----:B------:R-:W2:Y:S01]  /*11890*/  LDL.64 R6, [R157] ;  /* 0x000000009d067983 */ /* 0x000ea20000100a00 */
[----:B----4-:R-:W-:Y:S01]  /*118a0*/  IADD3 R156, PT, PT, R156, -UR4, RZ ;  /* 0x800000049c9c7c10 */ /* 0x010fe2000fffe0ff */
[----:B--2---:R-:W-:-:S07]  /*118b0*/  DADD R6, RZ, R6 ;  /* 0x00000000ff067229 */ /* 0x004fce0000000006 */
[----:B------:R1:W-:Y:S04]  /*118c0*/  STL.64 [R157], R6 ;  /* 0x000000069d007387 */ /* 0x0003e80000100a00 */
[----:B------:R-:W2:Y:S01]  /*118d0*/  LDL.64 R8, [R156] ;  /* 0x000000009c087983 */ /* 0x000ea20000100a00 */
[----:B-----5:R-:W-:Y:S01]  /*118e0*/  VIADD R158, R158, -UR4 ;  /* 0x800000049e9e7c36 */ /* 0x020fe20008000000 */
[----:B--2---:R-:W-:-:S07]  /*118f0*/  DADD R8, RZ, R8 ;  /* 0x00000000ff087229 */ /* 0x004fce0000000008 */
[----:B------:R2:W-:Y:S04]  /*11900*/  STL.64 [R156], R8 ;  /* 0x000000089c007387 */ /* 0x0005e80000100a00 */
[----:B------:R-:W3:Y:S01]  /*11910*/  LDL.64 R10, [R158] ;  /* 0x000000009e0a7983 */ /* 0x000ee20000100a00 */
[----:B------:R-:W-:Y:S01]  /*11920*/  VIADD R159, R3, -UR4 ;  /* 0x80000004039f7c36 */ /* 0x000fe20008000000 */
[----:B---3--:R-:W-:-:S07]  /*11930*/  DADD R10, RZ, R10 ;  /* 0x00000000ff0a7229 */ /* 0x008fce000000000a */
[----:B------:R3:W-:Y:S04]  /*11940*/  STL.64 [R158], R10 ;  /* 0x0000000a9e007387 */ /* 0x0007e80000100a00 */
[----:B0-----:R-:W4:Y:S01]  /*11950*/  LDL.64 R4, [R159] ;  /* 0x000000009f047983 */ /* 0x001f220000100a00 */
[----:B------:R-:W-:Y:S01]  /*11960*/  IADD3 R164, PT, PT, R0, -UR4, RZ ;  /* 0x8000000400a47c10 */ /* 0x000fe2000fffe0ff */
[----:B------:R-:W-:Y:S02]  /*11970*/  DADD R22, -R116, R22 ;  /* 0x0000000074167229 */ /* 0x000fe40000000116 */
[----:B------:R-:W-:-:S06]  /*11980*/  DADD R28, -R124, R28 ;  /* 0x000000007c1c7229 */ /* 0x000fcc000000011c */
[----:B-1----:R-:W-:Y:S02]  /*11990*/  DMUL R6, R22, R22 ;  /* 0x0000001616067228 */ /* 0x002fe40000000000 */
[----:B------:R-:W-:-:S06]  /*119a0*/  DADD R26, -R118, R26 ;  /* 0x00000000761a7229 */ /* 0x000fcc000000011a */
[----:B------:R-:W-:-:S08]  /*119b0*/  DFMA R6, R28, R28, R6 ;  /* 0x0000001c1c06722b */ /* 0x000fd00000000006 */
[----:B--2---:R-:W-:-:S06]  /*119c0*/  DFMA R8, R26, R26, R6 ;  /* 0x0000001a1a08722b */ /* 0x004fcc0000000006 */
[----:B------:R-:W3:Y:S01]  /*119d0*/  MUFU.RSQ64H R7, R9 ;  /* 0x0000000900077308 */ /* 0x000ee20000001c00 */
[----:B----4-:R-:W-:-:S07]  /*119e0*/  DADD R4, RZ, R4 ;  /* 0x00000000ff047229 */ /* 0x010fce0000000004 */
[----:B------:R0:W-:Y:S04]  /*119f0*/  STL.64 [R159], R4 ;  /* 0x000000049f007387 */ /* 0x0001e80000100a00 */
[----:B------:R-:W2:Y:S01]  /*11a00*/  LDL.64 R14, [R164] ;  /* 0x00000000a40e7983 */ /* 0x000ea20000100a00 */
[----:B------:R-:W-:-:S06]  /*11a10*/  VIADD R6, R9, 0xfcb00000 ;  /* 0xfcb0000009067836 */ /* 0x000fcc0000000000 */
[----:B---3--:R-:W-:Y:S01]  /*11a20*/  DMUL R10, R6, R6 ;  /* 0x00000006060a7228 */ /* 0x008fe20000000000 */
[----:B------:R-:W-:Y:S01]  /*11a30*/  IMAD.MOV.U32 R12, RZ, RZ, 0x0 ;  /* 0x00000000ff0c7424 */ /* 0x000fe200078e00ff */
[----:B------:R-:W-:-:S06]  /*11a40*/  MOV R13, 0x3fd80000 ;  /* 0x3fd80000000d7802 */ /* 0x000fcc0000000f00 */
[----:B------:R-:W-:-:S08]  /*11a50*/  DFMA R10, R8, -R10, 1 ;  /* 0x3ff00000080a742b */ /* 0x000fd0000000080a */
[----:B------:R-:W-:Y:S02]  /*11a60*/  DFMA R12, R10, R12, 0.5 ;  /* 0x3fe000000a0c742b */ /* 0x000fe4000000000c */
[----:B------:R-:W-:-:S08]  /*11a70*/  DMUL R10, R6, R10 ;  /* 0x0000000a060a7228 */ /* 0x000fd00000000000 */
[----:B------:R-:W-:Y:S01]  /*11a80*/  DFMA R12, R12, R10, R6 ;  /* 0x0000000a0c0c722b */ /* 0x000fe20000000006 */
[----:B------:R-:W-:Y:S01]  /*11a90*/  ISETP.GE.U32.AND P0, PT, R6, 0x7ca00000, PT ;  /* 0x7ca000000600780c */ /* 0x000fe20003f06070 */
[----:B------:R-:W-:Y:S08]  /*11aa0*/  BSSY.RECONVERGENT B6, `(.L_x_155) ;  /* 0x0000013000067945 */ /* 0x000ff00003800200 */
[----:B------:R-:W-:-:S02]  /*11ab0*/  VIADD R11, R13, 0xfff00000 ;  /* 0xfff000000d0b7836 */ /* 0x000fc40000000000 */
[----:B------:R-:W-:Y:S01]  /*11ac0*/  IMAD.MOV.U32 R10, RZ, RZ, R12 ;  /* 0x000000ffff0a7224 */ /* 0x000fe200078e000c */
[----:B--2---:R-:W-:Y:S02]  /*11ad0*/  DADD R32, RZ, R14 ;  /* 0x00000000ff207229 */ /* 0x004fe4000000000e */
[----:B------:R-:W-:-:S05]  /*11ae0*/  DMUL R14, R8, R12 ;  /* 0x0000000c080e7228 */ /* 0x000fca0000000000 */
[----:B------:R1:W-:Y:S03]  /*11af0*/  STL.64 [R164], R32 ;  /* 0x00000020a4007387 */ /* 0x0003e60000100a00 */
[----:B------:R-:W-:-:S08]  /*11b00*/  DFMA R30, R14, -R14, R8 ;  /* 0x8000000e0e1e722b */ /* 0x000fd00000000008 */
[----:B0-----:R-:W-:Y:S01]  /*11b10*/  DFMA R4, R30, R10, R14 ;  /* 0x0000000a1e04722b */ /* 0x001fe2000000000e */
[----:B-1----:R-:W-:Y:S10]  /*11b20*/  @!P0 BRA `(.L_x_156) ;  /* 0x0000000000288947 */ /* 0x002ff40003800000 */
[----:B------:R-:W-:Y:S01]  /*11b30*/  MOV R10, R12 ;  /* 0x0000000c000a7202 */ /* 0x000fe20000000f00 */
        /* <DEDUP_REMOVED lines=9> */
.L_x_156:
[----:B------:R-:W-:Y:S05]  /*11bd0*/  BSYNC.RECONVERGENT B6 ;  /* 0x0000000000067941 */ /* 0x000fea0003800200 */
.L_x_155:
        /* <DEDUP_REMOVED lines=17> */
.L_x_158:
[----:B------:R-:W-:Y:S05]  /*11cf0*/  BSYNC.RECONVERGENT B6 ;  /* 0x0000000000067941 */ /* 0x000fea0003800200 */
.L_x_157:
        /* <DEDUP_REMOVED lines=14> */
[----:B------:R-:W4:Y:S04]  /*11de0*/  LDL.64 R110, [R1+0x3b0] ;  /* 0x0003b000016e7983 */ /* 0x000f280000100a00 */
[----:B------:R-:W5:Y:S04]  /*11df0*/  LDL.64 R108, [R1+0x3a8] ;  /* 0x0003a800016c7983 */ /* 0x000f680000100a00 */
[----:B------:R-:W5:Y:S04]  /*11e00*/  LDL.64 R6, [R1+0x380] ;  /* 0x0003800001067983 */ /* 0x000f680000100a00 */
[----:B------:R-:W5:Y:S01]  /*11e10*/  LDL.64 R8, [R1+0x378] ;  /* 0x0003780001087983 */ /* 0x000f620000100a00 */
[----:B------:R-:W-:Y:S01]  /*11e20*/  DSETP.GEU.AND P0, PT, R206, RZ, PT ;  /* 0x000000ffce00722a */ /* 0x000fe20003f0e000 */
[----:B------:R-:W-:-:S02]  /*11e30*/  IMAD.MOV.U32 R28, RZ, RZ, R22 ;  /* 0x000000ffff1c7224 */ /* 0x000fc400078e0016 */
[----:B------:R-:W-:Y:S01]  /*11e40*/  IMAD.MOV.U32 R29, RZ, RZ, R23 ;  /* 0x000000ffff1d7224 */ /* 0x000fe200078e0017 */
[----:B------:R-:W-:Y:S02]  /*11e50*/  DADD R10, R84, -R38 ;  /* 0x00000000540a7229 */ /* 0x000fe40000000826 */
[----:B------:R-:W-:-:S08]  /*11e60*/  DADD R12, R76, -R24 ;  /* 0x000000004c0c7229 */ /* 0x000fd00000000818 */
[----:B------:R-:W-:Y:S02]  /*11e70*/  @!P0 DADD R28, -RZ, -R28 ;  /* 0x00000000ff1c8229 */ /* 0x000fe4000000091c */
[----:B------:R-:W-:-:S06]  /*11e80*/  @!P0 DADD R30, -RZ, -R30 ;  /* 0x00000000ff1e8229 */ /* 0x000fcc000000091e */
[----:B------:R-:W-:Y:S02]  /*11e90*/  DMUL R10, R28, R10 ;  /* 0x0000000a1c0a7228 */ /* 0x000fe40000000000 */
[----:B------:R-:W-:-:S06]  /*11ea0*/  @!P0 DADD R26, -RZ, -R26 ;  /* 0x00000000ff1a8229 */ /* 0x000fcc000000091a */
[----:B------:R-:W-:Y:S02]  /*11eb0*/  DFMA R10, R30, R12, R10 ;  /* 0x0000000c1e0a722b */ /* 0x000fe4000000000a */
[----:B------:R-:W-:-:S08]  /*11ec0*/  DADD R12, R86, -R36 ;  /* 0x00000000560c7229 */ /* 0x000fd00000000824 */
[----:B------:R-:W-:-:S08]  /*11ed0*/  DFMA R10, R26, R12, R10 ;  /* 0x0000000c1a0a722b */ /* 0x000fd0000000000a */
[C---:B------:R-:W-:Y:S02]  /*11ee0*/  DFMA R60, R10.reuse, R28, R38 ;  /* 0x0000001c0a3c722b */ /* 0x040fe40000000026 */
[----:B------:R-:W-:-:S06]  /*11ef0*/  DFMA R62, R10, R30, R24 ;  /* 0x0000001e0a3e722b */ /* 0x000fcc0000000018 */
[----:B------:R-:W-:Y:S02]  /*11f00*/  DADD R44, -R60, R84 ;  /* 0x000000003c2c7229 */ /* 0x000fe40000000154 */
[----:B------:R-:W-:Y:S02]  /*11f10*/  DFMA R54, R10, R26, R36 ;  /* 0x0000001a0a36722b */ /* 0x000fe40000000024 */
[----:B------:R-:W-:-:S04]  /*11f20*/  DADD R52, -R62, R76 ;  /* 0x000000003e347229 */ /* 0x000fc8000000014c */
[----:B------:R-:W-:Y:S02]  /*11f30*/  DMUL R10, R44, R44 ;  /* 0x0000002c2c0a7228 */ /* 0x000fe40000000000 */
[----:B------:R-:W-:-:S06]  /*11f40*/  DADD R46, -R54, R86 ;  /* 0x00000000362e7229 */ /* 0x000fcc0000000156 */
[----:B------:R-:W-:-:S08]  /*11f50*/  DFMA R10, R52, R52, R10 ;  /* 0x00000034340a722b */ /* 0x000fd0000000000a */
[----:B------:R-:W-:-:S06]  /*11f60*/  DFMA R22, R46, R46, R10 ;  /* 0x0000002e2e16722b */ /* 0x000fcc000000000a */
[----:B------:R-:W0:Y:S04]  /*11f70*/  MUFU.RSQ64H R15, R23 ;  /* 0x00000017000f7308 */ /* 0x000e280000001c00 */
[----:B------:R-:W-:Y:S01]  /*11f80*/  IADD3 R14, PT, PT, R23, -0x3500000, RZ ;  /* 0xfcb00000170e7810 */ /* 0x000fe20007ffe0ff */
[----:B------:R-:W-:Y:S02]  /*11f90*/  IMAD.MOV.U32 R12, RZ, RZ, 0x0 ;  /* 0x00000000ff0c7424 */ /* 0x000fe400078e00ff */
[----:B------:R-:W-:-:S03]  /*11fa0*/  IMAD.MOV.U32 R13, RZ, RZ, 0x3fd80000 ;  /* 0x3fd80000ff0d7424 */ /* 0x000fc600078e00ff */
[----:B0-----:R-:W-:-:S08]  /*11fb0*/  DMUL R10, R14, R14 ;  /* 0x0000000e0e0a7228 */ /* 0x001fd00000000000 */
[----:B------:R-:W-:-:S08]  /*11fc0*/  DFMA R10, R22, -R10, 1 ;  /* 0x3ff00000160a742b */ /* 0x000fd0000000080a */
[----:B------:R-:W-:Y:S02]  /*11fd0*/  DFMA R12, R10, R12, 0.5 ;  /* 0x3fe000000a0c742b */ /* 0x000fe4000000000c */
[----:B------:R-:W-:-:S08]  /*11fe0*/  DMUL R10, R14, R10 ;  /* 0x0000000a0e0a7228 */ /* 0x000fd00000000000 */
[----:B------:R-:W-:Y:S01]  /*11ff0*/  DFMA R12, R12, R10, R14 ;  /* 0x0000000a0c0c722b */ /* 0x000fe2000000000e */
[----:B------:R-:W-:-:S07]  /*12000*/  ISETP.GE.U32.AND P1, PT, R14, 0x7ca00000, PT ;  /* 0x7ca000000e00780c */ /* 0x000fce0003f26070 */
[----:B------:R-:W-:Y:S02]  /*12010*/  DMUL R32, R22, R12 ;  /* 0x0000000c16207228 */ /* 0x000fe40000000000 */
[----:B------:R-:W-:Y:S02]  /*12020*/  VIADD R11, R13, 0xfff00000 ;  /* 0xfff000000d0b7836 */ /* 0x000fe40000000000 */
[----:B------:R-:W-:-:S04]  /*12030*/  IMAD.MOV.U32 R10, RZ, RZ, R12 ;  /* 0x000000ffff0a7224 */ /* 0x000fc800078e000c */
[----:B------:R-:W-:Y:S01]  /*12040*/  DFMA R34, R32, -R32, R22 ;  /* 0x800000202022722b */ /* 0x000fe20000000016 */
[----:B------:R-:W-:Y:S01]  /*12050*/  BSSY.RECONVERGENT B6, `(.L_x_161) ;  /* 0x0000023000067945 */ /* 0x000fe20003800200 */
[----:B--2---:R-:W-:Y:S01]  /*12060*/  MOV R102, R4 ;  /* 0x0000000400667202 */ /* 0x004fe20000000f00 */
[----:B------:R-:W-:Y:S01]  /*12070*/  IMAD.MOV.U32 R103, RZ, RZ, R5 ;  /* 0x000000ffff677224 */ /* 0x000fe200078e0005 */
[----:B------:R-:W-:Y:S01]  /*12080*/  @!P0 MOV R103, R119 ;  /* 0x0000007700678202 */ /* 0x000fe20000000f00 */
[----:B------:R-:W-:Y:S01]  /*12090*/  @!P0 IMAD.MOV.U32 R102, RZ, RZ, R118 ;  /* 0x000000ffff668224 */ /* 0x000fe200078e0076 */
[----:B------:R-:W-:Y:S01]  /*120a0*/  @!P0 MOV R119, R5 ;  /* 0x0000000500778202 */ /* 0x000fe20000000f00 */
[----:B------:R-:W-:Y:S01]  /*120b0*/  @!P0 IMAD.MOV.U32 R118, RZ, RZ, R4 ;  /* 0x000000ffff768224 */ /* 0x000fe200078e0004 */
[----:B---3--:R-:W-:Y:S02]  /*120c0*/  @!P0 DADD R126, -RZ, -R126 ;  /* 0x00000000ff7e8229 */ /* 0x008fe4000000097e */
[----:B----4-:R-:W-:-:S02]  /*120d0*/  @!P0 DADD R110, -RZ, -R110 ;  /* 0x00000000ff6e8229 */ /* 0x010fc4000000096e */
[----:B------:R-:W-:Y:S02]  /*120e0*/  DFMA R4, R34, R10, R32 ;  /* 0x0000000a2204722b */ /* 0x000fe40000000020 */
[----:B-----5:R-:W-:Y:S01]  /*120f0*/  @!P0 DADD R108, -RZ, -R108 ;  /* 0x00000000ff6c8229 */ /* 0x020fe2000000096c */
[----:B------:R-:W-:Y:S01]  /*12100*/  IMAD.MOV.U32 R100, RZ, RZ, R6 ;  /* 0x000000ffff647224 */ /* 0x000fe200078e0006 */
[----:B------:R-:W-:Y:S01]  /*12110*/  @!P0 MOV R100, R116 ;  /* 0x0000007400648202 */ /* 0x000fe20000000f00 */
[----:B------:R-:W-:Y:S01]  /*12120*/  IMAD.MOV.U32 R101, RZ, RZ, R7 ;  /* 0x000000ffff657224 */ /* 0x000fe200078e0007 */
[-C--:B------:R-:W-:Y:S01]  /*12130*/  MOV R70, R8.reuse ;  /* 0x0000000800467202 */ /* 0x080fe20000000f00 */
[----:B------:R-:W-:Y:S02]  /*12140*/  IMAD.MOV.U32 R71, RZ, RZ, R9 ;  /* 0x000000ffff477224 */ /* 0x000fe400078e0009 */
[----:B------:R-:W-:Y:S01]  /*12150*/  @!P0 IMAD.MOV.U32 R101, RZ, RZ, R117 ;  /* 0x000000ffff658224 */ /* 0x000fe200078e0075 */
[----:B------:R-:W-:Y:S01]  /*12160*/  @!P0 MOV R117, R7 ;  /* 0x0000000700758202 */ /* 0x000fe20000000f00 */
[----:B------:R-:W-:Y:S01]  /*12170*/  @!P0 IMAD.MOV.U32 R70, RZ, RZ, R124 ;  /* 0x000000ffff468224 */ /* 0x000fe200078e007c */
[----:B------:R-:W-:Y:S01]  /*12180*/  @!P0 MOV R124, R8 ;  /* 0x00000008007c8202 */ /* 0x000fe20000000f00 */
[----:B------:R-:W-:-:S02]  /*12190*/  @!P0 IMAD.MOV.U32 R71, RZ, RZ, R125 ;  /* 0x000000ffff478224 */ /* 0x000fc400078e007d */
[----:B------:R-:W-:Y:S02]  /*121a0*/  @!P0 IMAD.MOV.U32 R116, RZ, RZ, R6 ;  /* 0x000000ffff748224 */ /* 0x000fe400078e0006 */
[----:B------:R-:W-:Y:S01]  /*121b0*/  @!P0 IMAD.MOV.U32 R125, RZ, RZ, R9 ;  /* 0x000000ffff7d8224 */ /* 0x000fe200078e0009 */
[----:B------:R-:W-:Y:S06]  /*121c0*/  @!P1 BRA `(.L_x_162) ;  /* 0x00000000002c9947 */ /* 0x000fec0003800000 */
[----:B------:R-:W-:Y:S01]  /*121d0*/  IMAD.MOV.U32 R10, RZ, RZ, R12 ;  /* 0x000000ffff0a7224 */ /* 0x000fe200078e000c */
        /* <DEDUP_REMOVED lines=10> */
.L_x_162:
[----:B------:R-:W-:Y:S05]  /*12280*/  BSYNC.RECONVERGENT B6 ;  /* 0x0000000000067941 */ /* 0x000fea0003800200 */
.L_x_161:
        /* <DEDUP_REMOVED lines=33> */
[----:B------:R-:W-:Y:S01]  /*124a0*/  STL.64 [R1], R124 ;  /* 0x0000007c01007387 */ /* 0x000fe20000100a00 */
[----:B------:R-:W-:Y:S01]  /*124b0*/  MOV R5, R19 ;  /* 0x0000001300057202 */ /* 0x000fe20000000f00 */
[----:B------:R-:W-:Y:S01]  /*124c0*/  IMAD.MOV.U32 R8, RZ, RZ, R36 ;  /* 0x000000ffff087224 */ /* 0x000fe200078e0024 */
[----:B------:R-:W-:Y:S01]  /*124d0*/  P2R R6, PR, RZ, 0x2 ;  /* 0x00000002ff067803 */ /* 0x000fe20000000000 */
[----:B------:R-:W-:Y:S01]  /*124e0*/  STL.64 [R1+0x8], R116 ;  /* 0x0000087401007387 */ /* 0x000fe20000100a00 */
[C---:B------:R-:W-:Y:S01]  /*124f0*/  IADD3 R54, P1, PT, R18.reuse, 0x20, RZ ;  /* 0x0000002012367810 */ /* 0x040fe20007f3e0ff */
[----:B------:R-:W-:Y:S01]  /*12500*/  IMAD.MOV.U32 R9, RZ, RZ, R37 ;  /* 0x000000ffff097224 */ /* 0x000fe200078e0025 */
[----:B------:R-:W-:Y:S01]  /*12510*/  P2R R0, PR, RZ, 0x1 ;  /* 0x00000001ff007803 */ /* 0x000fe20000000000 */
[----:B------:R0:W-:Y:S01]  /*12520*/  STL.64 [R1+0x78], R4 ;  /* 0x0000780401007387 */ /* 0x0001e20000100a00 */
[----:B------:R-:W-:-:S02]  /*12530*/  IADD3 R52, P0, PT, R18, 0x28, RZ ;  /* 0x0000002812347810 */ /* 0x000fc40007f1e0ff */
[C---:B------:R-:W-:Y:S01]  /*12540*/  IADD3 R60, P2, PT, R18.reuse, 0x18, RZ ;  /* 0x00000018123c7810 */ /* 0x040fe20007f5e0ff */
[----:B------:R1:W-:Y:S01]  /*12550*/  STL.64 [R1+0x10], R118 ;  /* 0x0000107601007387 */ /* 0x0003e20000100a00 */
[C---:B------:R-:W-:Y:S02]  /*12560*/  IADD3 R30, P3, PT, R18.reuse, 0x40, RZ ;  /* 0x00000040121e7810 */ /* 0x040fe40007f7e0ff */
[----:B------:R-:W-:Y:S01]  /*12570*/  P2R R3, PR, RZ, 0x4 ;  /* 0x00000004ff037803 */ /* 0x000fe20000000000 */
[----:B------:R1:W-:Y:S01]  /*12580*/  STL.64 [R1+0x18], R70 ;  /* 0x0000184601007387 */ /* 0x0003e20000100a00 */
[C---:B------:R-:W-:Y:S01]  /*12590*/  IADD3 R44, P2, PT, R18.reuse, 0x38, RZ ;  /* 0x00000038122c7810 */ /* 0x040fe20007f5e0ff */
[--C-:B------:R-:W-:Y:S01]  /*125a0*/  IMAD.X R31, RZ, RZ, R19.reuse, P3 ;  /* 0x000000ffff1f7224 */ /* 0x100fe200018e0613 */
[----:B------:R-:W-:Y:S01]  /*125b0*/  IADD3 R26, P5, PT, R18, 0x50, RZ ;  /* 0x00000050121a7810 */ /* 0x000fe20007fbe0ff */
[----:B------:R1:W-:Y:S01]  /*125c0*/  STL.64 [R1+0x20], R100 ;  /* 0x0000206401007387 */ /* 0x0003e20000100a00 */
[----:B0-----:R-:W-:Y:S01]  /*125d0*/  P2R R4, PR, RZ, 0x2 ;  /* 0x00000002ff047803 */ /* 0x001fe20000000000 */
[--C-:B------:R-:W-:Y:S01]  /*125e0*/  IMAD.X R45, RZ, RZ, R19.reuse, P2 ;  /* 0x000000ffff2d7224 */ /* 0x100fe200010e0613 */
[----:B------:R-:W-:Y:S01]  /*125f0*/  P2R R5, PR, RZ, 0x1 ;  /* 0x00000001ff057803 */ /* 0x000fe20000000000 */
[----:B------:R-:W-:Y:S01]  /*12600*/  IMAD.X R27, RZ, RZ, R19, P5 ;  /* 0x000000ffff1b7224 */ /* 0x000fe200028e0613 */
[----:B------:R-:W-:Y:S01]  /*12610*/  ISETP.NE.AND P0, PT, R4, RZ, PT ;  /* 0x000000ff0400720c */ /* 0x000fe20003f05270 */
[----:B------:R1:W-:Y:S01]  /*12620*/  STL.64 [R1+0x28], R102 ;  /* 0x0000286601007387 */ /* 0x0003e20000100a00 */
[----:B------:R-:W-:-:S02]  /*12630*/  IADD3 R22, P6, PT, R18, 0x58, RZ ;  /* 0x0000005812167810 */ /* 0x000fc40007fde0ff */
[----:B------:R-:W-:Y:S01]  /*12640*/  P2R R4, PR, RZ, 0x1 ;  /* 0x00000001ff047803 */ /* 0x000fe20000000000 */
[----:B------:R1:W-:Y:S01]  /*12650*/  STL.64 [R1+0x30], R92 ;  /* 0x0000305c01007387 */ /* 0x0003e20000100a00 */
[----:B------:R-:W-:Y:S01]  /*12660*/  ISETP.NE.AND P0, PT, R3, RZ, PT ;  /* 0x000000ff0300720c */ /* 0x000fe20003f05270 */
[----:B------:R-:W-:Y:S01]  /*12670*/  IMAD.X R23, RZ, RZ, R19, P6 ;  /* 0x000000ffff177224 */ /* 0x000fe200030e0613 */
[----:B------:R-:W-:Y:S01]  /*12680*/  IADD3 R46, P1, PT, R18, 0x30, RZ ;  /* 0x00000030122e7810 */ /* 0x000fe20007f3e0ff */
[----:B------:R1:W-:Y:S01]  /*12690*/  STL.64 [R1+0x38], R78 ;  /* 0x0000384e01007387 */ /* 0x0003e20000100a00 */
[----:B------:R-:W-:Y:S02]  /*126a0*/  P2R R3, PR, RZ, 0x1 ;  /* 0x00000001ff037803 */ /* 0x000fe40000000000 */
[----:B------:R-:W-:Y:S01]  /*126b0*/  ISETP.NE.AND P0, PT, R0, RZ, PT ;  /* 0x000000ff0000720c */ /* 0x000fe20003f05270 */
[----:B------:R1:W-:Y:S01]  /*126c0*/  STL.64 [R1+0x40], R94 ;  /* 0x0000405e01007387 */ /* 0x0003e20000100a00 */
[----:B------:R-:W-:-:S02]  /*126d0*/  IADD3 R28, P4, PT, R18, 0x48, RZ ;  /* 0x00000048121c7810 */ /* 0x000fc40007f9e0ff */
[----:B------:R-:W-:Y:S01]  /*126e0*/  P2R R0, PR, RZ, 0x1 ;  /* 0x00000001ff007803 */ /* 0x000fe20000000000 */
[----:B------:R1:W-:Y:S01]  /*126f0*/  STL.64 [R1+0x48], R108 ;  /* 0x0000486c01007387 */ /* 0x0003e20000100a00 */
[----:B------:R-:W-:Y:S01]  /*12700*/  ISETP.NE.AND P0, PT, R6, RZ, PT ;  /* 0x000000ff0600720c */ /* 0x000fe20003f05270 */
[----:B------:R-:W-:Y:S01]  /*12710*/  IMAD.MOV.U32 R6, RZ, RZ, R38 ;  /* 0x000000ffff067224 */ /* 0x000fe200078e0026 */
[-C--:B------:R-:W-:Y:S01]  /*12720*/  IADD3.X R47, PT, PT, RZ, R19.reuse, RZ, P1, !PT ;  /* 0x00000013ff2f7210 */ /* 0x080fe20000ffe4ff */
[----:B------:R1:W-:Y:S01]  /*12730*/  STL.64 [R1+0x50], R110 ;  /* 0x0000506e01007387 */ /* 0x0003e20000100a00 */
[----:B------:R-:W-:Y:S01]  /*12740*/  IADD3.X R29, PT, PT, RZ, R19, RZ, P4, !PT ;  /* 0x00000013ff1d7210 */ /* 0x000fe200027fe4ff */
[----:B------:R-:W-:Y:S01]  /*12750*/  IMAD.X R69, RZ, RZ, R19, P0 ;  /* 0x000000ffff457224 */ /* 0x000fe200000e0613 */
[----:B------:R-:W-:Y:S01]  /*12760*/  ISETP.NE.AND P0, PT, R0, RZ, PT ;  /* 0x000000ff0000720c */ /* 0x000fe20003f05270 */
[----:B------:R1:W-:Y:S01]  /*12770*/  STL.64 [R1+0x58], R126 ;  /* 0x0000587e01007387 */ /* 0x0003e20000100a00 */
[----:B------:R-:W-:-:S02]  /*12780*/  MOV R7, R39 ;  /* 0x0000002700077202 */ /* 0x000fc40000000f00 */
[----:B------:R-:W-:Y:S01]  /*12790*/  MOV R20, 0x12930 ;  /* 0x0001293000147802 */ /* 0x000fe20000000f00 */
[--C-:B------:R-:W-:Y:S01]  /*127a0*/  IMAD.X R63, RZ, RZ, R19.reuse, P0 ;  /* 0x000000ffff3f7224 */ /* 0x100fe200000e0613 */
[----:B------:R-:W-:Y:S01]  /*127b0*/  ISETP.NE.AND P0, PT, R3, RZ, PT ;  /* 0x000000ff0300720c */ /* 0x000fe20003f05270 */
[----:B------:R1:W-:Y:S01]  /*127c0*/  STL.64 [R1+0x80], R68 ;  /* 0x0000804401007387 */ /* 0x0003e20000100a00 */
[----:B------:R-:W-:Y:S02]  /*127d0*/  MOV R21, 0x0 ;  /* 0x0000000000157802 */ /* 0x000fe40000000f00 */
[----:B------:R-:W-:Y:S01]  /*127e0*/  IADD3.X R61, PT, PT, RZ, R19, RZ, P0, !PT ;  /* 0x00000013ff3d7210 */ /* 0x000fe200007fe4ff */
[----:B------:R1:W-:Y:S01]  /*127f0*/  STL.64 [R1+0x88], R62 ;  /* 0x0000883e01007387 */ /* 0x0003e20000100a00 */
[----:B------:R-:W-:Y:S02]  /*12800*/  ISETP.NE.AND P0, PT, R4, RZ, PT ;  /* 0x000000ff0400720c */ /* 0x000fe40003f05270 */
[----:B------:R-:W-:Y:S01]  /*12810*/  MOV R4, R24 ;  /* 0x0000001800047202 */ /* 0x000fe20000000f00 */
[----:B------:R1:W-:Y:S02]  /*12820*/  STL.64 [R1+0x90], R60 ;  /* 0x0000903c01007387 */ /* 0x0003e40000100a00 */
[----:B------:R-:W-:Y:S01]  /*12830*/  IMAD.X R55, RZ, RZ, R19, P0 ;  /* 0x000000ffff377224 */ /* 0x000fe200000e0613 */
[----:B------:R-:W-:Y:S01]  /*12840*/  ISETP.NE.AND P0, PT, R5, RZ, PT ;  /* 0x000000ff0500720c */ /* 0x000fe20003f05270 */
[----:B------:R1:W-:Y:S01]  /*12850*/  STL.64 [R1+0xa8], R46 ;  /* 0x0000a82e01007387 */ /* 0x0003e20000100a00 */
[----:B------:R-:W-:-:S03]  /*12860*/  IMAD.MOV.U32 R5, RZ, RZ, R25 ;  /* 0x000000ffff057224 */ /* 0x000fc600078e0019 */
[----:B------:R-:W-:Y:S01]  /*12870*/  IMAD.X R53, RZ, RZ, R19, P0 ;  /* 0x000000ffff357224 */ /* 0x000fe200000e0613 */
        /* <DEDUP_REMOVED lines=10> */
[----:B-1----:R-:W-:Y:S05]  /*12920*/  CALL.REL.NOINC `($_Z17SegForceNBodyCUDAPKddddiPdS1_S1_S1_S1_S1_$_Z11SegSegForcedddddddddddddddddddddiiPdS_S_S_S_S_S_S_S_S_S_S_) ;  /* 0xfffffeec00307944 */ /* 0x002fea0003c3ffff */
[----:B------:R0:W-:Y:S01]  /*12930*/  STL.64 [R1], R124 ;  /* 0x0000007c01007387 */ /* 0x0001e20000100a00 */
        /* <DEDUP_REMOVED lines=16> */
[----:B------:R-:W-:Y:S01]  /*12a40*/  MOV R20, 0x12bd0 ;  /* 0x00012bd000147802 */ /* 0x000fe20000000f00 */
[----:B------:R-:W-:-:S02]  /*12a50*/  IMAD.MOV.U32 R21, RZ, RZ, 0x0 ;  /* 0x00000000ff157424 */ /* 0x000fc400078e00ff */
        /* <DEDUP_REMOVED lines=23> */
.L_x_160:
[----:B------:R-:W-:Y:S05]  /*12bd0*/  BSYNC.RECONVERGENT B7 ;  /* 0x0000000000077941 */ /* 0x000fea0003800200 */
.L_x_159:
[----:B------:R-:W2:Y:S02]  /*12be0*/  LDL.64 R4, [R2] ;  /* 0x0000000002047983 */ /* 0x000ea40000100a00 */
[----:B--2---:R-:W-:-:S07]  /*12bf0*/  DADD R4, RZ, R4 ;  /* 0x00000000ff047229 */ /* 0x004fce0000000004 */
[----:B------:R0:W-:Y:S04]  /*12c00*/  STL.64 [R2], R4 ;  /* 0x0000000402007387 */ /* 0x0001e80000100a00 */
        /* <DEDUP_REMOVED lines=12> */
[----:B0-----:R-:W2:Y:S02]  /*12cd0*/  LDL.64 R2, [R164] ;  /* 0x00000000a4027983 */ /* 0x001ea40000100a00 */
[----:B--2---:R-:W-:-:S07]  /*12ce0*/  DADD R2, RZ, R2 ;  /* 0x00000000ff027229 */ /* 0x004fce0000000002 */
[----:B------:R1:W-:Y:S04]  /*12cf0*/  STL.64 [R164], R2 ;  /* 0x00000002a4007387 */ /* 0x0003e80000100a00 */
.L_x_132:
[----:B------:R-:W-:Y:S05]  /*12d00*/  BSYNC.RECONVERGENT B8 ;  /* 0x0000000000087941 */ /* 0x000fea0003800200 */
.L_x_131:
[----:B------:R-:W-:-:S14]  /*12d10*/  DSETP.GEU.AND P0, PT, R16, RZ, PT ;  /* 0x000000ff1000722a */ /* 0x000fdc0003f0e000 */
[----:B------:R-:W-:Y:S05]  /*12d20*/  @P0 BRA `(.L_x_94) ;  /* 0x0000000000640947 */ /* 0x000fea0003800000 */
[----:B------:R-:W2:Y:S01]  /*12d30*/  LDL R19, [R1+0x3d8] ;  /* 0x0003d80001137983 */ /* 0x000ea20000100800 */
[----:B------:R-:W2:Y:S03]  /*12d40*/  LDCU UR4, c[0x0][0x2f8] ;  /* 0x00005f00ff0477ac */ /* 0x000ea60008000800 */
[----:B------:R-:W3:Y:S04]  /*12d50*/  LDL R0, [R1+0x400] ;  /* 0x0004000001007983 */ /* 0x000ee80000100800 */
[----:B-1----:R-:W4:Y:S04]  /*12d60*/  LDL R2, [R1+0x3f8] ;  /* 0x0003f80001027983 */ /* 0x002f280000100800 */
[----:B0-----:R-:W5:Y:S04]  /*12d70*/  LDL R3, [R1+0x3f0] ;  /* 0x0003f00001037983 */ /* 0x001f680000100800 */
[----:B------:R-:W5:Y:S01]  /*12d80*/  LDL R4, [R1+0x3e0] ;  /* 0x0003e00001047983 */ /* 0x000f620000100800 */
[----:B--2---:R-:W-:-:S05]  /*12d90*/  VIADD R19, R19, -UR4 ;  /* 0x8000000413137c36 */ /* 0x004fca0008000000 */
[----:B------:R-:W2:Y:S01]  /*12da0*/  LDL.64 R8, [R19] ;  /* 0x0000000013087983 */ /* 0x000ea20000100a00 */
[----:B---3--:R-:W-:Y:S01]  /*12db0*/  IADD3 R23, PT, PT, R0, -UR4, RZ ;  /* 0x8000000400177c10 */ /* 0x008fe2000fffe0ff */
[----:B----4-:R-:W-:Y:S02]  /*12dc0*/  VIADD R25, R2, -UR4 ;  /* 0x8000000402197c36 */ /* 0x010fe40008000000 */
[----:B------:R-:W3:Y:S01]  /*12dd0*/  LDL R0, [R1+0x3e8] ;  /* 0x0003e80001007983 */ /* 0x000ee20000100800 */
[----:B-----5:R-:W-:-:S03]  /*12de0*/  VIADD R27, R3, -UR4 ;  /* 0x80000004031b7c36 */ /* 0x020fc60008000000 */
[----:B------:R-:W4:Y:S01]  /*12df0*/  LDL.64 R6, [R23] ;  /* 0x0000000017067983 */ /* 0x000f220000100a00 */
[----:B------:R-:W-:-:S03]  /*12e00*/  IADD3 R17, PT, PT, R4, -UR4, RZ ;  /* 0x8000000404117c10 */ /* 0x000fc6000fffe0ff */
[----:B------:R-:W5:Y:S04]  /*12e10*/  LDL.64 R2, [R27] ;  /* 0x000000001b027983 */ /* 0x000f680000100a00 */
[----:B------:R-:W4:Y:S04]  /*12e20*/  LDL.64 R4, [R25] ;  /* 0x0000000019047983 */ /* 0x000f280000100a00 */
[----:B--2---:R2:W-:Y:S04]  /*12e30*/  STL.64 [R27], R8 ;  /* 0x000000081b007387 */ /* 0x0045e80000100a00 */
[----:B------:R-:W2:Y:S01]  /*12e40*/  LDL.64 R10, [R17] ;  /* 0x00000000110a7983 */ /* 0x000ea20000100a00 */
[----:B---3--:R-:W-:-:S03]  /*12e50*/  VIADD R15, R0, -UR4 ;  /* 0x80000004000f7c36 */ /* 0x008fc60008000000 */
[----:B--2---:R2:W-:Y:S04]  /*12e60*/  STL.64 [R25], R10 ;  /* 0x0000000a19007387 */ /* 0x0045e80000100a00 */
[----:B------:R-:W3:Y:S04]  /*12e70*/  LDL.64 R12, [R15] ;  /* 0x000000000f0c7983 */ /* 0x000ee80000100a00 */
[----:B---3--:R2:W-:Y:S04]  /*12e80*/  STL.64 [R23], R12 ;  /* 0x0000000c17007387 */ /* 0x0085e80000100a00 */
[----:B-----5:R2:W-:Y:S04]  /*12e90*/  STL.64 [R19], R2 ;  /* 0x0000000213007387 */ /* 0x0205e80000100a00 */
[----:B----4-:R2:W-:Y:S04]  /*12ea0*/  STL.64 [R17], R4 ;  /* 0x0000000411007387 */ /* 0x0105e80000100a00 */
[----:B------:R2:W-:Y:S02]  /*12eb0*/  STL.64 [R15], R6 ;  /* 0x000000060f007387 */ /* 0x0005e40000100a00 */
.L_x_94:
[----:B------:R-:W-:Y:S05]  /*12ec0*/  BSYNC.RECONVERGENT B9 ;  /* 0x0000000000097941 */ /* 0x000fea0003800200 */
.L_x_2:
[----:B012---:R-:W2:Y:S04]  /*12ed0*/  LDL R3, [R1+0x15c] ;  /* 0x00015c0001037983 */ /* 0x007ea80000100800 */
[----:B------:R-:W3:Y:S04]  /*12ee0*/  LDL R2, [R1+0x160] ;  /* 0x0001600001027983 */ /* 0x000ee80000100800 */
[----:B------:R-:W4:Y:S04]  /*12ef0*/  LDL R0, [R1+0x164] ;  /* 0x0001640001007983 */ /* 0x000f280000100800 */
        /* <DEDUP_REMOVED lines=72> */
[----:B--2---:R0:W-:Y:S05]  /*13380*/  BMOV.32 B7, R3 ;  /* 0x0000000307007356 */ /* 0x0041ea0000000000 */
[----:B---3--:R1:W-:Y:S05]  /*13390*/  BMOV.32 B8, R2 ;  /* 0x0000000208007356 */ /* 0x0083ea0000000000 */
[----:B----4-:R0:W-:Y:S05]  /*133a0*/  BMOV.32 B9, R0 ;  /* 0x0000000009007356 */ /* 0x0101ea0000000000 */
[----:B-----5:R0:W-:Y:S05]  /*133b0*/  BMOV.32 B6, R4 ;  /* 0x0000000406007356 */ /* 0x0201ea0000000000 */
[----:B-1----:R-:W0:Y:S04]  /*133c0*/  LDL R2, [R1+0x168] ;  /* 0x0001680001027983 */ /* 0x002e280000100800 */
[----:B------:R-:W0:Y:S04]  /*133d0*/  LDL R143, [R1+0x288] ;  /* 0x00028800018f7983 */ /* 0x000e280000100800 */
        /* <DEDUP_REMOVED lines=52> */
[----:B------:R1:W0:Y:S02]  /*13720*/  LDL R252, [R1+0x35c] ;  /* 0x00035c0001fc7983 */ /* 0x0002240000100800 */
[----:B-1----:R-:W-:Y:S01]  /*13730*/  VIADD R1, R1, 0x360 ;  /* 0x0000036001017836 */ /* 0x002fe20000000000 */
[----:B0-----:R-:W-:Y:S06]  /*13740*/  RET.REL.NODEC R20 `(_Z17SegForceNBodyCUDAPKddddiPdS1_S1_S1_S1_S1_) ;  /* 0xfffffec8142c7950 */ /* 0x001fec0003c3ffff */
        .weak           $__internal_0_$__cuda_sm20_dblrcp_rn_slowpath_v3
        .type           $__internal_0_$__cuda_sm20_dblrcp_rn_slowpath_v3,@function
        .size           $__internal_0_$__cuda_sm20_dblrcp_rn_slowpath_v3,($__internal_1_$__cuda_sm20_div_rn_f64_full - $__internal_0_$__cuda_sm20_dblrcp_rn_slowpath_v3)
$__internal_0_$__cuda_sm20_dblrcp_rn_slowpath_v3:
[----:B------:R-:W-:Y:S01]  /*13750*/  IADD3 R1, PT, PT, R1, -0x8, RZ ;  /* 0xfffffff801017810 */ /* 0x000fe20007ffe0ff */
[----:B------:R-:W-:-:S04]  /*13760*/  IMAD.MOV.U32 R3, RZ, RZ, R5 ;  /* 0x000000ffff037224 */ /* 0x000fc800078e0005 */
[----:B------:R0:W-:Y:S02]  /*13770*/  STL [R1], R2 ;  /* 0x0000000201007387 */ /* 0x0001e40000100800 */
[----:B0-----:R-:W-:-:S06]  /*13780*/  IMAD.MOV.U32 R2, RZ, RZ, R4 ;  /* 0x000000ffff027224 */ /* 0x001fcc00078e0004 */
[----:B------:R-:W-:Y:S01]  /*13790*/  DSETP.GTU.AND P0, PT, |R2|, +INF , PT ;  /* 0x7ff000000200742a */ /* 0x000fe20003f0c200 */
[----:B------:R-:W-:-:S13]  /*137a0*/  BSSY.RECONVERGENT B0, `(.L_x_163) ;  /* 0x0000022000007945 */ /* 0x000fda0003800200 */
[----:B------:R-:W-:Y:S05]  /*137b0*/  @P0 BRA `(.L_x_164) ;  /* 0x0000000000780947 */ /* 0x000fea0003800000 */
[----:B------:R-:W-:-:S04]  /*137c0*/  LOP3.LUT R8, R3, 0x7fffffff, RZ, 0xc0, !PT ;  /* 0x7fffffff03087812 */ /* 0x000fc800078ec0ff */
[----:B------:R-:W-:-:S04]  /*137d0*/  IADD3 R0, PT, PT, R8, -0x1, RZ ;  /* 0xffffffff08007810 */ /* 0x000fc80007ffe0ff */
[----:B------:R-:W-:-:S13]  /*137e0*/  ISETP.GE.U32.AND P0, PT, R0, 0x7fefffff, PT ;  /* 0x7fefffff0000780c */ /* 0x000fda0003f06070 */
[----:B------:R-:W-:Y:S01]  /*137f0*/  @P0 LOP3.LUT R5, R3, 0x7ff00000, RZ, 0x3c, !PT ;  /* 0x7ff0000003050812 */ /* 0x000fe200078e3cff */
[----:B------:R-:W-:Y:S01]  /*13800*/  @P0 IMAD.MOV.U32 R4, RZ, RZ, RZ ;  /* 0x000000ffff040224 */ /* 0x000fe200078e00ff */
[----:B------:R-:W-:Y:S06]  /*13810*/  @P0 BRA `(.L_x_165) ;  /* 0x0000000000680947 */ /* 0x000fec0003800000 */
[----:B------:R-:W-:-:S13]  /*13820*/  ISETP.GE.U32.AND P0, PT, R8, 0x1000001, PT ;  /* 0x010000010800780c */ /* 0x000fda0003f06070 */
[----:B------:R-:W-:Y:S05]  /*13830*/  @!P0 BRA `(.L_x_166) ;  /* 0x0000000000348947 */ /* 0x000fea0003800000 */
[----:B------:R-:W-:Y:S01]  /*13840*/  VIADD R9, R3, 0xc0200000 ;  /* 0xc020000003097836 */ /* 0x000fe20000000000 */
[----:B------:R-:W-:-:S03]  /*13850*/  MOV R8, R2 ;  /* 0x0000000200087202 */ /* 0x000fc60000000f00 */
[----:B------:R-:W0:Y:S03]  /*13860*/  MUFU.RCP64H R7, R9 ;  /* 0x0000000900077308 */ /* 0x000e260000001800 */
[----:B0-----:R-:W-:-:S08]  /*13870*/  DFMA R4, -R8, R6, 1 ;  /* 0x3ff000000804742b */ /* 0x001fd00000000106 */
[----:B------:R-:W-:-:S08]  /*13880*/  DFMA R4, R4, R4, R4 ;  /* 0x000000040404722b */ /* 0x000fd00000000004 */
[----:B------:R-:W-:-:S08]  /*13890*/  DFMA R4, R6, R4, R6 ;  /* 0x000000040604722b */ /* 0x000fd00000000006 */
[----:B------:R-:W-:-:S08]  /*138a0*/  DFMA R6, -R8, R4, 1 ;  /* 0x3ff000000806742b */ /* 0x000fd00000000104 */
[----:B------:R-:W-:-:S08]  /*138b0*/  DFMA R6, R4, R6, R4 ;  /* 0x000000060406722b */ /* 0x000fd00000000004 */
[----:B------:R-:W-:-:S08]  /*138c0*/  DMUL R6, R6, 2.2250738585072013831e-308 ;  /* 0x0010000006067828 */ /* 0x000fd00000000000 */
[----:B------:R-:W-:-:S08]  /*138d0*/  DFMA R2, -R2, R6, 1 ;  /* 0x3ff000000202742b */ /* 0x000fd00000000106 */
[----:B------:R-:W-:-:S08]  /*138e0*/  DFMA R2, R2, R2, R2 ;  /* 0x000000020202722b */ /* 0x000fd00000000002 */
[----:B------:R-:W-:Y:S01]  /*138f0*/  DFMA R4, R6, R2, R6 ;  /* 0x000000020604722b */ /* 0x000fe20000000006 */
[----:B------:R-:W-:Y:S10]  /*13900*/  BRA `(.L_x_165) ;  /* 0x00000000002c7947 */ /* 0x000ff40003800000 */
.L_x_166:
[----:B------:R-:W-:-:S06]  /*13910*/  DMUL R2, R2, 8.11296384146066816958e+31 ;  /* 0x4690000002027828 */ /* 0x000fcc0000000000 */
[----:B------:R-:W0:Y:S02]  /*13920*/  MUFU.RCP64H R7, R3 ;  /* 0x0000000300077308 */ /* 0x000e240000001800 */
[----:B0-----:R-:W-:-:S08]  /*13930*/  DFMA R4, -R2, R6, 1 ;  /* 0x3ff000000204742b */ /* 0x001fd00000000106 */
[----:B------:R-:W-:-:S08]  /*13940*/  DFMA R4, R4, R4, R4 ;  /* 0x000000040404722b */ /* 0x000fd00000000004 */
[----:B------:R-:W-:-:S08]  /*13950*/  DFMA R4, R6, R4, R6 ;  /* 0x000000040604722b */ /* 0x000fd00000000006 */
[----:B------:R-:W-:-:S08]  /*13960*/  DFMA R6, -R2, R4, 1 ;  /* 0x3ff000000206742b */ /* 0x000fd00000000104 */
[----:B------:R-:W-:-:S08]  /*13970*/  DFMA R4, R4, R6, R4 ;  /* 0x000000060404722b */ /* 0x000fd00000000004 */
[----:B------:R-:W-:Y:S01]  /*13980*/  DMUL R4, R4, 8.11296384146066816958e+31 ;  /* 0x4690000004047828 */ /* 0x000fe20000000000 */
[----:B------:R-:W-:Y:S10]  /*13990*/  BRA `(.L_x_165) ;  /* 0x0000000000087947 */ /* 0x000ff40003800000 */
.L_x_164:
[----:B------:R-:W-:Y:S01]  /*139a0*/  LOP3.LUT R5, R3, 0x80000, RZ, 0xfc, !PT ;  /* 0x0008000003057812 */ /* 0x000fe200078efcff */
[----:B------:R-:W-:-:S07]  /*139b0*/  IMAD.MOV.U32 R4, RZ, RZ, R2 ;  /* 0x000000ffff047224 */ /* 0x000fce00078e0002 */
.L_x_165:
[----:B------:R-:W-:Y:S05]  /*139c0*/  BSYNC.RECONVERGENT B0 ;  /* 0x0000000000007941 */ /* 0x000fea0003800200 */
.L_x_163:
[----:B------:R0:W2:Y:S02]  /*139d0*/  LDL R2, [R1] ;  /* 0x0000000001027983 */ /* 0x0000a40000100800 */
[----:B0-----:R-:W-:Y:S01]  /*139e0*/  VIADD R1, R1, 0x8 ;  /* 0x0000000801017836 */ /* 0x001fe20000000000 */
[----:B--2---:R-:W-:Y:S06]  /*139f0*/  RET.REL.NODEC R20 `(_Z17SegForceNBodyCUDAPKddddiPdS1_S1_S1_S1_S1_) ;  /* 0xfffffec414807950 */ /* 0x004fec0003c3ffff */
        .weak           $__internal_1_$__cuda_sm20_div_rn_f64_full
        .type           $__internal_1_$__cuda_sm20_div_rn_f64_full,@function
        .size           $__internal_1_$__cuda_sm20_div_rn_f64_full,($__internal_2_$__cuda_sm20_dsqrt_rn_f64_mediumpath_v1 - $__internal_1_$__cuda_sm20_div_rn_f64_full)
$__internal_1_$__cuda_sm20_div_rn_f64_full:
[----:B------:R-:W-:Y:S01]  /*13a00*/  IADD3 R1, PT, PT, R1, -0x20, RZ ;  /* 0xffffffe001017810 */ /* 0x000fe20007ffe0ff */
[----:B------:R-:W-:-:S04]  /*13a10*/  IMAD.MOV.U32 R3, RZ, RZ, R5 ;  /* 0x000000ffff037224 */ /* 0x000fc800078e0005 */
[----:B------:R-:W-:Y:S04]  /*13a20*/  STL [R1+0x18], R23 ;  /* 0x0000181701007387 */ /* 0x000fe80000100800 */
[----:B------:R-:W-:Y:S04]  /*13a30*/  STL [R1+0x14], R22 ;  /* 0x0000141601007387 */ /* 0x000fe80000100800 */
[----:B------:R-:W-:Y:S04]  /*13a40*/  STL [R1+0x10], R19 ;  /* 0x0000101301007387 */ /* 0x000fe80000100800 */
[----:B------:R-:W-:Y:S04]  /*13a50*/  STL [R1+0xc], R18 ;  /* 0x00000c1201007387 */ /* 0x000fe80000100800 */
[----:B------:R-:W-:Y:S04]  /*13a60*/  STL [R1+0x8], R17 ;  /* 0x0000081101007387 */ /* 0x000fe80000100800 */
[----:B------:R-:W-:Y:S04]  /*13a70*/  STL [R1+0x4], R16 ;  /* 0x0000041001007387 */ /* 0x000fe80000100800 */
[----:B------:R0:W-:Y:S02]  /*13a80*/  STL [R1], R2 ;  /* 0x0000000201007387 */ /* 0x0001e40000100800 */
[----:B0-----:R-:W-:Y:S01]  /*13a90*/  IMAD.MOV.U32 R2, RZ, RZ, R4 ;  /* 0x000000ffff027224 */ /* 0x001fe200078e0004 */
[C---:B------:R-:W-:Y:S01]  /*13aa0*/  FSETP.GEU.AND P0, PT, |R7|.reuse, 1.469367938527859385e-39, PT ;  /* 0x001000000700780b */ /* 0x040fe20003f0e200 */
[----:B------:R-:W-:Y:S01]  /*13ab0*/  IMAD.MOV.U32 R4, RZ, RZ, 0x1 ;  /* 0x00000001ff047424 */ /* 0x000fe200078e00ff */
[----:B------:R-:W-:Y:S01]  /*13ac0*/  LOP3.LUT R8, R7, 0x800fffff, RZ, 0xc0, !PT ;  /* 0x800fffff07087812 */ /* 0x000fe200078ec0ff */
[----:B------:R-:W-:Y:S01]  /*13ad0*/  IMAD.MOV.U32 R16, RZ, RZ, 0x1ca00000 ;  /* 0x1ca00000ff107424 */ /* 0x000fe200078e00ff */
[----:B------:R-:W-:Y:S01]  /*13ae0*/  FSETP.GEU.AND P2, PT, |R3|, 1.469367938527859385e-39, PT ;  /* 0x001000000300780b */ /* 0x000fe20003f4e200 */
[----:B------:R-:W-:Y:S01]  /*13af0*/  BSSY.RECONVERGENT B0, `(.L_x_167) ;  /* 0x000004f000007945 */ /* 0x000fe20003800200 */
[----:B------:R-:W-:-:S02]  /*13b00*/  LOP3.LUT R9, R8, 0x3ff00000, RZ, 0xfc, !PT ;  /* 0x3ff0000008097812 */ /* 0x000fc400078efcff */
[----:B------:R-:W-:Y:S02]  /*13b10*/  MOV R8, R6 ;  /* 0x0000000600087202 */ /* 0x000fe40000000f00 */
[----:B------:R-:W-:Y:S02]  /*13b20*/  LOP3.LUT R18, R7, 0x7ff00000, RZ, 0xc0, !PT ;  /* 0x7ff0000007127812 */ /* 0x000fe400078ec0ff */
[----:B------:R-:W-:Y:S01]  /*13b30*/  LOP3.LUT R19, R3, 0x7ff00000, RZ, 0xc0, !PT ;  /* 0x7ff0000003137812 */ /* 0x000fe200078ec0ff */
[----:B------:R-:W-:Y:S01]  /*13b40*/  @!P0 DMUL R8, R6, 8.98846567431157953865e+307 ;  /* 0x7fe0000006088828 */ /* 0x000fe20000000000 */
[-C--:B------:R-:W-:Y:S02]  /*13b50*/  MOV R0, R18.reuse ;  /* 0x0000001200007202 */ /* 0x080fe40000000f00 */
[----:B------:R-:W-:Y:S01]  /*13b60*/  ISETP.GE.U32.AND P1, PT, R19, R18, PT ;  /* 0x000000121300720c */ /* 0x000fe20003f26070 */
[----:B------:R-:W-:Y:S02]  /*13b70*/  IMAD.MOV.U32 R17, RZ, RZ, R19 ;  /* 0x000000ffff117224 */ /* 0x000fe400078e0013 */
[----:B------:R-:W0:Y:S04]  /*13b80*/  MUFU.RCP64H R5, R9 ;  /* 0x0000000900057308 */ /* 0x000e280000001800 */
[----:B------:R-:W-:-:S05]  /*13b90*/  @!P0 LOP3.LUT R0, R9, 0x7ff00000, RZ, 0xc0, !PT ;  /* 0x7ff0000009008812 */ /* 0x000fca00078ec0ff */
[----:B------:R-:W-:Y:S01]  /*13ba0*/  VIADD R23, R0, 0xffffffff ;  /* 0xffffffff00177836 */ /* 0x000fe20000000000 */
[----:B0-----:R-:W-:-:S08]  /*13bb0*/  DFMA R10, R4, -R8, 1 ;  /* 0x3ff00000040a742b */ /* 0x001fd00000000808 */
[----:B------:R-:W-:-:S08]  /*13bc0*/  DFMA R10, R10, R10, R10 ;  /* 0x0000000a0a0a722b */ /* 0x000fd0000000000a */
[----:B------:R-:W-:Y:S01]  /*13bd0*/  DFMA R12, R4, R10, R4 ;  /* 0x0000000a040c722b */ /* 0x000fe20000000004 */
[----:B------:R-:W-:Y:S02]  /*13be0*/  SEL R11, R16, 0x63400000, !P1 ;  /* 0x63400000100b7807 */ /* 0x000fe40004800000 */
[----:B------:R-:W-:Y:S02]  /*13bf0*/  MOV R10, R2 ;  /* 0x00000002000a7202 */ /* 0x000fe40000000f00 */
[C-C-:B------:R-:W-:Y:S02]  /*13c00*/  @!P2 LOP3.LUT R4, R11.reuse, 0x80000000, R3.reuse, 0xf8, !PT ;  /* 0x800000000b04a812 */ /* 0x140fe400078ef803 */
[----:B------:R-:W-:Y:S01]  /*13c10*/  LOP3.LUT R11, R11, 0x800fffff, R3, 0xf8, !PT ;  /* 0x800fffff0b0b7812 */ /* 0x000fe200078ef803 */
[----:B------:R-:W-:Y:S01]  /*13c20*/  DFMA R14, R12, -R8, 1 ;  /* 0x3ff000000c0e742b */ /* 0x000fe20000000808 */
[----:B------:R-:W-:Y:S01]  /*13c30*/  @!P2 LOP3.LUT R5, R4, 0x100000, RZ, 0xfc, !PT ;  /* 0x001000000405a812 */ /* 0x000fe200078efcff */
[----:B------:R-:W-:-:S06]  /*13c40*/  @!P2 IMAD.MOV.U32 R4, RZ, RZ, RZ ;  /* 0x000000ffff04a224 */ /* 0x000fcc00078e00ff */
[----:B------:R-:W-:Y:S02]  /*13c50*/  @!P2 DFMA R10, R10, 2, -R4 ;  /* 0x400000000a0aa82b */ /* 0x000fe40000000804 */
[----:B------:R-:W-:-:S08]  /*13c60*/  DFMA R14, R12, R14, R12 ;  /* 0x0000000e0c0e722b */ /* 0x000fd0000000000c */
[----:B------:R-:W-:Y:S01]  /*13c70*/  @!P2 LOP3.LUT R17, R11, 0x7ff00000, RZ, 0xc0, !PT ;  /* 0x7ff000000b11a812 */ /* 0x000fe200078ec0ff */
[----:B------:R-:W-:-:S04]  /*13c80*/  DMUL R4, R14, R10 ;  /* 0x0000000a0e047228 */ /* 0x000fc80000000000 */
[----:B------:R-:W-:-:S04]  /*13c90*/  VIADD R22, R17, 0xffffffff ;  /* 0xffffffff11167836 */ /* 0x000fc80000000000 */
[----:B------:R-:W-:Y:S01]  /*13ca0*/  DFMA R12, R4, -R8, R10 ;  /* 0x80000008040c722b */ /* 0x000fe2000000000a */
[----:B------:R-:W-:-:S04]  /*13cb0*/  ISETP.GT.U32.AND P0, PT, R22, 0x7feffffe, PT ;  /* 0x7feffffe1600780c */ /* 0x000fc80003f04070 */
[----:B------:R-:W-:-:S03]  /*13cc0*/  ISETP.GT.U32.OR P0, PT, R23, 0x7feffffe, P0 ;  /* 0x7feffffe1700780c */ /* 0x000fc60000704470 */
[----:B------:R-:W-:-:S10]  /*13cd0*/  DFMA R12, R14, R12, R4 ;  /* 0x0000000c0e0c722b */ /* 0x000fd40000000004 */
[----:B------:R-:W-:Y:S05]  /*13ce0*/  @P0 BRA `(.L_x_168) ;  /* 0x0000000000680947 */ /* 0x000fea0003800000 */
[CC--:B------:R-:W-:Y:S01]  /*13cf0*/  VIADDMNMX R0, R19.reuse, -R18.reuse, 0xb9600000, !PT ;  /* 0xb960000013007446 */ /* 0x0c0fe20007800912 */
[----:B------:R-:W-:Y:S01]  /*13d00*/  IMAD.MOV.U32 R2, RZ, RZ, RZ ;  /* 0x000000ffff027224 */ /* 0x000fe200078e00ff */
[----:B------:R-:W-:Y:S02]  /*13d10*/  ISETP.GE.U32.AND P0, PT, R19, R18, PT ;  /* 0x000000121300720c */ /* 0x000fe40003f06070 */
[----:B------:R-:W-:Y:S02]  /*13d20*/  VIMNMX R0, PT, PT, R0, 0x46a00000, PT ;  /* 0x46a0000000007848 */ /* 0x000fe40003fe0100 */
[----:B------:R-:W-:-:S04]  /*13d30*/  SEL R3, R16, 0x63400000, !P0 ;  /* 0x6340000010037807 */ /* 0x000fc80004000000 */
[----:B------:R-:W-:-:S05]  /*13d40*/  IADD3 R0, PT, PT, -R3, R0, RZ ;  /* 0x0000000003007210 */ /* 0x000fca0007ffe1ff */
[----:B------:R-:W-:-:S06]  /*13d50*/  VIADD R3, R0, 0x7fe00000 ;  /* 0x7fe0000000037836 */ /* 0x000fcc0000000000 */
[----:B------:R-:W-:-:S10]  /*13d60*/  DMUL R4, R12, R2 ;  /* 0x000000020c047228 */ /* 0x000fd40000000000 */
[----:B------:R-:W-:-:S13]  /*13d70*/  FSETP.GTU.AND P0, PT, |R5|, 1.469367938527859385e-39, PT ;  /* 0x001000000500780b */ /* 0x000fda0003f0c200 */
[----:B------:R-:W-:Y:S05]  /*13d80*/  @P0 BRA `(.L_x_169) ;  /* 0x0000000000940947 */ /* 0x000fea0003800000 */
[----:B------:R-:W-:Y:S01]  /*13d90*/  DFMA R8, R12, -R8, R10 ;  /* 0x800000080c08722b */ /* 0x000fe2000000000a */
[----:B------:R-:W-:-:S09]  /*13da0*/  MOV R2, RZ ;  /* 0x000000ff00027202 */ /* 0x000fd20000000f00 */
[C---:B------:R-:W-:Y:S02]  /*13db0*/  FSETP.NEU.AND P0, PT, R9.reuse, RZ, PT ;  /* 0x000000ff0900720b */ /* 0x040fe40003f0d000 */
[----:B------:R-:W-:-:S04]  /*13dc0*/  LOP3.LUT R11, R9, 0x80000000, R7, 0x48, !PT ;  /* 0x80000000090b7812 */ /* 0x000fc800078e4807 */
[----:B------:R-:W-:-:S07]  /*13dd0*/  LOP3.LUT R3, R11, R3, RZ, 0xfc, !PT ;  /* 0x000000030b037212 */ /* 0x000fce00078efcff */
[----:B------:R-:W-:Y:S05]  /*13de0*/  @!P0 BRA `(.L_x_169) ;  /* 0x00000000007c8947 */ /* 0x000fea0003800000 */
[----:B------:R-:W-:Y:S01]  /*13df0*/  IMAD.MOV R7, RZ, RZ, -R0 ;  /* 0x000000ffff077224 */ /* 0x000fe200078e0a00 */
[----:B------:R-:W-:Y:S01]  /*13e00*/  DMUL.RP R2, R12, R2 ;  /* 0x000000020c027228 */ /* 0x000fe20000008000 */
[----:B------:R-:W-:-:S06]  /*13e10*/  IMAD.MOV.U32 R6, RZ, RZ, RZ ;  /* 0x000000ffff067224 */ /* 0x000fcc00078e00ff */
[----:B------:R-:W-:-:S03]  /*13e20*/  DFMA R6, R4, -R6, R12 ;  /* 0x800000060406722b */ /* 0x000fc6000000000c */
[----:B------:R-:W-:-:S03]  /*13e30*/  LOP3.LUT R11, R3, R11, RZ, 0x3c, !PT ;  /* 0x0000000b030b7212 */ /* 0x000fc600078e3cff */
[----:B------:R-:W-:-:S04]  /*13e40*/  IADD3 R6, PT, PT, -R0, -0x43300000, RZ ;  /* 0xbcd0000000067810 */ /* 0x000fc80007ffe1ff */
[----:B------:R-:W-:-:S04]  /*13e50*/  FSETP.NEU.AND P0, PT, |R7|, R6, PT ;  /* 0x000000060700720b */ /* 0x000fc80003f0d200 */
[----:B------:R-:W-:Y:S02]  /*13e60*/  FSEL R4, R2, R4, !P0 ;  /* 0x0000000402047208 */ /* 0x000fe40004000000 */
[----:B------:R-:W-:Y:S01]  /*13e70*/  FSEL R5, R11, R5, !P0 ;  /* 0x000000050b057208 */ /* 0x000fe20004000000 */
[----:B------:R-:W-:Y:S06]  /*13e80*/  BRA `(.L_x_169) ;  /* 0x0000000000547947 */ /* 0x000fec0003800000 */
.L_x_168:
[----:B------:R-:W-:-:S14]  /*13e90*/  DSETP.NAN.AND P0, PT, R2, R2, PT ;  /* 0x000000020200722a */ /* 0x000fdc0003f08000 */
[----:B------:R-:W-:Y:S05]  /*13ea0*/  @P0 BRA `(.L_x_170) ;  /* 0x0000000000440947 */ /* 0x000fea0003800000 */
[----:B------:R-:W-:-:S14]  /*13eb0*/  DSETP.NAN.AND P0, PT, R6, R6, PT ;  /* 0x000000060600722a */ /* 0x000fdc0003f08000 */
[----:B------:R-:W-:Y:S05]  /*13ec0*/  @P0 BRA `(.L_x_171) ;  /* 0x0000000000300947 */ /* 0x000fea0003800000 */
[----:B------:R-:W-:Y:S01]  /*13ed0*/  ISETP.NE.AND P0, PT, R17, R0, PT ;  /* 0x000000001100720c */ /* 0x000fe20003f05270 */
[----:B------:R-:W-:Y:S01]  /*13ee0*/  IMAD.MOV.U32 R5, RZ, RZ, -0x80000 ;  /* 0xfff80000ff057424 */ /* 0x000fe200078e00ff */
[----:B------:R-:W-:-:S11]  /*13ef0*/  MOV R4, 0x0 ;  /* 0x0000000000047802 */ /* 0x000fd60000000f00 */
[----:B------:R-:W-:Y:S05]  /*13f00*/  @!P0 BRA `(.L_x_169) ;  /* 0x0000000000348947 */ /* 0x000fea0003800000 */
[----:B------:R-:W-:Y:S02]  /*13f10*/  ISETP.NE.AND P0, PT, R17, 0x7ff00000, PT ;  /* 0x7ff000001100780c */ /* 0x000fe40003f05270 */
[----:B------:R-:W-:Y:S02]  /*13f20*/  LOP3.LUT R5, R3, 0x80000000, R7, 0x48, !PT ;  /* 0x8000000003057812 */ /* 0x000fe400078e4807 */
[----:B------:R-:W-:-:S13]  /*13f30*/  ISETP.EQ.OR P0, PT, R0, RZ, !P0 ;  /* 0x000000ff0000720c */ /* 0x000fda0004702670 */
[----:B------:R-:W-:Y:S01]  /*13f40*/  @P0 LOP3.LUT R0, R5, 0x7ff00000, RZ, 0xfc, !PT ;  /* 0x7ff0000005000812 */ /* 0x000fe200078efcff */
[----:B------:R-:W-:Y:S01]  /*13f50*/  @!P0 IMAD.MOV.U32 R4, RZ, RZ, RZ ;  /* 0x000000ffff048224 */ /* 0x000fe200078e00ff */
[----:B------:R-:W-:-:S03]  /*13f60*/  @P0 MOV R4, RZ ;  /* 0x000000ff00040202 */ /* 0x000fc60000000f00 */
[----:B------:R-:W-:Y:S01]  /*13f70*/  @P0 IMAD.MOV.U32 R5, RZ, RZ, R0 ;  /* 0x000000ffff050224 */ /* 0x000fe200078e0000 */
[----:B------:R-:W-:Y:S06]  /*13f80*/  BRA `(.L_x_169) ;  /* 0x0000000000147947 */ /* 0x000fec0003800000 */
.L_x_171:
[----:B------:R-:W-:Y:S01]  /*13f90*/  LOP3.LUT R5, R7, 0x80000, RZ, 0xfc, !PT ;  /* 0x0008000007057812 */ /* 0x000fe200078efcff */
[----:B------:R-:W-:Y:S01]  /*13fa0*/  IMAD.MOV.U32 R4, RZ, RZ, R6 ;  /* 0x000000ffff047224 */ /* 0x000fe200078e0006 */
[----:B------:R-:W-:Y:S06]  /*13fb0*/  BRA `(.L_x_169) ;  /* 0x0000000000087947 */ /* 0x000fec0003800000 */
.L_x_170:
[----:B------:R-:W-:Y:S02]  /*13fc0*/  LOP3.LUT R5, R3, 0x80000, RZ, 0xfc, !PT ;  /* 0x0008000003057812 */ /* 0x000fe400078efcff */
[----:B------:R-:W-:-:S07]  /*13fd0*/  MOV R4, R2 ;  /* 0x0000000200047202 */ /* 0x000fce0000000f00 */
.L_x_169:
[----:B------:R-:W-:Y:S05]  /*13fe0*/  BSYNC.RECONVERGENT B0 ;  /* 0x0000000000007941 */ /* 0x000fea0003800200 */
.L_x_167:
[----:B------:R-:W2:Y:S04]  /*13ff0*/  LDL R2, [R1] ;  /* 0x0000000001027983 */ /* 0x000ea80000100800 */
[----:B------:R-:W2:Y:S04]  /*14000*/  LDL R16, [R1+0x4] ;  /* 0x0000040001107983 */ /* 0x000ea80000100800 */
[----:B------:R-:W2:Y:S04]  /*14010*/  LDL R17, [R1+0x8] ;  /* 0x0000080001117983 */ /* 0x000ea80000100800 */
[----:B------:R-:W2:Y:S04]  /*14020*/  LDL R18, [R1+0xc] ;  /* 0x00000c0001127983 */ /* 0x000ea80000100800 */
[----:B------:R-:W2:Y:S04]  /*14030*/  LDL R19, [R1+0x10] ;  /* 0x0000100001137983 */ /* 0x000ea80000100800 */
[----:B------:R-:W2:Y:S04]  /*14040*/  LDL R22, [R1+0x14] ;  /* 0x0000140001167983 */ /* 0x000ea80000100800 */
[----:B------:R0:W2:Y:S02]  /*14050*/  LDL R23, [R1+0x18] ;  /* 0x0000180001177983 */ /* 0x0000a40000100800 */
[----:B0-----:R-:W-:Y:S01]  /*14060*/  VIADD R1, R1, 0x20 ;  /* 0x0000002001017836 */ /* 0x001fe20000000000 */
[----:B--2---:R-:W-:Y:S06]  /*14070*/  RET.REL.NODEC R20 `(_Z17SegForceNBodyCUDAPKddddiPdS1_S1_S1_S1_S1_) ;  /* 0xfffffebc14e07950 */ /* 0x004fec0003c3ffff */
        .weak           $__internal_2_$__cuda_sm20_dsqrt_rn_f64_mediumpath_v1
        .type           $__internal_2_$__cuda_sm20_dsqrt_rn_f64_mediumpath_v1,@function
        .size           $__internal_2_$__cuda_sm20_dsqrt_rn_f64_mediumpath_v1,(.L_x_180 - $__internal_2_$__cuda_sm20_dsqrt_rn_f64_mediumpath_v1)
$__internal_2_$__cuda_sm20_dsqrt_rn_f64_mediumpath_v1:
[----:B------:R-:W-:Y:S01]  /*14080*/  VIADD R1, R1, 0xfffffff8 ;  /* 0xfffffff801017836 */ /* 0x000fe20000000000 */
[----:B------:R-:W-:-:S04]  /*14090*/  MOV R3, R5 ;  /* 0x0000000500037202 */ /* 0x000fc80000000f00 */
[----:B------:R0:W-:Y:S02]  /*140a0*/  STL [R1], R2 ;  /* 0x0000000201007387 */ /* 0x0001e40000100800 */
[----:B0-----:R-:W-:Y:S01]  /*140b0*/  IMAD.MOV.U32 R2, RZ, RZ, R4 ;  /* 0x000000ffff027224 */ /* 0x001fe200078e0004 */
[----:B------:R-:W-:Y:S01]  /*140c0*/  ISETP.GE.U32.AND P0, PT, R6, -0x3400000, PT ;  /* 0xfcc000000600780c */ /* 0x000fe20003f06070 */
[----:B------:R-:W-:-:S12]  /*140d0*/  BSSY.RECONVERGENT B0, `(.L_x_172) ;  /* 0x0000023000007945 */ /* 0x000fd80003800200 */
[----:B------:R-:W-:Y:S05]  /*140e0*/  @!P0 BRA `(.L_x_173) ;  /* 0x0000000000208947 */ /* 0x000fea0003800000 */
[----:B------:R-:W-:-:S10]  /*140f0*/  DFMA.RM R8, R8, R10, R12 ;  /* 0x0000000a0808722b */ /* 0x000fd4000000400c */
[----:B------:R-:W-:-:S05]  /*14100*/  IADD3 R4, P0, PT, R8, 0x1, RZ ;  /* 0x0000000108047810 */ /* 0x000fca0007f1e0ff */
[----:B------:R-:W-:-:S06]  /*14110*/  IMAD.X R5, RZ, RZ, R9, P0 ;  /* 0x000000ffff057224 */ /* 0x000fcc00000e0609 */
[----:B------:R-:W-:-:S08]  /*14120*/  DFMA.RP R2, -R8, R4, R2 ;  /* 0x000000040802722b */ /* 0x000fd00000008102 */
[----:B------:R-:W-:-:S06]  /*14130*/  DSETP.GT.AND P0, PT, R2, RZ, PT ;  /* 0x000000ff0200722a */ /* 0x000fcc0003f04000 */
[----:B------:R-:W-:Y:S02]  /*14140*/  FSEL R4, R4, R8, P0 ;  /* 0x0000000804047208 */ /* 0x000fe40000000000 */
[----:B------:R-:W-:Y:S01]  /*14150*/  FSEL R5, R5, R9, P0 ;  /* 0x0000000905057208 */ /* 0x000fe20000000000 */
[----:B------:R-:W-:Y:S06]  /*14160*/  BRA `(.L_x_174) ;  /* 0x0000000000647947 */ /* 0x000fec0003800000 */
.L_x_173:
[----:B------:R-:W-:-:S14]  /*14170*/  DSETP.NE.AND P0, PT, R2, RZ, PT ;  /* 0x000000ff0200722a */ /* 0x000fdc0003f05000 */
[----:B------:R-:W-:Y:S05]  /*14180*/  @!P0 BRA `(.L_x_175) ;  /* 0x0000000000588947 */ /* 0x000fea0003800000 */
[----:B------:R-:W-:-:S13]  /*14190*/  ISETP.GE.AND P0, PT, R3, RZ, PT ;  /* 0x000000ff0300720c */ /* 0x000fda0003f06270 */
[----:B------:R-:W-:Y:S01]  /*141a0*/  @!P0 MOV R4, 0x0 ;  /* 0x0000000000048802 */ /* 0x000fe20000000f00 */
[----:B------:R-:W-:Y:S01]  /*141b0*/  @!P0 IMAD.MOV.U32 R5, RZ, RZ, -0x80000 ;  /* 0xfff80000ff058424 */ /* 0x000fe200078e00ff */
[----:B------:R-:W-:Y:S06]  /*141c0*/  @!P0 BRA `(.L_x_174) ;  /* 0x00000000004c8947 */ /* 0x000fec0003800000 */
[----:B------:R-:W-:-:S13]  /*141d0*/  ISETP.GT.AND P0, PT, R3, 0x7fefffff, PT ;  /* 0x7fefffff0300780c */ /* 0x000fda0003f04270 */
[----:B------:R-:W-:Y:S05]  /*141e0*/  @P0 BRA `(.L_x_175) ;  /* 0x0000000000400947 */ /* 0x000fea0003800000 */
[----:B------:R-:W-:Y:S01]  /*141f0*/  DMUL R2, R2, 8.11296384146066816958e+31 ;  /* 0x4690000002027828 */ /* 0x000fe20000000000 */
[----:B------:R-:W-:Y:S01]  /*14200*/  IMAD.MOV.U32 R4, RZ, RZ, RZ ;  /* 0x000000ffff047224 */ /* 0x000fe200078e00ff */
[----:B------:R-:W-:Y:S01]  /*14210*/  MOV R8, 0x0 ;  /* 0x0000000000087802 */ /* 0x000fe20000000f00 */
[----:B------:R-:W-:-:S03]  /*14220*/  IMAD.MOV.U32 R9, RZ, RZ, 0x3fd80000 ;  /* 0x3fd80000ff097424 */ /* 0x000fc600078e00ff */
[----:B------:R-:W0:Y:S02]  /*14230*/  MUFU.RSQ64H R5, R3 ;  /* 0x0000000300057308 */ /* 0x000e240000001c00 */
[----:B0-----:R-:W-:-:S08]  /*14240*/  DMUL R6, R4, R4 ;  /* 0x0000000404067228 */ /* 0x001fd00000000000 */
[----:B------:R-:W-:-:S08]  /*14250*/  DFMA R6, R2, -R6, 1 ;  /* 0x3ff000000206742b */ /* 0x000fd00000000806 */
[----:B------:R-:W-:Y:S02]  /*14260*/  DFMA R8, R6, R8, 0.5 ;  /* 0x3fe000000608742b */ /* 0x000fe40000000008 */
[----:B------:R-:W-:-:S08]  /*14270*/  DMUL R6, R4, R6 ;  /* 0x0000000604067228 */ /* 0x000fd00000000000 */
[----:B------:R-:W-:-:S08]  /*14280*/  DFMA R6, R8, R6, R4 ;  /* 0x000000060806722b */ /* 0x000fd00000000004 */
[----:B------:R-:W-:Y:S02]  /*14290*/  DMUL R4, R2, R6 ;  /* 0x0000000602047228 */ /* 0x000fe40000000000 */
[----:B------:R-:W-:-:S06]  /*142a0*/  VIADD R7, R7, 0xfff00000 ;  /* 0xfff0000007077836 */ /* 0x000fcc0000000000 */
[----:B------:R-:W-:-:S08]  /*142b0*/  DFMA R8, R4, -R4, R2 ;  /* 0x800000040408722b */ /* 0x000fd00000000002 */
[----:B------:R-:W-:-:S10]  /*142c0*/  DFMA R4, R6, R8, R4 ;  /* 0x000000080604722b */ /* 0x000fd40000000004 */
[----:B------:R-:W-:Y:S01]  /*142d0*/  IADD3 R5, PT, PT, R5, -0x3500000, RZ ;  /* 0xfcb0000005057810 */ /* 0x000fe20007ffe0ff */
[----:B------:R-:W-:Y:S06]  /*142e0*/  BRA `(.L_x_174) ;  /* 0x0000000000047947 */ /* 0x000fec0003800000 */
.L_x_175:
[----:B------:R-:W-:-:S11]  /*142f0*/  DADD R4, R2, R2 ;  /* 0x0000000002047229 */ /* 0x000fd60000000002 */
.L_x_174:
[----:B------:R-:W-:Y:S05]  /*14300*/  BSYNC.RECONVERGENT B0 ;  /* 0x0000000000007941 */ /* 0x000fea0003800200 */
.L_x_172:
[----:B------:R0:W2:Y:S02]  /*14310*/  LDL R2, [R1] ;  /* 0x0000000001027983 */ /* 0x0000a40000100800 */
[----:B0-----:R-:W-:Y:S01]  /*14320*/  VIADD R1, R1, 0x8 ;  /* 0x0000000801017836 */ /* 0x001fe20000000000 */
[----:B--2---:R-:W-:Y:S06]  /*14330*/  RET.REL.NODEC R20 `(_Z17SegForceNBodyCUDAPKddddiPdS1_S1_S1_S1_S1_) ;  /* 0xfffffebc14307950 */ /* 0x004fec0003c3ffff */
.L_x_176:
[----:B------:R-:W-:-:S00]  /*14340*/  BRA `(.L_x_176) ;  /* 0xfffffffc00fc7947 */ /* 0x000fc0000383ffff */
[----:B------:R-:W-:-:S00]  /*14350*/  NOP ;  /* 0x0000000000007918 */ /* 0x000fc00000000000 */
        /* <DEDUP_REMOVED lines=10> */
.L_x_180:


//--------------------- .nv.shared.reserved.0     --------------------------
	.section	.nv.shared.reserved.0,"aw",@nobits
	.weak		__nv_reservedSMEM_offset_0_alias
	.size		__nv_reservedSMEM_offset_0_alias, 0, 64
	.other		__nv_reservedSMEM_offset_0_alias,@"STO_CUDA_RESERVED_SHARED STV_DEFAULT"
__nv_reservedSMEM_offset_0_alias:
	.zero		0
	.zero		64


//--------------------- .nv.constant0._Z17SegForceNBodyCUDAPKddddiPdS1_S1_S1_S1_S1_ --------------------------
	.section	.nv.constant0._Z17SegForceNBodyCUDAPKddddiPdS1_S1_S1_S1_S1_,"a",@progbits
	.sectionflags	@""
	.align	4
.nv.constant0._Z17SegForceNBodyCUDAPKddddiPdS1_S1_S1_S1_S1_:
	.zero		984


//--------------------- SYMBOLS --------------------------

	.type		.nv.reservedSmem.offset0,@object
	.size		.nv.reservedSmem.offset0,0x4
